def matmul_kernel(
    a_ptr,
    b_ptr,
    c_ptr,
    M,
    N,
    K,
    stride_am,
    stride_ak,
    stride_bk,
    stride_bn,
    stride_cm,
    stride_cn,
    BLOCK_M: tl.constexpr,
    BLOCK_N: tl.constexpr,
    BLOCK_K: tl.constexpr,
    GROUP_M: tl.constexpr,
):
    pid = tl.program_id(axis=0)
    num_pid_m = tl.cdiv(M, BLOCK_M)
    num_pid_n = tl.cdiv(N, BLOCK_N)
    num_pid_in_group = GROUP_M * num_pid_n
    group_id = pid // num_pid_in_group
    first_pid_m = group_id * GROUP_M
    group_size_m = min(num_pid_m - first_pid_m, GROUP_M)
    pid_m = first_pid_m + ((pid % num_pid_in_group) % group_size_m)
    pid_n = (pid % num_pid_in_group) // group_size_m

    offs_am = (pid_m * BLOCK_M + tl.arange(0, BLOCK_M)) % M
    offs_bn = (pid_n * BLOCK_N + tl.arange(0, BLOCK_N)) % N
    offs_k = tl.arange(0, BLOCK_K)
    a_ptrs = a_ptr + offs_am[:, None] * stride_am + offs_k[None, :] * stride_ak
    b_ptrs = b_ptr + offs_k[:, None] * stride_bk + offs_bn[None, :] * stride_bn

    acc = tl.zeros((BLOCK_M, BLOCK_N), dtype=tl.float32)
    for kk in range(0, tl.cdiv(K, BLOCK_K)):
        a = tl.load(a_ptrs, mask=offs_k[None, :] < K - kk * BLOCK_K, other=0.0)
        b = tl.load(b_ptrs, mask=offs_k[:, None] < K - kk * BLOCK_K, other=0.0)
        acc = tl.dot(a, b, acc)
        a_ptrs += BLOCK_K * stride_ak
        b_ptrs += BLOCK_K * stride_bk

    c = acc.to(c_ptr.dtype.element_ty)
    offs_cm = pid_m * BLOCK_M + tl.arange(0, BLOCK_M)
    offs_cn = pid_n * BLOCK_N + tl.arange(0, BLOCK_N)
    c_ptrs = c_ptr + offs_cm[:, None] * stride_cm + offs_cn[None, :] * stride_cn
    mask = (offs_cm[:, None] < M) & (offs_cn[None, :] < N)
    tl.store(c_ptrs, c, mask=mask)

# config = {"BLOCK_K": 64, "BLOCK_M": 128, "BLOCK_N": 128, "GROUP_M": 8, "arch": "sm_90", "dtype": "fp8e5m2", "num_ctas": 1, "num_stages": 3, "num_warps": 1}
# arch = sm_90


// ===== COMPILED SASS (sm_90a) =====

	.target	sm_90a

	.elftype	@"ET_EXEC"


//--------------------- .note.nv.tkinfo           --------------------------
	.section	.note.nv.tkinfo,"",@"SHT_NOTE"
	.sectionflags	@"SHF_NOTE_NV_TKINFO"
	.tkinfo
        /*0018*/ 	.word	0x00000002
        /*0030*/ 	.string	""
        /*0030*/ 	.string	"ptxas"
        /*0030*/ 	.string	"Cuda compilation tools, release 13.0, V13.0.88"
        /*0030*/ 	.string	"Build cuda_13.0.r13.0/compiler.36424714_0"
        /*0030*/ 	.string	"-v  -suppress-debug-info  -lineinfo  -arch sm_90a "



//--------------------- .note.nv.cuinfo           --------------------------
	.section	.note.nv.cuinfo,"",@"SHT_NOTE"
	.sectionflags	@"SHF_NOTE_NV_CUINFO"
        /*0018*/ 	.short	0x0002
        /*001a*/ 	.short	0x005a
        /*001c*/ 	.short	0x0082
	.zero		2


//--------------------- .nv.info                  --------------------------
	.section	.nv.info,"",@"SHT_CUDA_INFO"
	.align	4


	//----- nvinfo : EIATTR_REGCOUNT
	.align		4
        /*0000*/ 	.byte	0x04, 0x2f
        /*0002*/ 	.short	(.L_1 - .L_0)
	.align		4
.L_0:
        /*0004*/ 	.word	index@(matmul_kernel)
        /*0008*/ 	.word	0x00000040


	//----- nvinfo : EIATTR_FRAME_SIZE
	.align		4
.L_1:
        /*000c*/ 	.byte	0x04, 0x11
        /*000e*/ 	.short	(.L_3 - .L_2)
	.align		4
.L_2:
        /*0010*/ 	.word	index@(matmul_kernel)
        /*0014*/ 	.word	0x00003758


	//----- nvinfo : EIATTR_MIN_STACK_SIZE
	.align		4
.L_3:
        /*0018*/ 	.byte	0x04, 0x12
        /*001a*/ 	.short	(.L_5 - .L_4)
	.align		4
.L_4:
        /*001c*/ 	.word	index@(matmul_kernel)
        /*0020*/ 	.word	0x00003758
.L_5:


//--------------------- .nv.compat                --------------------------
	.section	.nv.compat,"",@"SHT_CUDA_COMPAT_INFO"
	.align	4
        /*0000*/ 	.byte	0x02, 0x09, 0x01, 0x00, 0x02, 0x02, 0x02, 0x00, 0x02, 0x05, 0x05, 0x00, 0x03, 0x07, 0x01, 0x01
        /*0010*/ 	.byte	0x02, 0x03, 0x00, 0x00, 0x02, 0x06, 0x01, 0x00, 0x04, 0x0b, 0x08, 0x00, 0x00, 0x00, 0x00, 0x00
        /*0020*/ 	.byte	0x00, 0x00, 0x00, 0x00


//--------------------- .nv.info.matmul_kernel    --------------------------
	.section	.nv.info.matmul_kernel,"",@"SHT_CUDA_INFO"
	.sectionflags	@""
	.align	4


	//----- nvinfo : EIATTR_CUDA_API_VERSION
	.align		4
        /*0000*/ 	.byte	0x04, 0x37
        /*0002*/ 	.short	(.L_7 - .L_6)
.L_6:
        /*0004*/ 	.word	0x00000082


	//----- nvinfo : EIATTR_KPARAM_INFO
	.align		4
.L_7:
        /*0008*/ 	.byte	0x04, 0x17
        /*000a*/ 	.short	(.L_9 - .L_8)
.L_8:
        /*000c*/ 	.word	0x00000000
        /*0010*/ 	.short	0x000d
        /*0012*/ 	.short	0x0048
        /*0014*/ 	.byte	0x00, 0xf4, 0x21, 0x00


	//----- nvinfo : EIATTR_KPARAM_INFO
	.align		4
.L_9:
        /*0018*/ 	.byte	0x04, 0x17
        /*001a*/ 	.short	(.L_11 - .L_10)
.L_10:
        /*001c*/ 	.word	0x00000000
        /*0020*/ 	.short	0x000c
        /*0022*/ 	.short	0x0040
        /*0024*/ 	.byte	0x00, 0xf4, 0x21, 0x00


	//----- nvinfo : EIATTR_KPARAM_INFO
	.align		4
.L_11:
        /*0028*/ 	.byte	0x04, 0x17
        /*002a*/ 	.short	(.L_13 - .L_12)
.L_12:
        /*002c*/ 	.word	0x00000000
        /*0030*/ 	.short	0x000b
        /*0032*/ 	.short	0x0038
        /*0034*/ 	.byte	0x00, 0xf0, 0x11, 0x00


	//----- nvinfo : EIATTR_KPARAM_INFO
	.align		4
.L_13:
        /*0038*/ 	.byte	0x04, 0x17
        /*003a*/ 	.short	(.L_15 - .L_14)
.L_14:
        /*003c*/ 	.word	0x00000000
        /*0040*/ 	.short	0x000a
        /*0042*/ 	.short	0x0034
        /*0044*/ 	.byte	0x00, 0xf0, 0x11, 0x00


	//----- nvinfo : EIATTR_KPARAM_INFO
	.align		4
.L_15:
        /*0048*/ 	.byte	0x04, 0x17
        /*004a*/ 	.short	(.L_17 - .L_16)
.L_16:
        /*004c*/ 	.word	0x00000000
        /*0050*/ 	.short	0x0009
        /*0052*/ 	.short	0x0030
        /*0054*/ 	.byte	0x00, 0xf0, 0x11, 0x00


	//----- nvinfo : EIATTR_KPARAM_INFO
	.align		4
.L_17:
        /*0058*/ 	.byte	0x04, 0x17
        /*005a*/ 	.short	(.L_19 - .L_18)
.L_18:
        /*005c*/ 	.word	0x00000000
        /*0060*/ 	.short	0x0008
        /*0062*/ 	.short	0x002c
        /*0064*/ 	.byte	0x00, 0xf0, 0x11, 0x00


	//----- nvinfo : EIATTR_KPARAM_INFO
	.align		4
.L_19:
        /*0068*/ 	.byte	0x04, 0x17
        /*006a*/ 	.short	(.L_21 - .L_20)
.L_20:
        /*006c*/ 	.word	0x00000000
        /*0070*/ 	.short	0x0007
        /*0072*/ 	.short	0x0028
        /*0074*/ 	.byte	0x00, 0xf0, 0x11, 0x00


	//----- nvinfo : EIATTR_KPARAM_INFO
	.align		4
.L_21:
        /*0078*/ 	.byte	0x04, 0x17
        /*007a*/ 	.short	(.L_23 - .L_22)
.L_22:
        /*007c*/ 	.word	0x00000000
        /*0080*/ 	.short	0x0006
        /*0082*/ 	.short	0x0024
        /*0084*/ 	.byte	0x00, 0xf0, 0x11, 0x00


	//----- nvinfo : EIATTR_KPARAM_INFO
	.align		4
.L_23:
        /*0088*/ 	.byte	0x04, 0x17
        /*008a*/ 	.short	(.L_25 - .L_24)
.L_24:
        /*008c*/ 	.word	0x00000000
        /*0090*/ 	.short	0x0005
        /*0092*/ 	.short	0x0020
        /*0094*/ 	.byte	0x00, 0xf0, 0x11, 0x00


	//----- nvinfo : EIATTR_KPARAM_INFO
	.align		4
.L_25:
        /*0098*/ 	.byte	0x04, 0x17
        /*009a*/ 	.short	(.L_27 - .L_26)
.L_26:
        /*009c*/ 	.word	0x00000000
        /*00a0*/ 	.short	0x0004
        /*00a2*/ 	.short	0x001c
        /*00a4*/ 	.byte	0x00, 0xf0, 0x11, 0x00


	//----- nvinfo : EIATTR_KPARAM_INFO
	.align		4
.L_27:
        /*00a8*/ 	.byte	0x04, 0x17
        /*00aa*/ 	.short	(.L_29 - .L_28)
.L_28:
        /*00ac*/ 	.word	0x00000000
        /*00b0*/ 	.short	0x0003
        /*00b2*/ 	.short	0x0018
        /*00b4*/ 	.byte	0x00, 0xf0, 0x11, 0x00


	//----- nvinfo : EIATTR_KPARAM_INFO
	.align		4
.L_29:
        /*00b8*/ 	.byte	0x04, 0x17
        /*00ba*/ 	.short	(.L_31 - .L_30)
.L_30:
        /*00bc*/ 	.word	0x00000000
        /*00c0*/ 	.short	0x0002
        /*00c2*/ 	.short	0x0010
        /*00c4*/ 	.byte	0x00, 0xf4, 0x21, 0x00


	//----- nvinfo : EIATTR_KPARAM_INFO
	.align		4
.L_31:
        /*00c8*/ 	.byte	0x04, 0x17
        /*00ca*/ 	.short	(.L_33 - .L_32)
.L_32:
        /*00cc*/ 	.word	0x00000000
        /*00d0*/ 	.short	0x0001
        /*00d2*/ 	.short	0x0008
        /*00d4*/ 	.byte	0x00, 0xf4, 0x21, 0x00


	//----- nvinfo : EIATTR_KPARAM_INFO
	.align		4
.L_33:
        /*00d8*/ 	.byte	0x04, 0x17
        /*00da*/ 	.short	(.L_35 - .L_34)
.L_34:
        /*00dc*/ 	.word	0x00000000
        /*00e0*/ 	.short	0x0000
        /*00e2*/ 	.short	0x0000
        /*00e4*/ 	.byte	0x00, 0xf4, 0x21, 0x00


	//----- nvinfo : EIATTR_SPARSE_MMA_MASK
	.align		4
.L_35:
        /*00e8*/ 	.byte	0x03, 0x50
        /*00ea*/ 	.short	0x0000


	//----- nvinfo : EIATTR_MAXREG_COUNT
	.align		4
        /*00ec*/ 	.byte	0x03, 0x1b
        /*00ee*/ 	.short	0x00ff


	//----- nvinfo : EIATTR_NUM_BARRIERS
	.align		4
        /*00f0*/ 	.byte	0x02, 0x4c
        /*00f2*/ 	.byte	0x01
	.zero		1


	//----- nvinfo : EIATTR_ANNOTATIONS
	.align		4
        /*00f4*/ 	.byte	0x04, 0x55
        /*00f6*/ 	.short	(.L_37 - .L_36)


	//   ....[0]....
.L_36:
        /*00f8*/ 	.word	0x00000001
        /*00fc*/ 	.byte	0x70, 0x00, 0x00, 0x00, 0x01, 0x00, 0x00, 0x00, 0xb0, 0x00, 0x00, 0x00, 0x01, 0x00, 0x00, 0x00
        /* <DEDUP_REMOVED lines=3359> */
        /*d2fc*/ 	.byte	0xa0, 0x4d, 0x03, 0x00


	//----- nvinfo : EIATTR_MERCURY_ISA_VERSION
	.align		4
.L_37:
        /*d300*/ 	.byte	0x03, 0x5f
        /*d302*/ 	.short	0x0101


	//----- nvinfo : EIATTR_COOP_GROUP_MASK_REGIDS
	.align		4
        /*d304*/ 	.byte	0x04, 0x29
        /*d306*/ 	.short	(.L_39 - .L_38)


	//   ....[0]....
.L_38:
        /*d308*/ 	.word	0xffffffff


	//   ....[1]....
        /*d30c*/ 	.word	0xffffffff


	//   ....[2]....
        /*d310*/ 	.word	0xffffffff


	//   ....[3]....
        /*d314*/ 	.word	0xffffffff


	//   ....[4]....
        /*d318*/ 	.word	0xffffffff


	//   ....[5]....
        /*d31c*/ 	.word	0xffffffff


	//   ....[6]....
        /*d320*/ 	.word	0xffffffff


	//   ....[7]....
        /*d324*/ 	.word	0xffffffff


	//   ....[8]....
        /*d328*/ 	.word	0xffffffff


	//   ....[9]....
        /*d32c*/ 	.word	0xffffffff


	//   ....[10]....
        /*d330*/ 	.word	0xffffffff


	//   ....[11]....
        /*d334*/ 	.word	0xffffffff


	//   ....[12]....
        /*d338*/ 	.word	0xffffffff


	//   ....[13]....
        /*d33c*/ 	.word	0xffffffff


	//   ....[14]....
        /*d340*/ 	.word	0xffffffff


	//   ....[15]....
        /*d344*/ 	.word	0xffffffff


	//   ....[16]....
        /*d348*/ 	.word	0xffffffff


	//   ....[17]....
        /*d34c*/ 	.word	0xffffffff


	//   ....[18]....
        /*d350*/ 	.word	0xffffffff


	//   ....[19]....
        /*d354*/ 	.word	0xffffffff


	//   ....[20]....
        /*d358*/ 	.word	0xffffffff


	//   ....[21]....
        /*d35c*/ 	.word	0xffffffff


	//   ....[22]....
        /*d360*/ 	.word	0xffffffff


	//   ....[23]....
        /*d364*/ 	.word	0xffffffff


	//   ....[24]....
        /*d368*/ 	.word	0xffffffff


	//   ....[25]....
        /*d36c*/ 	.word	0xffffffff


	//   ....[26]....
        /*d370*/ 	.word	0xffffffff


	//   ....[27]....
        /*d374*/ 	.word	0xffffffff


	//   ....[28]....
        /*d378*/ 	.word	0xffffffff


	//   ....[29]....
        /*d37c*/ 	.word	0xffffffff


	//   ....[30]....
        /*d380*/ 	.word	0xffffffff


	//   ....[31]....
        /*d384*/ 	.word	0xffffffff


	//   ....[32]....
        /*d388*/ 	.word	0xffffffff


	//   ....[33]....
        /*d38c*/ 	.word	0xffffffff


	//   ....[34]....
        /*d390*/ 	.word	0xffffffff


	//   ....[35]....
        /*d394*/ 	.word	0xffffffff


	//   ....[36]....
        /*d398*/ 	.word	0xffffffff


	//   ....[37]....
        /*d39c*/ 	.word	0xffffffff


	//   ....[38]....
        /*d3a0*/ 	.word	0xffffffff


	//   ....[39]....
        /*d3a4*/ 	.word	0xffffffff


	//   ....[40]....
        /*d3a8*/ 	.word	0xffffffff


	//   ....[41]....
        /*d3ac*/ 	.word	0xffffffff


	//   ....[42]....
        /*d3b0*/ 	.word	0xffffffff


	//   ....[43]....
        /*d3b4*/ 	.word	0xffffffff


	//   ....[44]....
        /*d3b8*/ 	.word	0xffffffff


	//   ....[45]....
        /*d3bc*/ 	.word	0xffffffff


	//   ....[46]....
        /*d3c0*/ 	.word	0xffffffff


	//   ....[47]....
        /*d3c4*/ 	.word	0xffffffff


	//   ....[48]....
        /*d3c8*/ 	.word	0xffffffff


	//   ....[49]....
        /*d3cc*/ 	.word	0xffffffff


	//   ....[50]....
        /*d3d0*/ 	.word	0xffffffff


	//   ....[51]....
        /*d3d4*/ 	.word	0xffffffff


	//   ....[52]....
        /*d3d8*/ 	.word	0xffffffff


	//   ....[53]....
        /*d3dc*/ 	.word	0xffffffff


	//   ....[54]....
        /*d3e0*/ 	.word	0xffffffff


	//   ....[55]....
        /*d3e4*/ 	.word	0xffffffff


	//   ....[56]....
        /*d3e8*/ 	.word	0xffffffff


	//   ....[57]....
        /*d3ec*/ 	.word	0xffffffff


	//   ....[58]....
        /*d3f0*/ 	.word	0xffffffff


	//   ....[59]....
        /*d3f4*/ 	.word	0xffffffff


	//   ....[60]....
        /*d3f8*/ 	.word	0xffffffff


	//   ....[61]....
        /*d3fc*/ 	.word	0xffffffff


	//   ....[62]....
        /*d400*/ 	.word	0xffffffff


	//----- nvinfo : EIATTR_COOP_GROUP_INSTR_OFFSETS
	.align		4
.L_39:
        /*d404*/ 	.byte	0x04, 0x28
        /*d406*/ 	.short	(.L_41 - .L_40)


	//   ....[0]....
.L_40:
        /*d408*/ 	.word	0x0005a460


	//   ....[1]....
        /*d40c*/ 	.word	0x0005a600


	//   ....[2]....
        /*d410*/ 	.word	0x0005a8c0


	//   ....[3]....
        /*d414*/ 	.word	0x0005a980


	//   ....[4]....
        /*d418*/ 	.word	0x0005a9c0


	//   ....[5]....
        /*d41c*/ 	.word	0x0005aab0


	//   ....[6]....
        /*d420*/ 	.word	0x0005ab60


	//   ....[7]....
        /*d424*/ 	.word	0x0005ad30


	//   ....[8]....
        /*d428*/ 	.word	0x0005ad50


	//   ....[9]....
        /*d42c*/ 	.word	0x0005ade0


	//   ....[10]....
        /*d430*/ 	.word	0x0005b040


	//   ....[11]....
        /*d434*/ 	.word	0x00072210


	//   ....[12]....
        /*d438*/ 	.word	0x000723b0


	//   ....[13]....
        /*d43c*/ 	.word	0x000723d0


	//   ....[14]....
        /*d440*/ 	.word	0x00072720


	//   ....[15]....
        /*d444*/ 	.word	0x00072740


	//   ....[16]....
        /*d448*/ 	.word	0x000727e0


	//   ....[17]....
        /*d44c*/ 	.word	0x00072840


	//   ....[18]....
        /*d450*/ 	.word	0x00072880


	//   ....[19]....
        /*d454*/ 	.word	0x000729c0


	//   ....[20]....
        /*d458*/ 	.word	0x000729f0


	//   ....[21]....
        /*d45c*/ 	.word	0x00072a50


	//   ....[22]....
        /*d460*/ 	.word	0x00072ab0


	//   ....[23]....
        /*d464*/ 	.word	0x00072ba0


	//   ....[24]....
        /*d468*/ 	.word	0x00072be0


	//   ....[25]....
        /*d46c*/ 	.word	0x00072c60


	//   ....[26]....
        /*d470*/ 	.word	0x00072c80


	//   ....[27]....
        /*d474*/ 	.word	0x00072d40


	//   ....[28]....
        /*d478*/ 	.word	0x00072d70


	//   ....[29]....
        /*d47c*/ 	.word	0x00072da0


	//   ....[30]....
        /*d480*/ 	.word	0x00072dc0


	//   ....[31]....
        /*d484*/ 	.word	0x00072ec0


	//   ....[32]....
        /*d488*/ 	.word	0x00072f00


	//   ....[33]....
        /*d48c*/ 	.word	0x00073020


	//   ....[34]....
        /*d490*/ 	.word	0x00073040


	//   ....[35]....
        /*d494*/ 	.word	0x000730f0


	//   ....[36]....
        /*d498*/ 	.word	0x00073120


	//   ....[37]....
        /*d49c*/ 	.word	0x00073190


	//   ....[38]....
        /*d4a0*/ 	.word	0x000731b0


	//   ....[39]....
        /*d4a4*/ 	.word	0x00073390


	//   ....[40]....
        /*d4a8*/ 	.word	0x000733c0


	//   ....[41]....
        /*d4ac*/ 	.word	0x00073450


	//   ....[42]....
        /*d4b0*/ 	.word	0x00073580


	//   ....[43]....
        /*d4b4*/ 	.word	0x000735b0


	//   ....[44]....
        /*d4b8*/ 	.word	0x000735e0


	//   ....[45]....
        /*d4bc*/ 	.word	0x00073690


	//   ....[46]....
        /*d4c0*/ 	.word	0x000737c0


	//   ....[47]....
        /*d4c4*/ 	.word	0x000737f0


	//   ....[48]....
        /*d4c8*/ 	.word	0x00073820


	//   ....[49]....
        /*d4cc*/ 	.word	0x00073980


	//   ....[50]....
        /*d4d0*/ 	.word	0x00073bc0


	//   ....[51]....
        /*d4d4*/ 	.word	0x00073be0


	//   ....[52]....
        /*d4d8*/ 	.word	0x00073c00


	//   ....[53]....
        /*d4dc*/ 	.word	0x00073c20


	//   ....[54]....
        /*d4e0*/ 	.word	0x00073c40


	//   ....[55]....
        /*d4e4*/ 	.word	0x00073c60


	//   ....[56]....
        /*d4e8*/ 	.word	0x00073c80


	//   ....[57]....
        /*d4ec*/ 	.word	0x00073ce0


	//   ....[58]....
        /*d4f0*/ 	.word	0x00073e50


	//   ....[59]....
        /*d4f4*/ 	.word	0x00073e70


	//   ....[60]....
        /*d4f8*/ 	.word	0x00073ee0


	//   ....[61]....
        /*d4fc*/ 	.word	0x00073f10


	//   ....[62]....
        /*d500*/ 	.word	0x00073f40


	//----- nvinfo : EIATTR_EXIT_INSTR_OFFSETS
	.align		4
.L_41:
        /*d504*/ 	.byte	0x04, 0x1c
        /*d506*/ 	.short	(.L_43 - .L_42)


	//   ....[0]....
.L_42:
        /*d508*/ 	.word	0x0007e690


	//   ....[1]....
        /*d50c*/ 	.word	0x0007e6c0


	//----- nvinfo : EIATTR_REQNTID
	.align		4
.L_43:
        /*d510*/ 	.byte	0x04, 0x10
        /*d512*/ 	.short	(.L_45 - .L_44)
.L_44:
        /*d514*/ 	.word	0x00000020
        /*d518*/ 	.word	0x00000001
        /*d51c*/ 	.word	0x00000001


	//----- nvinfo : EIATTR_CBANK_PARAM_SIZE
	.align		4
.L_45:
        /*d520*/ 	.byte	0x03, 0x19
        /*d522*/ 	.short	0x0050


	//----- nvinfo : EIATTR_PARAM_CBANK
	.align		4
        /*d524*/ 	.byte	0x04, 0x0a
        /*d526*/ 	.short	(.L_47 - .L_46)
	.align		4
.L_46:
        /*d528*/ 	.word	index@(.nv.constant0.matmul_kernel)
        /*d52c*/ 	.short	0x0210
        /*d52e*/ 	.short	0x0050


	//----- nvinfo : EIATTR_SW_WAR
	.align		4
.L_47:
        /*d530*/ 	.byte	0x04, 0x36
        /*d532*/ 	.short	(.L_49 - .L_48)
.L_48:
        /*d534*/ 	.word	0x00000008
.L_49:


//--------------------- .nv.callgraph             --------------------------
	.section	.nv.callgraph,"",@"SHT_CUDA_CALLGRAPH"
	.align	4
	.sectionentsize	8
	.align		4
        /*0000*/ 	.word	0x00000000
	.align		4
        /*0004*/ 	.word	0xffffffff
	.align		4
        /*0008*/ 	.word	0x00000000
	.align		4
        /*000c*/ 	.word	0xfffffffe
	.align		4
        /*0010*/ 	.word	0x00000000
	.align		4
        /*0014*/ 	.word	0xfffffffd
	.align		4
        /*0018*/ 	.word	0x00000000
	.align		4
        /*001c*/ 	.word	0xfffffffc


//--------------------- .text.matmul_kernel       --------------------------
	.section	.text.matmul_kernel,"ax",@progbits
	.align	128
        .global         matmul_kernel
        .type           matmul_kernel,@function
        .size           matmul_kernel,(.L_x_3 - matmul_kernel)
        .other          matmul_kernel,@"STO_CUDA_ENTRY STV_DEFAULT"
matmul_kernel:
.text.matmul_kernel:
[----:B------:R-:W0:Y:S02]  /*0000*/  LDC R1, c[0x0][0x28] ;  /* 0x00000a00ff017b82 */ /* 0x000e240000000800 */
[----:B0-----:R-:W-:-:S06]  /*0010*/  VIADD R1, R1, 0xffffc8a8 ;  /* 0xffffc8a801017836 */ /* 0x001fcc0000000000 */
[----:B------:R-:W0:Y:S01]  /*0020*/  LDC.64 R2, c[0x0][0x228] ;  /* 0x00008a00ff027b82 */ /* 0x000e220000000a00 */
[----:B------:R-:W1:Y:S01]  /*0030*/  S2R R7, SR_CTAID.X ;  /* 0x0000000000077919 */ /* 0x000e620000002500 */
[----:B------:R-:W-:Y:S01]  /*0040*/  UMOV UR4, 0x400 ;  /* 0x0000040000047882 */ /* 0x000fe20000000000 */
[----:B------:R-:W-:Y:S01]  /*0050*/  ULDC.64 UR32, c[0x0][0x208] ;  /* 0x0000820000207ab9 */ /* 0x000fe20000000a00 */
[----:B------:R-:W-:Y:S01]  /*0060*/  CS2R R56, SRZ ;  /* 0x0000000000387805 */ /* 0x000fe2000001ff00 */
[----:B------:R-:W-:Y:S01]  /*0070*/  STL [R1+0x80], RZ ;  /* 0x000080ff01007387 */ /* 0x000fe20000100800 */
[----:B------:R-:W-:Y:S02]  /*0080*/  CS2R R58, SRZ ;  /* 0x00000000003a7805 */ /* 0x000fe4000001ff00 */
[----:B------:R-:W-:Y:S01]  /*0090*/  CS2R R52, SRZ ;  /* 0x0000000000347805 */ /* 0x000fe2000001ff00 */
[----:B------:R-:W2:Y:S01]  /*00a0*/  S2UR UR5, SR_CgaCtaId ;  /* 0x00000000000579c3 */ /* 0x000ea20000008800 */
[----:B------:R-:W-:Y:S01]  /*00b0*/  STL [R1+0x84], RZ ;  /* 0x000084ff01007387 */ /* 0x000fe20000100800 */
[----:B------:R-:W-:-:S02]  /*00c0*/  CS2R R54, SRZ ;  /* 0x0000000000367805 */ /* 0x000fc4000001ff00 */
[----:B------:R-:W-:Y:S02]  /*00d0*/  CS2R R48, SRZ ;  /* 0x0000000000307805 */ /* 0x000fe4000001ff00 */
[----:B------:R-:W-:Y:S01]  /*00e0*/  CS2R R50, SRZ ;  /* 0x0000000000327805 */ /* 0x000fe2000001ff00 */
[----:B------:R-:W-:Y:S01]  /*00f0*/  STL [R1+0x88], RZ ;  /* 0x000088ff01007387 */ /* 0x000fe20000100800 */
[----:B------:R-:W-:Y:S02]  /*0100*/  CS2R R44, SRZ ;  /* 0x00000000002c7805 */ /* 0x000fe4000001ff00 */
[----:B------:R-:W-:Y:S01]  /*0110*/  CS2R R46, SRZ ;  /* 0x00000000002e7805 */ /* 0x000fe2000001ff00 */
[----:B------:R-:W-:Y:S04]  /*0120*/  STL [R1+0x8c], RZ ;  /* 0x00008cff01007387 */ /* 0x000fe80000100800 */
[----:B------:R-:W-:Y:S01]  /*0130*/  STL [R1+0xf0], RZ ;  /* 0x0000f0ff01007387 */ /* 0x000fe20000100800 */
[----:B0-----:R-:W-:-:S03]  /*0140*/  VIADD R0, R3, 0x7f ;  /* 0x0000007f03007836 */ /* 0x001fc60000000000 */
[----:B------:R-:W-:Y:S04]  /*0150*/  STL [R1+0xf4], RZ ;  /* 0x0000f4ff01007387 */ /* 0x000fe80000100800 */
[----:B------:R-:W-:Y:S01]  /*0160*/  STL [R1+0xf8], RZ ;  /* 0x0000f8ff01007387 */ /* 0x000fe20000100800 */
[----:B------:R-:W-:Y:S01]  /*0170*/  SHF.R.S32.HI R5, RZ, 0x1f, R0 ;  /* 0x0000001fff057819 */ /* 0x000fe20000011400 */
[----:B--2---:R-:W-:Y:S02]  /*0180*/  ULEA UR4, UR5, UR4, 0x18 ;  /* 0x0000000405047291 */ /* 0x004fe4000f8ec03f */
[----:B------:R-:W-:Y:S01]  /*0190*/  STL [R1+0xfc], RZ ;  /* 0x0000fcff01007387 */ /* 0x000fe20000100800 */
[----:B------:R-:W-:Y:S02]  /*01a0*/  LEA.HI R5, R5, R0, RZ, 0x7 ;  /* 0x0000000005057211 */ /* 0x000fe400078f38ff */
[----:B-1----:R-:W-:Y:S01]  /*01b0*/  IABS R10, R7 ;  /* 0x00000007000a7213 */ /* 0x002fe20000000000 */
[----:B------:R-:W-:Y:S01]  /*01c0*/  STL [R1+0x140], RZ ;  /* 0x000140ff01007387 */ /* 0x000fe20000100800 */
[----:B------:R-:W-:-:S03]  /*01d0*/  SHF.R.S32.HI R5, RZ, 0x7, R5 ;  /* 0x00000007ff057819 */ /* 0x000fc60000011405 */
[----:B------:R-:W-:Y:S02]  /*01e0*/  STL [R1+0x144], RZ ;  /* 0x000144ff01007387 */ /* 0x000fe40000100800 */
[----:B------:R-:W-:Y:S02]  /*01f0*/  IMAD.SHL.U32 R6, R5, 0x8, RZ ;  /* 0x0000000805067824 */ /* 0x000fe400078e00ff */
[----:B------:R-:W-:Y:S03]  /*0200*/  STL [R1+0x148], RZ ;  /* 0x000148ff01007387 */ /* 0x000fe60000100800 */
[-C--:B------:R-:W-:Y:S01]  /*0210*/  IABS R9, R6.reuse ;  /* 0x0000000600097213 */ /* 0x080fe20000000000 */
[----:B------:R-:W-:Y:S01]  /*0220*/  STL [R1+0x14c], RZ ;  /* 0x00014cff01007387 */ /* 0x000fe20000100800 */
[----:B------:R-:W-:Y:S02]  /*0230*/  IABS R12, R6 ;  /* 0x00000006000c7213 */ /* 0x000fe40000000000 */
[----:B------:R-:W0:Y:S01]  /*0240*/  I2F.RP R0, R9 ;  /* 0x0000000900007306 */ /* 0x000e220000209400 */
[----:B------:R-:W-:Y:S04]  /*0250*/  STL [R1+0x190], RZ ;  /* 0x000190ff01007387 */ /* 0x000fe80000100800 */
[----:B------:R-:W-:Y:S04]  /*0260*/  STL [R1+0x194], RZ ;  /* 0x000194ff01007387 */ /* 0x000fe80000100800 */
[----:B------:R-:W-:Y:S04]  /*0270*/  STL [R1+0x198], RZ ;  /* 0x000198ff01007387 */ /* 0x000fe80000100800 */
[----:B------:R-:W-:Y:S01]  /*0280*/  STL [R1+0x19c], RZ ;  /* 0x00019cff01007387 */ /* 0x000fe20000100800 */
[----:B0-----:R-:W0:Y:S03]  /*0290*/  MUFU.RCP R0, R0 ;  /* 0x0000000000007308 */ /* 0x001e260000001000 */
[----:B------:R-:W-:Y:S04]  /*02a0*/  STL [R1+0xa0], RZ ;  /* 0x0000a0ff01007387 */ /* 0x000fe80000100800 */
[----:B------:R-:W-:Y:S04]  /*02b0*/  STL [R1+0xa4], RZ ;  /* 0x0000a4ff01007387 */ /* 0x000fe80000100800 */
[----:B------:R-:W-:Y:S04]  /*02c0*/  STL [R1+0xa8], RZ ;  /* 0x0000a8ff01007387 */ /* 0x000fe80000100800 */
[----:B------:R-:W-:Y:S01]  /*02d0*/  STL [R1+0xac], RZ ;  /* 0x0000acff01007387 */ /* 0x000fe20000100800 */
[----:B0-----:R-:W-:-:S03]  /*02e0*/  VIADD R4, R0, 0xffffffe ;  /* 0x0ffffffe00047836 */ /* 0x001fc60000000000 */
[----:B------:R-:W-:Y:S01]  /*02f0*/  STL [R1+0xc0], RZ ;  /* 0x0000c0ff01007387 */ /* 0x000fe20000100800 */
[----:B------:R-:W-:Y:S01]  /*0300*/  IMAD.MOV R0, RZ, RZ, -R12 ;  /* 0x000000ffff007224 */ /* 0x000fe200078e0a0c */
[----:B------:R0:W1:Y:S02]  /*0310*/  F2I.FTZ.U32.TRUNC.NTZ R5, R4 ;  /* 0x0000000400057305 */ /* 0x000064000021f000 */
[----:B------:R-:W-:Y:S04]  /*0320*/  STL [R1+0xc4], RZ ;  /* 0x0000c4ff01007387 */ /* 0x000fe80000100800 */
[----:B------:R-:W-:Y:S04]  /*0330*/  STL [R1+0xc8], RZ ;  /* 0x0000c8ff01007387 */ /* 0x000fe80000100800 */
[----:B------:R-:W-:Y:S01]  /*0340*/  STL [R1+0xcc], RZ ;  /* 0x0000ccff01007387 */ /* 0x000fe20000100800 */
[----:B0-----:R-:W-:-:S03]  /*0350*/  IMAD.MOV.U32 R4, RZ, RZ, RZ ;  /* 0x000000ffff047224 */ /* 0x001fc600078e00ff */
[----:B------:R-:W-:Y:S01]  /*0360*/  STL [R1+0xe0], RZ ;  /* 0x0000e0ff01007387 */ /* 0x000fe20000100800 */
[----:B-1----:R-:W-:-:S03]  /*0370*/  IMAD.MOV R8, RZ, RZ, -R5 ;  /* 0x000000ffff087224 */ /* 0x002fc600078e0a05 */
[----:B------:R-:W-:Y:S01]  /*0380*/  STL [R1+0xe4], RZ ;  /* 0x0000e4ff01007387 */ /* 0x000fe20000100800 */
[----:B------:R-:W-:-:S03]  /*0390*/  IMAD R11, R8, R9, RZ ;  /* 0x00000009080b7224 */ /* 0x000fc600078e02ff */
[----:B------:R-:W-:Y:S01]  /*03a0*/  STL [R1+0xe8], RZ ;  /* 0x0000e8ff01007387 */ /* 0x000fe20000100800 */
[----:B------:R-:W-:Y:S02]  /*03b0*/  IMAD.MOV.U32 R8, RZ, RZ, R10 ;  /* 0x000000ffff087224 */ /* 0x000fe400078e000a */
[----:B------:R-:W-:Y:S01]  /*03c0*/  IMAD.HI.U32 R5, R5, R11, R4 ;  /* 0x0000000b05057227 */ /* 0x000fe200078e0004 */
[----:B------:R-:W-:Y:S04]  /*03d0*/  STL [R1+0xec], RZ ;  /* 0x0000ecff01007387 */ /* 0x000fe80000100800 */
[----:B------:R-:W-:Y:S01]  /*03e0*/  STL [R1+0x110], RZ ;  /* 0x000110ff01007387 */ /* 0x000fe20000100800 */
[----:B------:R-:W-:-:S03]  /*03f0*/  IMAD.HI.U32 R5, R5, R8, RZ ;  /* 0x0000000805057227 */ /* 0x000fc600078e00ff */
[----:B------:R-:W-:Y:S01]  /*0400*/  STL [R1+0x114], RZ ;  /* 0x000114ff01007387 */ /* 0x000fe20000100800 */
[----:B------:R-:W-:-:S03]  /*0410*/  IMAD R0, R5, R0, R8 ;  /* 0x0000000005007224 */ /* 0x000fc600078e0208 */
[----:B------:R-:W-:Y:S02]  /*0420*/  STL [R1+0x118], RZ ;  /* 0x000118ff01007387 */ /* 0x000fe40000100800 */
[----:B------:R-:W-:Y:S02]  /*0430*/  ISETP.GT.U32.AND P1, PT, R9, R0, PT ;  /* 0x000000000900720c */ /* 0x000fe40003f24070 */
[----:B------:R-:W-:Y:S04]  /*0440*/  STL [R1+0x11c], RZ ;  /* 0x00011cff01007387 */ /* 0x000fe80000100800 */
[----:B------:R-:W-:Y:S04]  /*0450*/  STL [R1+0x130], RZ ;  /* 0x000130ff01007387 */ /* 0x000fe80000100800 */
[----:B------:R-:W-:Y:S03]  /*0460*/  STL [R1+0x134], RZ ;  /* 0x000134ff01007387 */ /* 0x000fe60000100800 */
[----:B------:R-:W-:Y:S01]  /*0470*/  @!P1 IMAD.IADD R0, R0, 0x1, -R9 ;  /* 0x0000000100009824 */ /* 0x000fe200078e0a09 */
[----:B------:R-:W-:Y:S01]  /*0480*/  STL [R1+0x138], RZ ;  /* 0x000138ff01007387 */ /* 0x000fe20000100800 */
[----:B------:R-:W-:Y:S01]  /*0490*/  @!P1 VIADD R5, R5, 0x1 ;  /* 0x0000000105059836 */ /* 0x000fe20000000000 */
[----:B------:R-:W-:-:S02]  /*04a0*/  ISETP.NE.AND P1, PT, R6, RZ, PT ;  /* 0x000000ff0600720c */ /* 0x000fc40003f25270 */
[----:B------:R-:W-:Y:S01]  /*04b0*/  STL [R1+0x13c], RZ ;  /* 0x00013cff01007387 */ /* 0x000fe20000100800 */
[----:B------:R-:W-:Y:S02]  /*04c0*/  ISETP.GE.U32.AND P0, PT, R0, R9, PT ;  /* 0x000000090000720c */ /* 0x000fe40003f06070 */
[----:B------:R-:W-:Y:S01]  /*04d0*/  LOP3.LUT R0, R7, R6, RZ, 0x3c, !PT ;  /* 0x0000000607007212 */ /* 0x000fe200078e3cff */
[----:B------:R-:W-:Y:S03]  /*04e0*/  STL [R1+0x160], RZ ;  /* 0x000160ff01007387 */ /* 0x000fe60000100800 */
[----:B------:R-:W-:Y:S01]  /*04f0*/  ISETP.GE.AND P2, PT, R0, RZ, PT ;  /* 0x000000ff0000720c */ /* 0x000fe20003f46270 */
[----:B------:R-:W-:Y:S01]  /*0500*/  STL [R1+0x164], RZ ;  /* 0x000164ff01007387 */ /* 0x000fe20000100800 */
[----:B------:R-:W-:-:S03]  /*0510*/  VIADD R0, R2, 0x7f ;  /* 0x0000007f02007836 */ /* 0x000fc60000000000 */
[----:B------:R-:W-:Y:S02]  /*0520*/  STL [R1+0x168], RZ ;  /* 0x000168ff01007387 */ /* 0x000fe40000100800 */
[----:B------:R-:W-:Y:S02]  /*0530*/  @P0 VIADD R5, R5, 0x1 ;  /* 0x0000000105050836 */ /* 0x000fe40000000000 */
[----:B------:R-:W-:Y:S02]  /*0540*/  STL [R1+0x16c], RZ ;  /* 0x00016cff01007387 */ /* 0x000fe40000100800 */
[----:B------:R-:W-:Y:S01]  /*0550*/  IMAD.MOV.U32 R4, RZ, RZ, R5 ;  /* 0x000000ffff047224 */ /* 0x000fe200078e0005 */
[----:B------:R-:W-:Y:S01]  /*0560*/  SHF.R.S32.HI R5, RZ, 0x1f, R0 ;  /* 0x0000001fff057819 */ /* 0x000fe20000011400 */
[----:B------:R-:W-:Y:S02]  /*0570*/  STL [R1+0x180], RZ ;  /* 0x000180ff01007387 */ /* 0x000fe40000100800 */
[----:B------:R-:W-:Y:S01]  /*0580*/  @!P2 IMAD.MOV R4, RZ, RZ, -R4 ;  /* 0x000000ffff04a224 */ /* 0x000fe200078e0a04 */
[----:B------:R-:W-:Y:S01]  /*0590*/  @!P1 LOP3.LUT R4, RZ, R6, RZ, 0x33, !PT ;  /* 0x00000006ff049212 */ /* 0x000fe200078e33ff */
[----:B------:R-:W-:Y:S01]  /*05a0*/  STL [R1+0x184], RZ ;  /* 0x000184ff01007387 */ /* 0x000fe20000100800 */
[----:B------:R-:W-:-:S03]  /*05b0*/  LEA.HI R5, R5, R0, RZ, 0x7 ;  /* 0x0000000005057211 */ /* 0x000fc600078f38ff */
[----:B------:R-:W-:Y:S01]  /*05c0*/  STL [R1+0x188], RZ ;  /* 0x000188ff01007387 */ /* 0x000fe20000100800 */
[----:B------:R-:W-:Y:S02]  /*05d0*/  IMAD.SHL.U32 R8, R4, 0x8, RZ ;  /* 0x0000000804087824 */ /* 0x000fe400078e00ff */
[----:B------:R-:W-:Y:S01]  /*05e0*/  IMAD.MOV R4, RZ, RZ, -R4 ;  /* 0x000000ffff047224 */ /* 0x000fe200078e0a04 */
[----:B------:R-:W-:Y:S02]  /*05f0*/  STL [R1+0x18c], RZ ;  /* 0x00018cff01007387 */ /* 0x000fe40000100800 */
[----:B------:R-:W-:Y:S01]  /*0600*/  LEA.HI.SX32 R5, R5, -R8, 0x19 ;  /* 0x8000000805057211 */ /* 0x000fe200078fcaff */
[----:B------:R-:W-:Y:S01]  /*0610*/  IMAD R6, R6, R4, R7 ;  /* 0x0000000406067224 */ /* 0x000fe200078e0207 */
[----:B------:R-:W-:Y:S02]  /*0620*/  STL [R1+0x1b0], RZ ;  /* 0x0001b0ff01007387 */ /* 0x000fe40000100800 */
[----:B------:R-:W-:-:S02]  /*0630*/  VIMNMX R13, R5, 0x8, PT ;  /* 0x00000008050d7848 */ /* 0x000fc40003fe0100 */
[----:B------:R-:W-:Y:S01]  /*0640*/  STL [R1+0x1b4], RZ ;  /* 0x0001b4ff01007387 */ /* 0x000fe20000100800 */
[----:B------:R-:W-:Y:S02]  /*0650*/  IABS R11, R6 ;  /* 0x00000006000b7213 */ /* 0x000fe40000000000 */
[----:B------:R-:W-:Y:S01]  /*0660*/  IABS R9, R13 ;  /* 0x0000000d00097213 */ /* 0x000fe20000000000 */
[----:B------:R-:W-:Y:S03]  /*0670*/  STL [R1+0x1b8], RZ ;  /* 0x0001b8ff01007387 */ /* 0x000fe60000100800 */
        /* <DEDUP_REMOVED lines=11> */
[----:B------:R-:W-:Y:S04]  /*0730*/  STL [R1+0xf0c], RZ ;  /* 0x000f0cff01007387 */ /* 0x000fe80000100800 */
[----:B------:R-:W-:Y:S01]  /*0740*/  STL [R1+0xe30], RZ ;  /* 0x000e30ff01007387 */ /* 0x000fe20000100800 */
[----:B------:R-:W0:Y:S03]  /*0750*/  F2I.FTZ.U32.TRUNC.NTZ R5, R5 ;  /* 0x0000000500057305 */ /* 0x000e26000021f000 */
[----:B------:R-:W-:Y:S04]  /*0760*/  STL [R1+0xe34], RZ ;  /* 0x000e34ff01007387 */ /* 0x000fe80000100800 */
[----:B------:R-:W-:Y:S04]  /*0770*/  STL [R1+0xe38], RZ ;  /* 0x000e38ff01007387 */ /* 0x000fe80000100800 */
[----:B------:R-:W-:Y:S04]  /*0780*/  STL [R1+0xe3c], RZ ;  /* 0x000e3cff01007387 */ /* 0x000fe80000100800 */
[----:B------:R-:W-:Y:S01]  /*0790*/  STL [R1+0xe20], RZ ;  /* 0x000e20ff01007387 */ /* 0x000fe20000100800 */
[----:B0-----:R-:W-:-:S03]  /*07a0*/  IMAD.MOV R10, RZ, RZ, -R5 ;  /* 0x000000ffff0a7224 */ /* 0x001fc600078e0a05 */
[----:B------:R-:W-:Y:S01]  /*07b0*/  STL [R1+0xe24], RZ ;  /* 0x000e24ff01007387 */ /* 0x000fe20000100800 */
[----:B------:R-:W-:Y:S01]  /*07c0*/  IMAD.MOV.U32 R4, RZ, RZ, R10 ;  /* 0x000000ffff047224 */ /* 0x000fe200078e000a */
[----:B------:R-:W-:Y:S02]  /*07d0*/  IABS R10, R13 ;  /* 0x0000000d000a7213 */ /* 0x000fe40000000000 */
[----:B------:R-:W-:Y:S01]  /*07e0*/  STL [R1+0xe28], RZ ;  /* 0x000e28ff01007387 */ /* 0x000fe20000100800 */
[----:B------:R-:W-:Y:S02]  /*07f0*/  IMAD R7, R4, R9, RZ ;  /* 0x0000000904077224 */ /* 0x000fe400078e02ff */
[----:B------:R-:W-:Y:S01]  /*0800*/  IMAD.MOV.U32 R4, RZ, RZ, RZ ;  /* 0x000000ffff047224 */ /* 0x000fe200078e00ff */
[----:B------:R-:W-:Y:S03]  /*0810*/  STL [R1+0xe2c], RZ ;  /* 0x000e2cff01007387 */ /* 0x000fe60000100800 */
[----:B------:R-:W-:Y:S01]  /*0820*/  IMAD.HI.U32 R4, R5, R7, R4 ;  /* 0x0000000705047227 */ /* 0x000fe200078e0004 */
[----:B------:R-:W-:Y:S03]  /*0830*/  STL [R1+0xe10], RZ ;  /* 0x000e10ff01007387 */ /* 0x000fe60000100800 */
[----:B------:R-:W-:Y:S01]  /*0840*/  IMAD.MOV R5, RZ, RZ, -R10 ;  /* 0x000000ffff057224 */ /* 0x000fe200078e0a0a */
[----:B------:R-:W-:Y:S01]  /*0850*/  STL [R1+0xe14], RZ ;  /* 0x000e14ff01007387 */ /* 0x000fe20000100800 */
[----:B------:R-:W-:-:S03]  /*0860*/  IMAD.HI.U32 R0, R4, R11, RZ ;  /* 0x0000000b04007227 */ /* 0x000fc600078e00ff */
[----:B------:R-:W-:Y:S01]  /*0870*/  STL [R1+0xe18], RZ ;  /* 0x000e18ff01007387 */ /* 0x000fe20000100800 */
[----:B------:R-:W-:Y:S02]  /*0880*/  IMAD R4, R0, R5, R11 ;  /* 0x0000000500047224 */ /* 0x000fe400078e020b */
[----:B------:R-:W0:Y:S01]  /*0890*/  LDC R5, c[0x0][0x230] ;  /* 0x00008c00ff057b82 */ /* 0x000e220000000800 */
        /* <DEDUP_REMOVED lines=11> */
[-C--:B------:R-:W-:Y:S01]  /*0950*/  LOP3.LUT R4, R6, R13.reuse, RZ, 0x3c, !PT ;  /* 0x0000000d06047212 */ /* 0x080fe200078e3cff */
[----:B------:R-:W-:Y:S01]  /*0960*/  STL [R1+0xdf4], RZ ;  /* 0x000df4ff01007387 */ /* 0x000fe20000100800 */
[----:B0-----:R-:W-:Y:S02]  /*0970*/  VIADD R5, R5, 0x3f ;  /* 0x0000003f05057836 */ /* 0x001fe40000000000 */
[----:B------:R-:W-:Y:S01]  /*0980*/  ISETP.GE.AND P2, PT, R4, RZ, PT ;  /* 0x000000ff0400720c */ /* 0x000fe20003f46270 */
[----:B------:R-:W-:Y:S04]  /*0990*/  STL [R1+0xdf8], RZ ;  /* 0x000df8ff01007387 */ /* 0x000fe80000100800 */
[----:B------:R-:W-:Y:S02]  /*09a0*/  STL [R1+0xdfc], RZ ;  /* 0x000dfcff01007387 */ /* 0x000fe40000100800 */
[----:B------:R-:W-:Y:S01]  /*09b0*/  @P0 VIADD R0, R0, 0x1 ;  /* 0x0000000100000836 */ /* 0x000fe20000000000 */
[----:B------:R-:W-:Y:S01]  /*09c0*/  ISETP.GE.AND P0, PT, R5, 0x40, PT ;  /* 0x000000400500780c */ /* 0x000fe20003f06270 */
[----:B------:R-:W-:Y:S04]  /*09d0*/  STL [R1+0xde0], RZ ;  /* 0x000de0ff01007387 */ /* 0x000fe80000100800 */
[----:B------:R-:W-:Y:S01]  /*09e0*/  STL [R1+0xde4], RZ ;  /* 0x000de4ff01007387 */ /* 0x000fe20000100800 */
[----:B------:R-:W-:Y:S01]  /*09f0*/  @!P2 IMAD.MOV R0, RZ, RZ, -R0 ;  /* 0x000000ffff00a224 */ /* 0x000fe200078e0a00 */
[----:B------:R-:W-:-:S02]  /*0a00*/  @!P1 LOP3.LUT R0, RZ, R13, RZ, 0x33, !PT ;  /* 0x0000000dff009212 */ /* 0x000fc400078e33ff */
[----:B------:R-:W-:Y:S03]  /*0a10*/  STL [R1+0xde8], RZ ;  /* 0x000de8ff01007387 */ /* 0x000fe60000100800 */
[----:B------:R-:W-:Y:S01]  /*0a20*/  IMAD.SHL.U32 R27, R0, 0x80, RZ ;  /* 0x00000080001b7824 */ /* 0x000fe200078e00ff */
[----:B------:R-:W-:Y:S01]  /*0a30*/  STL [R1+0xdec], RZ ;  /* 0x000decff01007387 */ /* 0x000fe20000100800 */
[----:B------:R-:W-:Y:S02]  /*0a40*/  IMAD.MOV R4, RZ, RZ, -R0 ;  /* 0x000000ffff047224 */ /* 0x000fe400078e0a00 */
[C---:B------:R-:W-:Y:S01]  /*0a50*/  VIADD R5, R27.reuse, 0x1 ;  /* 0x000000011b057836 */ /* 0x040fe20000000000 */
[----:B------:R-:W-:Y:S01]  /*0a60*/  STL [R1+0xdd0], RZ ;  /* 0x000dd0ff01007387 */ /* 0x000fe20000100800 */
[C---:B------:R-:W-:Y:S02]  /*0a70*/  VIADD R0, R27.reuse, 0x2 ;  /* 0x000000021b007836 */ /* 0x040fe40000000000 */
[----:B------:R-:W-:Y:S01]  /*0a80*/  VIADD R7, R27, 0x3 ;  /* 0x000000031b077836 */ /* 0x000fe20000000000 */
[----:B------:R-:W-:Y:S01]  /*0a90*/  STL [R1+0xdd4], RZ ;  /* 0x000dd4ff01007387 */ /* 0x000fe20000100800 */
[----:B------:R-:W-:-:S02]  /*0aa0*/  IMAD R4, R13, R4, R6 ;  /* 0x000000040d047224 */ /* 0x000fc400078e0206 */
[C---:B------:R-:W-:Y:S01]  /*0ab0*/  VIADD R60, R27.reuse, 0x3f ;  /* 0x0000003f1b3c7836 */ /* 0x040fe20000000000 */
[----:B------:R-:W-:Y:S01]  /*0ac0*/  STL [R1+0xdd8], RZ ;  /* 0x000dd8ff01007387 */ /* 0x000fe20000100800 */
[----:B------:R-:W-:Y:S02]  /*0ad0*/  IMAD.IADD R4, R8, 0x1, R4 ;  /* 0x0000000108047824 */ /* 0x000fe400078e0204 */
[C---:B------:R-:W-:Y:S01]  /*0ae0*/  VIADD R61, R27.reuse, 0x5b ;  /* 0x0000005b1b3d7836 */ /* 0x040fe20000000000 */
[----:B------:R-:W-:Y:S01]  /*0af0*/  STL [R1+0xddc], RZ ;  /* 0x000ddcff01007387 */ /* 0x000fe20000100800 */
[C---:B------:R-:W-:Y:S02]  /*0b00*/  VIADD R21, R27.reuse, 0x5c ;  /* 0x0000005c1b157836 */ /* 0x040fe40000000000 */
[C---:B------:R-:W-:Y:S01]  /*0b10*/  VIADD R43, R27.reuse, 0x5d ;  /* 0x0000005d1b2b7836 */ /* 0x040fe20000000000 */
[----:B------:R-:W-:Y:S01]  /*0b20*/  STL [R1+0xdc0], RZ ;  /* 0x000dc0ff01007387 */ /* 0x000fe20000100800 */
[----:B------:R-:W-:-:S02]  /*0b30*/  VIADD R42, R27, 0x5e ;  /* 0x0000005e1b2a7836 */ /* 0x000fc40000000000 */
[C---:B------:R-:W-:Y:S01]  /*0b40*/  VIADD R41, R27.reuse, 0x5f ;  /* 0x0000005f1b297836 */ /* 0x040fe20000000000 */
[----:B------:R-:W-:Y:S01]  /*0b50*/  STL [R1+0xdc4], RZ ;  /* 0x000dc4ff01007387 */ /* 0x000fe20000100800 */
[C---:B------:R-:W-:Y:S02]  /*0b60*/  VIADD R40, R27.reuse, 0x60 ;  /* 0x000000601b287836 */ /* 0x040fe40000000000 */
        /* <DEDUP_REMOVED lines=38> */
[----:B------:R-:W-:-:S03]  /*0dd0*/  VIADD R8, R27, 0x7b ;  /* 0x0000007b1b087836 */ /* 0x000fc60000000000 */
[----:B------:R-:W-:Y:S04]  /*0de0*/  STL [R1+0xd9c], RZ ;  /* 0x000d9cff01007387 */ /* 0x000fe80000100800 */
        /* <DEDUP_REMOVED lines=396> */
[----:B------:R-:W-:Y:S04]  /*26b0*/  STL [R1+0x9a0], R27 ;  /* 0x0009a01b01007387 */ /* 0x000fe80000100800 */
[----:B------:R0:W-:Y:S04]  /*26c0*/  STL [R1+0x2cc], R5 ;  /* 0x0002cc0501007387 */ /* 0x0001e80000100800 */
[----:B------:R1:W-:Y:S04]  /*26d0*/  STL [R1+0x2c8], R0 ;  /* 0x0002c80001007387 */ /* 0x0003e80000100800 */
[----:B------:R2:W-:Y:S01]  /*26e0*/  STL [R1+0x2c4], R7 ;  /* 0x0002c40701007387 */ /* 0x0005e20000100800 */
[C---:B0-----:R-:W-:Y:S01]  /*26f0*/  VIADD R5, R27.reuse, 0x4 ;  /* 0x000000041b057836 */ /* 0x041fe20000000000 */
[----:B------:R-:W0:Y:S01]  /*2700*/  S2R R14, SR_TID.X ;  /* 0x00000000000e7919 */ /* 0x000e220000002100 */
[----:B-1----:R-:W-:-:S03]  /*2710*/  VIADD R0, R27, 0x5 ;  /* 0x000000051b007836 */ /* 0x002fc60000000000 */
[----:B------:R1:W-:Y:S01]  /*2720*/  STL [R1+0x2c0], R5 ;  /* 0x0002c00501007387 */ /* 0x0003e20000100800 */
[----:B--2---:R-:W-:-:S03]  /*2730*/  VIADD R7, R27, 0x6 ;  /* 0x000000061b077836 */ /* 0x004fc60000000000 */
[----:B------:R2:W-:Y:S04]  /*2740*/  STL [R1+0x2bc], R0 ;  /* 0x0002bc0001007387 */ /* 0x0005e80000100800 */
[----:B------:R3:W-:Y:S01]  /*2750*/  STL [R1+0x2b8], R7 ;  /* 0x0002b80701007387 */ /* 0x0007e20000100800 */
[C---:B-1----:R-:W-:Y:S02]  /*2760*/  VIADD R5, R27.reuse, 0x7 ;  /* 0x000000071b057836 */ /* 0x042fe40000000000 */
[----:B--2---:R-:W-:-:S03]  /*2770*/  VIADD R0, R27, 0x8 ;  /* 0x000000081b007836 */ /* 0x004fc60000000000 */
[----:B------:R1:W-:Y:S01]  /*2780*/  STL [R1+0x2b4], R5 ;  /* 0x0002b40501007387 */ /* 0x0003e20000100800 */
[----:B---3--:R-:W-:-:S03]  /*2790*/  VIADD R7, R27, 0x9 ;  /* 0x000000091b077836 */ /* 0x008fc60000000000 */
[----:B------:R2:W-:Y:S04]  /*27a0*/  STL [R1+0x2b0], R0 ;  /* 0x0002b00001007387 */ /* 0x0005e80000100800 */
[----:B------:R3:W-:Y:S01]  /*27b0*/  STL [R1+0x2ac], R7 ;  /* 0x0002ac0701007387 */ /* 0x0007e20000100800 */
[C---:B-1----:R-:W-:Y:S01]  /*27c0*/  VIADD R5, R27.reuse, 0xa ;  /* 0x0000000a1b057836 */ /* 0x042fe20000000000 */
[----:B0-----:R-:W-:Y:S01]  /*27d0*/  LOP3.LUT R6, R14, 0x1f, RZ, 0xc0, !PT ;  /* 0x0000001f0e067812 */ /* 0x001fe200078ec0ff */
[----:B--2---:R-:W-:-:S03]  /*27e0*/  VIADD R0, R27, 0xb ;  /* 0x0000000b1b007836 */ /* 0x004fc60000000000 */
[----:B------:R0:W-:Y:S01]  /*27f0*/  STL [R1+0x2a8], R5 ;  /* 0x0002a80501007387 */ /* 0x0001e20000100800 */
[----:B---3--:R-:W-:-:S03]  /*2800*/  VIADD R7, R27, 0xc ;  /* 0x0000000c1b077836 */ /* 0x008fc60000000000 */
[----:B------:R1:W-:Y:S04]  /*2810*/  STL [R1+0x2a4], R0 ;  /* 0x0002a40001007387 */ /* 0x0003e80000100800 */
[----:B------:R2:W-:Y:S01]  /*2820*/  STL [R1+0x2a0], R7 ;  /* 0x0002a00701007387 */ /* 0x0005e20000100800 */
[C---:B0-----:R-:W-:Y:S02]  /*2830*/  VIADD R5, R27.reuse, 0xd ;  /* 0x0000000d1b057836 */ /* 0x041fe40000000000 */
[----:B-1----:R-:W-:-:S03]  /*2840*/  VIADD R0, R27, 0xe ;  /* 0x0000000e1b007836 */ /* 0x002fc60000000000 */
[----:B------:R0:W-:Y:S01]  /*2850*/  STL [R1+0x29c], R5 ;  /* 0x00029c0501007387 */ /* 0x0001e20000100800 */
[----:B--2---:R-:W-:-:S03]  /*2860*/  VIADD R7, R27, 0xf ;  /* 0x0000000f1b077836 */ /* 0x004fc60000000000 */
        /* <DEDUP_REMOVED lines=105> */
[C---:B-1----:R-:W-:Y:S02]  /*2f00*/  VIADD R0, R27.reuse, 0x44 ;  /* 0x000000441b007836 */ /* 0x042fe40000000000 */
[----:B--2---:R-:W-:-:S03]  /*2f10*/  VIADD R7, R27, 0x46 ;  /* 0x000000461b077836 */ /* 0x004fc60000000000 */
[----:B------:R0:W-:Y:S04]  /*2f20*/  STL [R1+0x1a0], R0 ;  /* 0x0001a00001007387 */ /* 0x0001e80000100800 */
        /* <DEDUP_REMOVED lines=38> */
[----:B0-----:R-:W-:Y:S02]  /*3190*/  IMAD.SHL.U32 R0, R4, 0x80, RZ ;  /* 0x0000008004007824 */ /* 0x001fe400078e00ff */
[C---:B------:R-:W-:Y:S02]  /*31a0*/  VIADD R4, R27.reuse, 0x5a ;  /* 0x0000005a1b047836 */ /* 0x040fe40000000000 */
[C---:B-1----:R-:W-:Y:S01]  /*31b0*/  VIADD R5, R27.reuse, 0x59 ;  /* 0x000000591b057836 */ /* 0x042fe20000000000 */
[C---:B------:R-:W-:Y:S01]  /*31c0*/  LOP3.LUT R28, R0.reuse, 0x1f, R14, 0xf8, !PT ;  /* 0x0000001f001c7812 */ /* 0x040fe200078ef80e */
[C---:B------:R-:W-:Y:S01]  /*31d0*/  VIADD R14, R27.reuse, 0x75 ;  /* 0x000000751b0e7836 */ /* 0x040fe20000000000 */
[----:B------:R-:W-:Y:S01]  /*31e0*/  LOP3.LUT R0, R0, 0x20, R6, 0xfe, !PT ;  /* 0x0000002000007812 */ /* 0x000fe200078efe06 */
[C---:B--2---:R-:W-:Y:S01]  /*31f0*/  VIADD R7, R27.reuse, 0x7c ;  /* 0x0000007c1b077836 */ /* 0x044fe20000000000 */
[----:B------:R0:W-:Y:S01]  /*3200*/  STL [R1+0x40], R5 ;  /* 0x0000400501007387 */ /* 0x0001e20000100800 */
[----:B------:R-:W-:Y:S01]  /*3210*/  LOP3.LUT R29, R28, 0x40, RZ, 0xfc, !PT ;  /* 0x000000401c1d7812 */ /* 0x000fe200078efcff */
[----:B------:R-:W-:-:S02]  /*3220*/  VIADD R6, R27, 0x7d ;  /* 0x0000007d1b067836 */ /* 0x000fc40000000000 */
[----:B------:R1:W-:Y:S04]  /*3230*/  STL [R1+0x2c], R4 ;  /* 0x00002c0401007387 */ /* 0x0003e80000100800 */
[----:B------:R2:W-:Y:S01]  /*3240*/  STL [R1+0xf20], R28 ;  /* 0x000f201c01007387 */ /* 0x0005e20000100800 */
[----:B0-----:R-:W-:-:S03]  /*3250*/  VIADD R5, R27, 0x7e ;  /* 0x0000007e1b057836 */ /* 0x001fc60000000000 */
[----:B------:R0:W-:Y:S01]  /*3260*/  STL [R1+0xf24], R0 ;  /* 0x000f240001007387 */ /* 0x0001e20000100800 */
[----:B-1----:R-:W-:Y:S01]  /*3270*/  VIADD R4, R27, 0x7f ;  /* 0x0000007f1b047836 */ /* 0x002fe20000000000 */
[----:B--2---:R-:W-:-:S05]  /*3280*/  LOP3.LUT R28, R28, 0x60, RZ, 0xfc, !PT ;  /* 0x000000601c1c7812 */ /* 0x004fca00078efcff */
[----:B------:R0:W-:Y:S04]  /*3290*/  STL [R1+0xf28], R28 ;  /* 0x000f281c01007387 */ /* 0x0001e80000100800 */
[----:B------:R0:W-:Y:S01]  /*32a0*/  STL [R1+0xf2c], R29 ;  /* 0x000f2c1d01007387 */ /* 0x0001e20000100800 */
[----:B------:R-:W-:Y:S05]  /*32b0*/  @!P0 BRA `(.L_x_0) ;  /* 0x000004e400a88947 */ /* 0x000fea0003800000 */
[----:B------:R-:W2:Y:S01]  /*32c0*/  LDL R52, [R1+0xf20] ;  /* 0x000f200001347983 */ /* 0x000ea20000100800 */
[----:B------:R-:W-:Y:S01]  /*32d0*/  IMAD.MOV.U32 R51, RZ, RZ, R21 ;  /* 0x000000ffff337224 */ /* 0x000fe200078e0015 */
[----:B------:R-:W-:Y:S01]  /*32e0*/  IABS R21, R2 ;  /* 0x0000000200157213 */ /* 0x000fe20000000000 */
[----:B------:R-:W-:Y:S01]  /*32f0*/  IMAD.MOV.U32 R53, RZ, RZ, R0 ;  /* 0x000000ffff357224 */ /* 0x000fe200078e0000 */
[----:B------:R-:W-:Y:S01]  /*3300*/  IABS R58, R3 ;  /* 0x00000003003a7213 */ /* 0x000fe20000000000 */
[----:B------:R-:W-:Y:S01]  /*3310*/  IMAD.MOV.U32 R50, RZ, RZ, R27 ;  /* 0x000000ffff327224 */ /* 0x000fe200078e001b */
[----:B0-----:R-:W0:Y:S01]  /*3320*/  I2F.RP R0, R21 ;  /* 0x0000001500007306 */ /* 0x001e220000209400 */
[----:B------:R-:W-:Y:S01]  /*3330*/  IMAD.MOV.U32 R55, RZ, RZ, R28 ;  /* 0x000000ffff377224 */ /* 0x000fe200078e001c */
[----:B------:R-:W-:Y:S01]  /*3340*/  IABS R44, R53 ;  /* 0x00000035002c7213 */ /* 0x000fe20000000000 */
[----:B------:R-:W-:Y:S01]  /*3350*/  IMAD.MOV.U32 R26, RZ, RZ, RZ ;  /* 0x000000ffff1a7224 */ /* 0x000fe200078e00ff */
[----:B------:R-:W-:Y:S01]  /*3360*/  ISETP.GE.AND P3, PT, R4, RZ, PT ;  /* 0x000000ff0400720c */ /* 0x000fe20003f66270 */
[----:B------:R-:W-:Y:S01]  /*3370*/  IMAD.MOV.U32 R54, RZ, RZ, R29 ;  /* 0x000000ffff367224 */ /* 0x000fe200078e001d */
[----:B------:R-:W-:Y:S01]  /*3380*/  ISETP.GE.AND P0, PT, R5, RZ, PT ;  /* 0x000000ff0500720c */ /* 0x000fe20003f06270 */
[----:B------:R-:W-:Y:S01]  /*3390*/  ULDC.64 UR6, c[0x0][0x218] ;  /* 0x0000860000067ab9 */ /* 0x000fe20000000a00 */
[----:B------:R-:W1:Y:S01]  /*33a0*/  I2F.RP R28, R58 ;  /* 0x0000003a001c7306 */ /* 0x000e620000209400 */
[----:B------:R-:W-:Y:S01]  /*33b0*/  ULDC UR8, c[0x0][0x240] ;  /* 0x0000900000087ab9 */ /* 0x000fe20000000800 */
[----:B------:R-:W-:Y:S01]  /*33c0*/  ULDC UR5, c[0x0][0x234] ;  /* 0x00008d0000057ab9 */ /* 0x000fe20000000800 */
[----:B------:R-:W-:Y:S01]  /*33d0*/  ULDC UR20, c[0x0][0x238] ;  /* 0x00008e0000147ab9 */ /* 0x000fe20000000800 */
[----:B------:R-:W-:Y:S01]  /*33e0*/  ULDC UR21, c[0x0][0x238] ;  /* 0x00008e0000157ab9 */ /* 0x000fe20000000800 */
[----:B------:R-:W-:Y:S01]  /*33f0*/  ULDC UR22, c[0x0][0x238] ;  /* 0x00008e0000167ab9 */ /* 0x000fe20000000800 */
[----:B------:R-:W-:Y:S01]  /*3400*/  ULDC UR23, c[0x0][0x238] ;  /* 0x00008e0000177ab9 */ /* 0x000fe20000000800 */
[----:B------:R-:W-:Y:S01]  /*3410*/  ULDC UR24, c[0x0][0x238] ;  /* 0x00008e0000187ab9 */ /* 0x000fe20000000800 */
[----:B0-----:R-:W0:Y:S01]  /*3420*/  MUFU.RCP R0, R0 ;  /* 0x0000000000007308 */ /* 0x001e220000001000 */
[----:B------:R-:W-:Y:S01]  /*3430*/  ULDC UR25, c[0x0][0x238] ;  /* 0x00008e0000197ab9 */ /* 0x000fe20000000800 */
[----:B------:R-:W-:Y:S01]  /*3440*/  ULDC UR26, c[0x0][0x238] ;  /* 0x00008e00001a7ab9 */ /* 0x000fe20000000800 */
[----:B------:R-:W-:Y:S01]  /*3450*/  ULDC UR27, c[0x0][0x238] ;  /* 0x00008e00001b7ab9 */ /* 0x000fe20000000800 */
[----:B------:R-:W-:Y:S01]  /*3460*/  ULDC UR28, c[0x0][0x238] ;  /* 0x00008e00001c7ab9 */ /* 0x000fe20000000800 */
[----:B------:R-:W-:Y:S01]  /*3470*/  ULDC UR29, c[0x0][0x238] ;  /* 0x00008e00001d7ab9 */ /* 0x000fe20000000800 */
[----:B------:R-:W-:Y:S01]  /*3480*/  ULDC UR30, c[0x0][0x238] ;  /* 0x00008e00001e7ab9 */ /* 0x000fe20000000800 */
[----:B------:R-:W-:Y:S01]  /*3490*/  ULDC UR31, c[0x0][0x238] ;  /* 0x00008e00001f7ab9 */ /* 0x000fe20000000800 */
[----:B-1----:R-:W1:Y:S01]  /*34a0*/  MUFU.RCP R28, R28 ;  /* 0x0000001c001c7308 */ /* 0x002e620000001000 */
[----:B------:R-:W-:Y:S01]  /*34b0*/  ULDC UR34, c[0x0][0x238] ;  /* 0x00008e0000227ab9 */ /* 0x000fe20000000800 */
[----:B------:R-:W-:Y:S01]  /*34c0*/  ULDC UR35, c[0x0][0x238] ;  /* 0x00008e0000237ab9 */ /* 0x000fe20000000800 */
[----:B------:R-:W-:Y:S01]  /*34d0*/  ULDC UR36, c[0x0][0x238] ;  /* 0x00008e0000247ab9 */ /* 0x000fe20000000800 */
[----:B------:R-:W-:Y:S01]  /*34e0*/  ULDC UR37, c[0x0][0x238] ;  /* 0x00008e0000257ab9 */ /* 0x000fe20000000800 */
[----:B------:R-:W-:Y:S01]  /*34f0*/  ULDC UR9, c[0x0][0x238] ;  /* 0x00008e0000097ab9 */ /* 0x000fe20000000800 */
[----:B------:R-:W-:Y:S01]  /*3500*/  ULDC UR10, c[0x0][0x238] ;  /* 0x00008e00000a7ab9 */ /* 0x000fe20000000800 */
[----:B------:R-:W-:Y:S01]  /*3510*/  ULDC UR11, c[0x0][0x238] ;  /* 0x00008e00000b7ab9 */ /* 0x000fe20000000800 */
[----:B------:R-:W-:Y:S01]  /*3520*/  ULDC UR12, c[0x0][0x238] ;  /* 0x00008e00000c7ab9 */ /* 0x000fe20000000800 */
[----:B0-----:R-:W-:Y:S01]  /*3530*/  VIADD R0, R0, 0xffffffe ;  /* 0x0ffffffe00007836 */ /* 0x001fe20000000000 */
[----:B------:R-:W-:Y:S01]  /*3540*/  ULDC UR13, c[0x0][0x238] ;  /* 0x00008e00000d7ab9 */ /* 0x000fe20000000800 */
[----:B------:R-:W-:Y:S01]  /*3550*/  ULDC UR14, c[0x0][0x238] ;  /* 0x00008e00000e7ab9 */ /* 0x000fe20000000800 */
[----:B------:R-:W-:Y:S01]  /*3560*/  ULDC UR15, c[0x0][0x238] ;  /* 0x00008e00000f7ab9 */ /* 0x000fe20000000800 */
[----:B------:R-:W0:Y:S01]  /*3570*/  F2I.FTZ.U32.TRUNC.NTZ R27, R0 ;  /* 0x00000000001b7305 */ /* 0x000e22000021f000 */
[----:B------:R-:W-:Y:S01]  /*3580*/  ULDC UR16, c[0x0][0x238] ;  /* 0x00008e0000107ab9 */ /* 0x000fe20000000800 */
[----:B------:R-:W-:Y:S01]  /*3590*/  ULDC UR17, c[0x0][0x238] ;  /* 0x00008e0000117ab9 */ /* 0x000fe20000000800 */
[----:B------:R-:W-:Y:S01]  /*35a0*/  ULDC UR39, c[0x0][0x238] ;  /* 0x00008e0000277ab9 */ /* 0x000fe20000000800 */
[----:B-1----:R-:W-:Y:S01]  /*35b0*/  VIADD R28, R28, 0xffffffe ;  /* 0x0ffffffe1c1c7836 */ /* 0x002fe20000000000 */
[----:B------:R-:W-:Y:S01]  /*35c0*/  ULDC UR40, c[0x0][0x238] ;  /* 0x00008e0000287ab9 */ /* 0x000fe20000000800 */
[----:B------:R-:W-:Y:S01]  /*35d0*/  ULDC UR41, c[0x0][0x238] ;  /* 0x00008e0000297ab9 */ /* 0x000fe20000000800 */
[----:B------:R-:W-:Y:S01]  /*35e0*/  ULDC UR42, c[0x0][0x238] ;  /* 0x00008e00002a7ab9 */ /* 0x000fe20000000800 */
[----:B------:R1:W3:Y:S01]  /*35f0*/  F2I.FTZ.U32.TRUNC.NTZ R29, R28 ;  /* 0x0000001c001d7305 */ /* 0x0002e2000021f000 */
[----:B------:R-:W-:Y:S01]  /*3600*/  ULDC UR18, c[0x0][0x238] ;  /* 0x00008e0000127ab9 */ /* 0x000fe20000000800 */
[----:B0-----:R-:W-:-:S02]  /*3610*/  IMAD.MOV R0, RZ, RZ, -R27 ;  /* 0x000000ffff007224 */ /* 0x001fc400078e0a1b */
[----:B-1----:R-:W-:Y:S02]  /*3620*/  IMAD.MOV.U32 R28, RZ, RZ, RZ ;  /* 0x000000ffff1c7224 */ /* 0x002fe400078e00ff */
[----:B------:R-:W-:-:S04]  /*3630*/  IMAD R49, R0, R21, RZ ;  /* 0x0000001500317224 */ /* 0x000fc800078e02ff */
[----:B------:R-:W-:Y:S01]  /*3640*/  IMAD.HI.U32 R49, R27, R49, R26 ;  /* 0x000000311b317227 */ /* 0x000fe200078e001a */
[----:B------:R-:W-:Y:S02]  /*3650*/  IABS R27, R54 ;  /* 0x00000036001b7213 */ /* 0x000fe40000000000 */
[----:B------:R-:W-:Y:S01]  /*3660*/  IABS R26, R55 ;  /* 0x00000037001a7213 */ /* 0x000fe20000000000 */
[----:B---3--:R-:W-:Y:S02]  /*3670*/  IMAD.MOV R0, RZ, RZ, -R29 ;  /* 0x000000ffff007224 */ /* 0x008fe400078e0a1d */
[----:B------:R-:W-:-:S04]  /*3680*/  IMAD.HI.U32 R47, R49, R44, RZ ;  /* 0x0000002c312f7227 */ /* 0x000fc800078e00ff */
[----:B------:R-:W-:Y:S02]  /*3690*/  IMAD.MOV R47, RZ, RZ, -R47 ;  /* 0x000000ffff2f7224 */ /* 0x000fe400078e0a2f */
[----:B------:R-:W-:-:S04]  /*36a0*/  IMAD.HI.U32 R48, R49, R27, RZ ;  /* 0x0000001b31307227 */ /* 0x000fc800078e00ff */
[C---:B------:R-:W-:Y:S01]  /*36b0*/  IMAD R44, R21.reuse, R47, R44 ;  /* 0x0000002f152c7224 */ /* 0x040fe200078e022c */
[----:B------:R-:W-:Y:S01]  /*36c0*/  IABS R47, R6 ;  /* 0x00000006002f7213 */ /* 0x000fe20000000000 */
[----:B------:R-:W-:Y:S02]  /*36d0*/  IMAD.MOV R48, RZ, RZ, -R48 ;  /* 0x000000ffff307224 */ /* 0x000fe400078e0a30 */
[----:B------:R-:W-:Y:S01]  /*36e0*/  IMAD R0, R0, R58, RZ ;  /* 0x0000003a00007224 */ /* 0x000fe200078e02ff */
[C---:B------:R-:W-:Y:S01]  /*36f0*/  ISETP.GT.U32.AND P2, PT, R21.reuse, R44, PT ;  /* 0x0000002c1500720c */ /* 0x040fe20003f44070 */
[----:B------:R-:W-:Y:S02]  /*3700*/  IMAD R27, R21, R48, R27 ;  /* 0x00000030151b7224 */ /* 0x000fe400078e021b */
[----:B------:R-:W-:Y:S01]  /*3710*/  IMAD.HI.U32 R0, R29, R0, R28 ;  /* 0x000000001d007227 */ /* 0x000fe200078e001c */
[----:B------:R-:W-:Y:S02]  /*3720*/  IABS R29, R50 ;  /* 0x00000032001d7213 */ /* 0x000fe40000000000 */
[----:B------:R-:W-:-:S02]  /*3730*/  ISETP.GT.U32.AND P4, PT, R21, R27, PT ;  /* 0x0000001b1500720c */ /* 0x000fc40003f84070 */
[----:B------:R-:W-:Y:S02]  /*3740*/  IABS R28, R4 ;  /* 0x00000004001c7213 */ /* 0x000fe40000000000 */
[----:B------:R-:W-:Y:S01]  /*3750*/  IABS R4, R5 ;  /* 0x0000000500047213 */ /* 0x000fe20000000000 */
[----:B------:R-:W-:Y:S02]  /*3760*/  IMAD.MOV.U32 R5, RZ, RZ, R47 ;  /* 0x000000ffff057224 */ /* 0x000fe400078e002f */
[----:B------:R-:W-:Y:S02]  /*3770*/  @!P2 IMAD.IADD R44, R44, 0x1, -R21 ;  /* 0x000000012c2ca824 */ /* 0x000fe400078e0a15 */
[----:B------:R-:W-:-:S03]  /*3780*/  IMAD.HI.U32 R48, R0, R4, RZ ;  /* 0x0000000400307227 */ /* 0x000fc600078e00ff */
[----:B------:R-:W-:Y:S01]  /*3790*/  ISETP.GT.U32.AND P2, PT, R21, R44, PT ;  /* 0x0000002c1500720c */ /* 0x000fe20003f44070 */
[----:B------:R-:W-:Y:S02]  /*37a0*/  @!P4 IMAD.IADD R27, R27, 0x1, -R21 ;  /* 0x000000011b1bc824 */ /* 0x000fe400078e0a15 */
[----:B------:R-:W-:-:S03]  /*37b0*/  IMAD.HI.U32 R47, R0, R28, RZ ;  /* 0x0000001c002f7227 */ /* 0x000fc600078e00ff */
[----:B------:R-:W-:Y:S01]  /*37c0*/  ISETP.GT.U32.AND P4, PT, R21, R27, PT ;  /* 0x0000001b1500720c */ /* 0x000fe20003f84070 */
[----:B------:R-:W-:Y:S02]  /*37d0*/  IMAD.MOV R48, RZ, RZ, -R48 ;  /* 0x000000ffff307224 */ /* 0x000fe400078e0a30 */
[----:B------:R-:W-:Y:S02]  /*37e0*/  IMAD.MOV R47, RZ, RZ, -R47 ;  /* 0x000000ffff2f7224 */ /* 0x000fe400078e0a2f */
[----:B------:R-:W-:Y:S01]  /*37f0*/  IMAD R4, R58, R48, R4 ;  /* 0x000000303a047224 */ /* 0x000fe200078e0204 */
[----:B------:R-:W-:Y:S01]  /*3800*/  IABS R48, R9 ;  /* 0x0000000900307213 */ /* 0x000fe20000000000 */
[----:B------:R-:W-:Y:S01]  /*3810*/  @!P2 IMAD.IADD R44, R44, 0x1, -R21 ;  /* 0x000000012c2ca824 */ /* 0x000fe200078e0a15 */
[----:B------:R-:W-:Y:S01]  /*3820*/  ISETP.GE.AND P2, PT, R53, RZ, PT ;  /* 0x000000ff3500720c */ /* 0x000fe20003f46270 */
[----:B------:R-:W-:Y:S01]  /*3830*/  IMAD R28, R58, R47, R28 ;  /* 0x0000002f3a1c7224 */ /* 0x000fe200078e021c */
[----:B------:R-:W-:-:S03]  /*3840*/  LOP3.LUT R47, RZ, R2, RZ, 0x33, !PT ;  /* 0x00000002ff2f7212 */ /* 0x000fc600078e33ff */
[----:B------:R-:W-:Y:S01]  /*3850*/  @!P4 IMAD.IADD R27, R27, 0x1, -R21 ;  /* 0x000000011b1bc824 */ /* 0x000fe200078e0a15 */
[----:B------:R-:W-:Y:S01]  /*3860*/  ISETP.GE.AND P4, PT, R55, RZ, PT ;  /* 0x000000ff3700720c */ /* 0x000fe20003f86270 */
[----:B------:R-:W-:Y:S01]  /*3870*/  IMAD.MOV.U32 R55, RZ, RZ, R61 ;  /* 0x000000ffff377224 */ /* 0x000fe200078e003d */
[----:B------:R-:W-:Y:S02]  /*3880*/  IABS R61, R17 ;  /* 0x00000011003d7213 */ /* 0x000fe40000000000 */
[----:B--2---:R-:W-:-:S05]  /*3890*/  IABS R45, R52 ;  /* 0x00000034002d7213 */ /* 0x004fca0000000000 */
[----:B------:R-:W-:-:S04]  /*38a0*/  IMAD.HI.U32 R46, R49, R45, RZ ;  /* 0x0000002d312e7227 */ /* 0x000fc800078e00ff */
[----:B------:R-:W-:Y:S02]  /*38b0*/  IMAD.MOV R46, RZ, RZ, -R46 ;  /* 0x000000ffff2e7224 */ /* 0x000fe400078e0a2e */
[----:B------:R-:W-:-:S04]  /*38c0*/  IMAD.HI.U32 R49, R49, R26, RZ ;  /* 0x0000001a31317227 */ /* 0x000fc800078e00ff */
[C---:B------:R-:W-:Y:S02]  /*38d0*/  IMAD R45, R21.reuse, R46, R45 ;  /* 0x0000002e152d7224 */ /* 0x040fe400078e022d */
[----:B------:R-:W-:Y:S02]  /*38e0*/  IMAD.MOV R49, RZ, RZ, -R49 ;  /* 0x000000ffff317224 */ /* 0x000fe400078e0a31 */
[----:B------:R-:W-:Y:S01]  /*38f0*/  IMAD.HI.U32 R46, R0, R29, RZ ;  /* 0x0000001d002e7227 */ /* 0x000fe200078e00ff */
[----:B------:R-:W-:-:S03]  /*3900*/  ISETP.GT.U32.AND P1, PT, R21, R45, PT ;  /* 0x0000002d1500720c */ /* 0x000fc60003f24070 */
[C---:B------:R-:W-:Y:S02]  /*3910*/  IMAD R26, R21.reuse, R49, R26 ;  /* 0x00000031151a7224 */ /* 0x040fe400078e021a */
[----:B------:R-:W-:Y:S02]  /*3920*/  IMAD.MOV R46, RZ, RZ, -R46 ;  /* 0x000000ffff2e7224 */ /* 0x000fe400078e0a2e */
[----:B------:R-:W-:Y:S01]  /*3930*/  IMAD.HI.U32 R49, R0, R5, RZ ;  /* 0x0000000500317227 */ /* 0x000fe200078e00ff */
[----:B------:R-:W-:-:S03]  /*3940*/  ISETP.GT.U32.AND P6, PT, R21, R26, PT ;  /* 0x0000001a1500720c */ /* 0x000fc60003fc4070 */
[----:B------:R-:W-:Y:S02]  /*3950*/  IMAD R29, R58, R46, R29 ;  /* 0x0000002e3a1d7224 */ /* 0x000fe400078e021d */
[----:B------:R-:W-:Y:S01]  /*3960*/  @!P1 IMAD.IADD R45, R45, 0x1, -R21 ;  /* 0x000000012d2d9824 */ /* 0x000fe200078e0a15 */
[----:B------:R-:W-:Y:S01]  /*3970*/  ISETP.GE.AND P1, PT, R6, RZ, PT ;  /* 0x000000ff0600720c */ /* 0x000fe20003f26270 */
[----:B------:R-:W-:Y:S01]  /*3980*/  IMAD.MOV.U32 R46, RZ, RZ, R44 ;  /* 0x000000ffff2e7224 */ /* 0x000fe200078e002c */
[----:B------:R-:W-:Y:S01]  /*3990*/  IABS R6, R7 ;  /* 0x0000000700067213 */ /* 0x000fe20000000000 */
[----:B------:R-:W-:Y:S01]  /*39a0*/  IMAD.MOV R49, RZ, RZ, -R49 ;  /* 0x000000ffff317224 */ /* 0x000fe200078e0a31 */
[----:B------:R-:W-:Y:S01]  /*39b0*/  ISETP.GT.U32.AND P5, PT, R21, R45, PT ;  /* 0x0000002d1500720c */ /* 0x000fe20003fa4070 */
[----:B------:R-:W-:Y:S01]  /*39c0*/  @!P2 IMAD.MOV R46, RZ, RZ, -R46 ;  /* 0x000000ffff2ea224 */ /* 0x000fe200078e0a2e */
[----:B------:R-:W-:Y:S01]  /*39d0*/  ISETP.NE.AND P2, PT, R2, RZ, PT ;  /* 0x000000ff0200720c */ /* 0x000fe20003f45270 */
[----:B------:R-:W-:-:S02]  /*39e0*/  @!P6 IMAD.IADD R26, R26, 0x1, -R21 ;  /* 0x000000011a1ae824 */ /* 0x000fc400078e0a15 */
[----:B------:R-:W-:Y:S01]  /*39f0*/  IMAD.MOV.U32 R2, RZ, RZ, R48 ;  /* 0x000000ffff027224 */ /* 0x000fe200078e0030 */
[----:B------:R-:W-:Y:S01]  /*3a00*/  SEL R46, R47, R46, !P2 ;  /* 0x0000002e2f2e7207 */ /* 0x000fe20005000000 */
[----:B------:R-:W-:Y:S01]  /*3a10*/  IMAD.MOV.U32 R48, RZ, RZ, R27 ;  /* 0x000000ffff307224 */ /* 0x000fe200078e001b */
[----:B------:R-:W-:Y:S01]  /*3a20*/  ISETP.GT.U32.AND P6, PT, R21, R26, PT ;  /* 0x0000001a1500720c */ /* 0x000fe20003fc4070 */
[----:B------:R-:W-:Y:S02]  /*3a30*/  IMAD R5, R58, R49, R5 ;  /* 0x000000313a057224 */ /* 0x000fe400078e0205 */
[----:B------:R-:W-:Y:S02]  /*3a40*/  IMAD.MOV.U32 R44, RZ, RZ, R6 ;  /* 0x000000ffff2c7224 */ /* 0x000fe400078e0006 */
[----:B------:R-:W-:Y:S01]  /*3a50*/  @!P5 IMAD.IADD R45, R45, 0x1, -R21 ;  /* 0x000000012d2dd824 */ /* 0x000fe200078e0a15 */
[----:B------:R-:W-:Y:S01]  /*3a60*/  ISETP.GE.AND P5, PT, R52, RZ, PT ;  /* 0x000000ff3400720c */ /* 0x000fe20003fa6270 */
[----:B------:R-:W-:-:S04]  /*3a70*/  IMAD.HI.U32 R6, R0, R44, RZ ;  /* 0x0000002c00067227 */ /* 0x000fc800078e00ff */
[----:B------:R-:W-:Y:S02]  /*3a80*/  IMAD.MOV R6, RZ, RZ, -R6 ;  /* 0x000000ffff067224 */ /* 0x000fe400078e0a06 */
[----:B------:R-:W-:Y:S01]  /*3a90*/  @!P6 IMAD.IADD R26, R26, 0x1, -R21 ;  /* 0x000000011a1ae824 */ /* 0x000fe200078e0a15 */
[----:B------:R-:W-:Y:S01]  /*3aa0*/  ISETP.GE.AND P6, PT, R54, RZ, PT ;  /* 0x000000ff3600720c */ /* 0x000fe20003fc6270 */
[C---:B------:R-:W-:Y:S01]  /*3ab0*/  IMAD R6, R58.reuse, R6, R44 ;  /* 0x000000063a067224 */ /* 0x040fe200078e022c */
[----:B------:R-:W-:Y:S01]  /*3ac0*/  IABS R21, R8 ;  /* 0x0000000800157213 */ /* 0x000fe20000000000 */
[----:B------:R-:W-:Y:S01]  /*3ad0*/  @!P4 IMAD.MOV R26, RZ, RZ, -R26 ;  /* 0x000000ffff1ac224 */ /* 0x000fe200078e0a1a */
[C---:B------:R-:W-:Y:S01]  /*3ae0*/  ISETP.GT.U32.AND P4, PT, R58.reuse, R4, PT ;  /* 0x000000043a00720c */ /* 0x040fe20003f84070 */
[----:B------:R-:W-:Y:S01]  /*3af0*/  @!P5 IMAD.MOV R45, RZ, RZ, -R45 ;  /* 0x000000ffff2dd224 */ /* 0x000fe200078e0a2d */
[----:B------:R-:W-:Y:S01]  /*3b00*/  ISETP.GT.U32.AND P5, PT, R58, R29, PT ;  /* 0x0000001d3a00720c */ /* 0x000fe20003fa4070 */
[----:B------:R-:W-:Y:S01]  /*3b10*/  IMAD.HI.U32 R27, R0, R21, RZ ;  /* 0x00000015001b7227 */ /* 0x000fe200078e00ff */
[----:B------:R-:W-:-:S02]  /*3b20*/  SEL R26, R47, R26, !P2 ;  /* 0x0000001a2f1a7207 */ /* 0x000fc40005000000 */
[C---:B------:R-:W-:Y:S01]  /*3b30*/  SEL R49, R47.reuse, R45, !P2 ;  /* 0x0000002d2f317207 */ /* 0x040fe20005000000 */
[----:B------:R-:W-:Y:S02]  /*3b40*/  IMAD.MOV R27, RZ, RZ, -R27 ;  /* 0x000000ffff1b7224 */ /* 0x000fe400078e0a1b */
[----:B------:R-:W-:Y:S01]  /*3b50*/  @!P6 IMAD.MOV R48, RZ, RZ, -R48 ;  /* 0x000000ffff30e224 */ /* 0x000fe200078e0a30 */
[C---:B------:R-:W-:Y:S01]  /*3b60*/  ISETP.GT.U32.AND P6, PT, R58.reuse, R28, PT ;  /* 0x0000001c3a00720c */ /* 0x040fe20003fc4070 */
[----:B------:R-:W-:Y:S01]  /*3b70*/  STL [R1+0x2d8], R49 ;  /* 0x0002d83101007387 */ /* 0x000fe20000100800 */
[----:B------:R-:W-:Y:S01]  /*3b80*/  IMAD R27, R58, R27, R21 ;  /* 0x0000001b3a1b7224 */ /* 0x000fe200078e0215 */
[----:B------:R-:W-:Y:S01]  /*3b90*/  IABS R21, R10 ;  /* 0x0000000a00157213 */ /* 0x000fe20000000000 */
[--C-:B------:R-:W-:Y:S01]  /*3ba0*/  @!P4 IMAD.IADD R4, R4, 0x1, -R58.reuse ;  /* 0x000000010404c824 */ /* 0x100fe200078e0a3a */
[----:B------:R-:W-:Y:S01]  /*3bb0*/  SEL R45, R47, R48, !P2 ;  /* 0x000000302f2d7207 */ /* 0x000fe20005000000 */
[----:B------:R-:W-:Y:S01]  /*3bc0*/  @!P5 IMAD.IADD R29, R29, 0x1, -R58 ;  /* 0x000000011d1dd824 */ /* 0x000fe200078e0a3a */
[----:B------:R-:W-:Y:S01]  /*3bd0*/  STL [R1+0x2d4], R46 ;  /* 0x0002d42e01007387 */ /* 0x000fe20000100800 */
[----:B------:R-:W-:Y:S01]  /*3be0*/  ISETP.GT.U32.AND P2, PT, R58, R5, PT ;  /* 0x000000053a00720c */ /* 0x000fe20003f44070 */
[----:B------:R-:W-:-:S02]  /*3bf0*/  IMAD.MOV.U32 R54, RZ, RZ, R55 ;  /* 0x000000ffff367224 */ /* 0x000fc400078e0037 */
[----:B------:R-:W-:Y:S01]  /*3c00*/  ISETP.GT.U32.AND P5, PT, R58, R29, PT ;  /* 0x0000001d3a00720c */ /* 0x000fe20003fa4070 */
[----:B------:R-:W-:Y:S01]  /*3c10*/  STL [R1+0x2d0], R45 ;  /* 0x0002d02d01007387 */ /* 0x000fe20000100800 */
[----:B------:R-:W-:Y:S01]  /*3c20*/  @!P6 IMAD.IADD R28, R28, 0x1, -R58 ;  /* 0x000000011c1ce824 */ /* 0x000fe200078e0a3a */
[----:B------:R-:W-:Y:S01]  /*3c30*/  ISETP.GE.AND P6, PT, R50, RZ, PT ;  /* 0x000000ff3200720c */ /* 0x000fe20003fc6270 */
[----:B------:R-:W-:Y:S01]  /*3c40*/  IMAD.MOV.U32 R50, RZ, RZ, R60 ;  /* 0x000000ffff327224 */ /* 0x000fe200078e003c */
[----:B------:R0:W-:Y:S01]  /*3c50*/  STL [R1+0x1d8], R26 ;  /* 0x0001d81a01007387 */ /* 0x0001e20000100800 */
[----:B------:R-:W-:Y:S02]  /*3c60*/  IABS R60, R18 ;  /* 0x00000012003c7213 */ /* 0x000fe40000000000 */
[----:B------:R-:W-:Y:S02]  /*3c70*/  ISETP.GT.U32.AND P4, PT, R58, R28, PT ;  /* 0x0000001c3a00720c */ /* 0x000fe40003f84070 */
[----:B------:R-:W-:-:S03]  /*3c80*/  @!P2 IMAD.IADD R5, R5, 0x1, -R58 ;  /* 0x000000010505a824 */ /* 0x000fc600078e0a3a */
[----:B------:R-:W-:Y:S01]  /*3c90*/  @!P5 IMAD.IADD R29, R29, 0x1, -R58 ;  /* 0x000000011d1dd824 */ /* 0x000fe200078e0a3a */
[----:B------:R-:W-:Y:S01]  /*3ca0*/  ISETP.GT.U32.AND P5, PT, R58, R4, PT ;  /* 0x000000043a00720c */ /* 0x000fe20003fa4070 */
[----:B0-----:R-:W-:Y:S01]  /*3cb0*/  IMAD.HI.U32 R26, R0, R2, RZ ;  /* 0x00000002001a7227 */ /* 0x001fe200078e00ff */
[----:B------:R-:W-:-:S03]  /*3cc0*/  ISETP.GT.U32.AND P2, PT, R58, R5, PT ;  /* 0x000000053a00720c */ /* 0x000fc60003f44070 */
[----:B------:R-:W-:Y:S02]  /*3cd0*/  IMAD.MOV R44, RZ, RZ, -R26 ;  /* 0x000000ffff2c7224 */ /* 0x000fe400078e0a1a */
[----:B------:R-:W-:Y:S02]  /*3ce0*/  IMAD.MOV.U32 R26, RZ, RZ, R21 ;  /* 0x000000ffff1a7224 */ /* 0x000fe400078e0015 */
[----:B------:R-:W-:Y:S01]  /*3cf0*/  IMAD.MOV.U32 R21, RZ, RZ, R29 ;  /* 0x000000ffff157224 */ /* 0x000fe200078e001d */
[----:B------:R-:W-:Y:S01]  /*3d00*/  IABS R29, R12 ;  /* 0x0000000c001d7213 */ /* 0x000fe20000000000 */
[----:B------:R-:W-:-:S04]  /*3d10*/  IMAD.HI.U32 R45, R0, R26, RZ ;  /* 0x0000001a002d7227 */ /* 0x000fc800078e00ff */
[----:B------:R-:W-:Y:S01]  /*3d20*/  @!P6 IMAD.MOV R21, RZ, RZ, -R21 ;  /* 0x000000ffff15e224 */ /* 0x000fe200078e0a15 */
[C---:B------:R-:W-:Y:S01]  /*3d30*/  ISETP.GT.U32.AND P6, PT, R58.reuse, R6, PT ;  /* 0x000000063a00720c */ /* 0x040fe20003fc4070 */
[----:B------:R-:W-:Y:S01]  /*3d40*/  IMAD R2, R58, R44, R2 ;  /* 0x0000002c3a027224 */ /* 0x000fe200078e0202 */
[----:B------:R-:W-:Y:S01]  /*3d50*/  IABS R44, R11 ;  /* 0x0000000b002c7213 */ /* 0x000fe20000000000 */
[----:B------:R-:W-:Y:S02]  /*3d60*/  IMAD.MOV R45, RZ, RZ, -R45 ;  /* 0x000000ffff2d7224 */ /* 0x000fe400078e0a2d */
[----:B------:R-:W-:Y:S01]  /*3d70*/  @!P5 IMAD.IADD R4, R4, 0x1, -R58 ;  /* 0x000000010404d824 */ /* 0x000fe200078e0a3a */
[C---:B------:R-:W-:Y:S01]  /*3d80*/  ISETP.GT.U32.AND P5, PT, R58.reuse, R2, PT ;  /* 0x000000023a00720c */ /* 0x040fe20003fa4070 */
[----:B------:R-:W-:Y:S02]  /*3d90*/  IMAD R26, R58, R45, R26 ;  /* 0x0000002d3a1a7224 */ /* 0x000fe400078e021a */
[----:B------:R-:W-:Y:S01]  /*3da0*/  @!P4 IMAD.IADD R28, R28, 0x1, -R58 ;  /* 0x000000011c1cc824 */ /* 0x000fe200078e0a3a */
[----:B------:R-:W-:Y:S01]  /*3db0*/  ISETP.GT.U32.AND P4, PT, R58, R27, PT ;  /* 0x0000001b3a00720c */ /* 0x000fe20003f84070 */
[----:B------:R-:W-:-:S04]  /*3dc0*/  IMAD.HI.U32 R45, R0, R44, RZ ;  /* 0x0000002c002d7227 */ /* 0x000fc800078e00ff */
[----:B------:R-:W-:Y:S01]  /*3dd0*/  @!P6 IMAD.IADD R6, R6, 0x1, -R58 ;  /* 0x000000010606e824 */ /* 0x000fe200078e0a3a */
[----:B------:R-:W-:Y:S01]  /*3de0*/  ISETP.GT.U32.AND P6, PT, R58, R26, PT ;  /* 0x0000001a3a00720c */ /* 0x000fe20003fc4070 */
[----:B------:R-:W-:Y:S02]  /*3df0*/  IMAD.MOV.U32 R46, RZ, RZ, R28 ;  /* 0x000000ffff2e7224 */ /* 0x000fe400078e001c */
[--C-:B------:R-:W-:Y:S02]  /*3e00*/  @!P5 IMAD.IADD R2, R2, 0x1, -R58.reuse ;  /* 0x000000010202d824 */ /* 0x100fe400078e0a3a */
[----:B------:R-:W-:Y:S01]  /*3e10*/  @!P2 IMAD.IADD R5, R5, 0x1, -R58 ;  /* 0x000000010505a824 */ /* 0x000fe200078e0a3a */
[----:B------:R-:W-:Y:S01]  /*3e20*/  ISETP.GE.AND P2, PT, R7, RZ, PT ;  /* 0x000000ff0700720c */ /* 0x000fe20003f46270 */
[----:B------:R-:W-:Y:S01]  /*3e30*/  @!P3 IMAD.MOV R46, RZ, RZ, -R46 ;  /* 0x000000ffff2eb224 */ /* 0x000fe200078e0a2e */
[----:B------:R-:W-:Y:S01]  /*3e40*/  ISETP.GT.U32.AND P3, PT, R58, R6, PT ;  /* 0x000000063a00720c */ /* 0x000fe20003f64070 */
[----:B------:R-:W-:-:S02]  /*3e50*/  IMAD.MOV R7, RZ, RZ, -R45 ;  /* 0x000000ffff077224 */ /* 0x000fc400078e0a2d */
[----:B------:R-:W-:Y:S01]  /*3e60*/  IMAD.HI.U32 R45, R0, R29, RZ ;  /* 0x0000001d002d7227 */ /* 0x000fe200078e00ff */
[----:B------:R-:W-:Y:S03]  /*3e70*/  STL [R1+0x44], R46 ;  /* 0x0000442e01007387 */ /* 0x000fe60000100800 */
[--C-:B------:R-:W-:Y:S01]  /*3e80*/  @!P6 IMAD.IADD R26, R26, 0x1, -R58.reuse ;  /* 0x000000011a1ae824 */ /* 0x100fe200078e0a3a */
[----:B------:R-:W-:Y:S01]  /*3e90*/  ISETP.GT.U32.AND P6, PT, R58, R2, PT ;  /* 0x000000023a00720c */ /* 0x000fe20003fc4070 */
[----:B------:R-:W-:Y:S01]  /*3ea0*/  @!P4 IMAD.IADD R27, R27, 0x1, -R58 ;  /* 0x000000011b1bc824 */ /* 0x000fe200078e0a3a */
[----:B------:R-:W-:Y:S01]  /*3eb0*/  ISETP.GE.AND P4, PT, R8, RZ, PT ;  /* 0x000000ff0800720c */ /* 0x000fe20003f86270 */
[----:B------:R-:W-:Y:S01]  /*3ec0*/  IMAD.MOV R45, RZ, RZ, -R45 ;  /* 0x000000ffff2d7224 */ /* 0x000fe200078e0a2d */
[----:B------:R-:W-:Y:S01]  /*3ed0*/  IABS R8, R15 ;  /* 0x0000000f00087213 */ /* 0x000fe20000000000 */
[C---:B------:R-:W-:Y:S01]  /*3ee0*/  IMAD R7, R58.reuse, R7, R44 ;  /* 0x000000073a077224 */ /* 0x040fe200078e022c */
[C---:B------:R-:W-:Y:S01]  /*3ef0*/  ISETP.GT.U32.AND P5, PT, R58.reuse, R27, PT ;  /* 0x0000001b3a00720c */ /* 0x040fe20003fa4070 */
[----:B------:R-:W-:-:S02]  /*3f00*/  IMAD R29, R58, R45, R29 ;  /* 0x0000002d3a1d7224 */ /* 0x000fc400078e021d */
[----:B------:R-:W-:Y:S01]  /*3f10*/  @!P3 IMAD.IADD R6, R6, 0x1, -R58 ;  /* 0x000000010606b824 */ /* 0x000fe200078e0a3a */
[C---:B------:R-:W-:Y:S01]  /*3f20*/  ISETP.GT.U32.AND P3, PT, R58.reuse, R7, PT ;  /* 0x000000073a00720c */ /* 0x040fe20003f64070 */
[----:B------:R-:W-:Y:S01]  /*3f30*/  @!P0 IMAD.MOV R4, RZ, RZ, -R4 ;  /* 0x000000ffff048224 */ /* 0x000fe200078e0a04 */
[----:B------:R-:W-:Y:S01]  /*3f40*/  ISETP.GT.U32.AND P0, PT, R58, R26, PT ;  /* 0x0000001a3a00720c */ /* 0x000fe20003f04070 */
[----:B------:R-:W-:Y:S01]  /*3f50*/  @!P6 IMAD.IADD R2, R2, 0x1, -R58 ;  /* 0x000000010202e824 */ /* 0x000fe200078e0a3a */
[----:B------:R-:W-:Y:S01]  /*3f60*/  ISETP.GT.U32.AND P6, PT, R58, R29, PT ;  /* 0x0000001d3a00720c */ /* 0x000fe20003fc4070 */
[----:B------:R-:W-:Y:S01]  /*3f70*/  @!P1 IMAD.MOV R5, RZ, RZ, -R5 ;  /* 0x000000ffff059224 */ /* 0x000fe200078e0a05 */
[----:B------:R0:W-:Y:S01]  /*3f80*/  STL [R1+0x38], R4 ;  /* 0x0000380401007387 */ /* 0x0001e20000100800 */
[----:B------:R-:W-:Y:S01]  /*3f90*/  ISETP.GE.AND P1, PT, R9, RZ, PT ;  /* 0x000000ff0900720c */ /* 0x000fe20003f26270 */
[----:B------:R-:W-:Y:S02]  /*3fa0*/  IMAD.MOV.U32 R44, RZ, RZ, R6 ;  /* 0x000000ffff2c7224 */ /* 0x000fe400078e0006 */
[----:B------:R1:W-:Y:S01]  /*3fb0*/  STL [R1+0x34], R5 ;  /* 0x0000340501007387 */ /* 0x0003e20000100800 */
[--C-:B------:R-:W-:Y:S01]  /*3fc0*/  @!P5 IMAD.IADD R27, R27, 0x1, -R58.reuse ;  /* 0x000000011b1bd824 */ /* 0x100fe200078e0a3a */
[----:B------:R-:W-:Y:S01]  /*3fd0*/  ISETP.GE.AND P5, PT, R10, RZ, PT ;  /* 0x000000ff0a00720c */ /* 0x000fe20003fa6270 */
[--C-:B------:R-:W-:Y:S01]  /*3fe0*/  @!P3 IMAD.IADD R7, R7, 0x1, -R58.reuse ;  /* 0x000000010707b824 */ /* 0x100fe200078e0a3a */
[----:B------:R-:W-:Y:S01]  /*3ff0*/  ISETP.GE.AND P3, PT, R12, RZ, PT ;  /* 0x000000ff0c00720c */ /* 0x000fe20003f66270 */
[----:B------:R-:W-:Y:S01]  /*4000*/  IMAD.MOV.U32 R28, RZ, RZ, R27 ;  /* 0x000000ffff1c7224 */ /* 0x000fe200078e001b */
[----:B0-----:R-:W-:Y:S01]  /*4010*/  IABS R4, R13 ;  /* 0x0000000d00047213 */ /* 0x001fe20000000000 */
[----:B------:R-:W-:-:S02]  /*4020*/  @!P6 IMAD.IADD R29, R29, 0x1, -R58 ;  /* 0x000000011d1de824 */ /* 0x000fc400078e0a3a */
[----:B------:R-:W-:Y:S01]  /*4030*/  @!P2 IMAD.MOV R44, RZ, RZ, -R44 ;  /* 0x000000ffff2ca224 */ /* 0x000fe200078e0a2c */
[----:B-1----:R-:W-:Y:S01]  /*4040*/  IABS R5, R14 ;  /* 0x0000000e00057213 */ /* 0x002fe20000000000 */
[----:B------:R-:W-:Y:S01]  /*4050*/  @!P0 IMAD.IADD R26, R26, 0x1, -R58 ;  /* 0x000000011a1a8824 */ /* 0x000fe200078e0a3a */
[C---:B------:R-:W-:Y:S01]  /*4060*/  ISETP.GT.U32.AND P2, PT, R58.reuse, R7, PT ;  /* 0x000000073a00720c */ /* 0x040fe20003f44070 */
[----:B------:R-:W-:Y:S01]  /*4070*/  @!P4 IMAD.MOV R28, RZ, RZ, -R28 ;  /* 0x000000ffff1cc224 */ /* 0x000fe200078e0a1c */
[----:B------:R-:W-:Y:S01]  /*4080*/  ISETP.GT.U32.AND P4, PT, R58, R29, PT ;  /* 0x0000001d3a00720c */ /* 0x000fe20003f84070 */
[----:B------:R-:W-:Y:S01]  /*4090*/  IMAD.HI.U32 R9, R0, R5, RZ ;  /* 0x0000000500097227 */ /* 0x000fe200078e00ff */
[----:B------:R-:W-:Y:S01]  /*40a0*/  ISETP.GE.AND P0, PT, R11, RZ, PT ;  /* 0x000000ff0b00720c */ /* 0x000fe20003f06270 */
[----:B------:R-:W-:Y:S01]  /*40b0*/  STL [R1+0x30], R44 ;  /* 0x0000302c01007387 */ /* 0x000fe20000100800 */
[----:B------:R-:W-:Y:S01]  /*40c0*/  IABS R11, R19 ;  /* 0x00000013000b7213 */ /* 0x000fe20000000000 */
[----:B------:R-:W-:-:S02]  /*40d0*/  IMAD.MOV R9, RZ, RZ, -R9 ;  /* 0x000000ffff097224 */ /* 0x000fc400078e0a09 */
[----:B------:R-:W-:Y:S01]  /*40e0*/  IMAD.HI.U32 R6, R0, R8, RZ ;  /* 0x0000000800067227 */ /* 0x000fe200078e00ff */
[----:B------:R-:W-:Y:S03]  /*40f0*/  STL [R1+0x20], R28 ;  /* 0x0000201c01007387 */ /* 0x000fe60000100800 */
[C---:B------:R-:W-:Y:S02]  /*4100*/  IMAD R5, R58.reuse, R9, R5 ;  /* 0x000000093a057224 */ /* 0x040fe400078e0205 */
[----:B------:R-:W-:Y:S02]  /*4110*/  IMAD.MOV.U32 R9, RZ, RZ, R26 ;  /* 0x000000ffff097224 */ /* 0x000fe400078e001a */
[----:B------:R-:W-:Y:S01]  /*4120*/  @!P1 IMAD.MOV R2, RZ, RZ, -R2 ;  /* 0x000000ffff029224 */ /* 0x000fe200078e0a02 */
[----:B------:R-:W-:Y:S01]  /*4130*/  ISETP.GE.AND P1, PT, R13, RZ, PT ;  /* 0x000000ff0d00720c */ /* 0x000fe20003f26270 */
[----:B------:R-:W-:Y:S01]  /*4140*/  @!P5 IMAD.MOV R9, RZ, RZ, -R9 ;  /* 0x000000ffff09d224 */ /* 0x000fe200078e0a09 */
[----:B------:R-:W-:Y:S01]  /*4150*/  ISETP.GT.U32.AND P5, PT, R58, R5, PT ;  /* 0x000000053a00720c */ /* 0x000fe20003fa4070 */
[----:B------:R-:W-:Y:S01]  /*4160*/  IMAD.MOV R6, RZ, RZ, -R6 ;  /* 0x000000ffff067224 */ /* 0x000fe200078e0a06 */
[----:B------:R0:W-:Y:S01]  /*4170*/  STL [R1+0x1c], R2 ;  /* 0x00001c0201007387 */ /* 0x0001e20000100800 */
[--C-:B------:R-:W-:Y:S01]  /*4180*/  @!P2 IMAD.IADD R7, R7, 0x1, -R58.reuse ;  /* 0x000000010707a824 */ /* 0x100fe200078e0a3a */
[----:B------:R-:W-:Y:S01]  /*4190*/  ISETP.GE.AND P2, PT, R14, RZ, PT ;  /* 0x000000ff0e00720c */ /* 0x000fe20003f46270 */
[----:B------:R-:W-:Y:S01]  /*41a0*/  @!P4 IMAD.IADD R29, R29, 0x1, -R58 ;  /* 0x000000011d1dc824 */ /* 0x000fe200078e0a3a */
[----:B------:R1:W-:Y:S01]  /*41b0*/  STL [R1+0x18], R9 ;  /* 0x0000180901007387 */ /* 0x0003e20000100800 */
[----:B------:R-:W-:Y:S01]  /*41c0*/  IMAD R8, R58, R6, R8 ;  /* 0x000000063a087224 */ /* 0x000fe200078e0208 */
[----:B------:R-:W-:Y:S01]  /*41d0*/  IABS R13, R20 ;  /* 0x00000014000d7213 */ /* 0x000fe20000000000 */
[----:B------:R-:W-:-:S02]  /*41e0*/  IMAD.MOV.U32 R6, RZ, RZ, R29 ;  /* 0x000000ffff067224 */ /* 0x000fc400078e001d */
[----:B------:R-:W-:Y:S01]  /*41f0*/  IMAD.HI.U32 R10, R0, R4, RZ ;  /* 0x00000004000a7227 */ /* 0x000fe200078e00ff */
[----:B0-----:R-:W-:Y:S02]  /*4200*/  IABS R2, R16 ;  /* 0x0000001000027213 */ /* 0x001fe40000000000 */
[----:B------:R-:W-:Y:S01]  /*4210*/  ISETP.GT.U32.AND P4, PT, R58, R8, PT ;  /* 0x000000083a00720c */ /* 0x000fe20003f84070 */
[----:B------:R-:W-:Y:S01]  /*4220*/  @!P5 IMAD.IADD R5, R5, 0x1, -R58 ;  /* 0x000000010505d824 */ /* 0x000fe200078e0a3a */
[----:B------:R-:W-:Y:S01]  /*4230*/  ISETP.GE.AND P5, PT, R16, RZ, PT ;  /* 0x000000ff1000720c */ /* 0x000fe20003fa6270 */
[----:B-1----:R-:W-:Y:S02]  /*4240*/  IMAD.MOV.U32 R9, RZ, RZ, R7 ;  /* 0x000000ffff097224 */ /* 0x002fe400078e0007 */
[----:B------:R-:W-:Y:S01]  /*4250*/  @!P3 IMAD.MOV R6, RZ, RZ, -R6 ;  /* 0x000000ffff06b224 */ /* 0x000fe200078e0a06 */
[----:B------:R-:W-:Y:S01]  /*4260*/  ISETP.GT.U32.AND P3, PT, R58, R5, PT ;  /* 0x000000053a00720c */ /* 0x000fe20003f64070 */
[----:B------:R-:W-:-:S02]  /*4270*/  @!P0 IMAD.MOV R9, RZ, RZ, -R9 ;  /* 0x000000ffff098224 */ /* 0x000fc400078e0a09 */
[----:B------:R-:W-:Y:S02]  /*4280*/  IMAD.MOV R10, RZ, RZ, -R10 ;  /* 0x000000ffff0a7224 */ /* 0x000fe400078e0a0a */
[----:B------:R-:W-:Y:S01]  /*4290*/  IMAD.HI.U32 R7, R0, R61, RZ ;  /* 0x0000003d00077227 */ /* 0x000fe200078e00ff */
[----:B------:R0:W-:Y:S03]  /*42a0*/  STL [R1+0x14], R9 ;  /* 0x0000140901007387 */ /* 0x0001e60000100800 */
[----:B------:R-:W-:Y:S01]  /*42b0*/  IMAD R4, R58, R10, R4 ;  /* 0x0000000a3a047224 */ /* 0x000fe200078e0204 */
[----:B------:R1:W-:Y:S01]  /*42c0*/  STL [R1+0x10], R6 ;  /* 0x0000100601007387 */ /* 0x0003e20000100800 */
[--C-:B------:R-:W-:Y:S02]  /*42d0*/  @!P4 IMAD.IADD R8, R8, 0x1, -R58.reuse ;  /* 0x000000010808c824 */ /* 0x100fe400078e0a3a */
[----:B------:R-:W-:Y:S01]  /*42e0*/  @!P3 IMAD.IADD R5, R5, 0x1, -R58 ;  /* 0x000000010505b824 */ /* 0x000fe200078e0a3a */
[C---:B------:R-:W-:Y:S01]  /*42f0*/  ISETP.GT.U32.AND P6, PT, R58.reuse, R4, PT ;  /* 0x000000043a00720c */ /* 0x040fe20003fc4070 */
[----:B------:R-:W-:Y:S01]  /*4300*/  IMAD.MOV R7, RZ, RZ, -R7 ;  /* 0x000000ffff077224 */ /* 0x000fe200078e0a07 */
[----:B------:R-:W-:Y:S01]  /*4310*/  ISETP.GT.U32.AND P4, PT, R58, R8, PT ;  /* 0x000000083a00720c */ /* 0x000fe20003f84070 */
[----:B0-----:R-:W-:-:S02]  /*4320*/  IMAD.MOV.U32 R9, RZ, RZ, R5 ;  /* 0x000000ffff097224 */ /* 0x001fc400078e0005 */
[----:B------:R-:W-:Y:S02]  /*4330*/  IMAD R61, R58, R7, R61 ;  /* 0x000000073a3d7224 */ /* 0x000fe400078e023d */
[----:B-1----:R-:W-:-:S04]  /*4340*/  IMAD.HI.U32 R6, R0, R2, RZ ;  /* 0x0000000200067227 */ /* 0x002fc800078e00ff */
[----:B------:R-:W-:Y:S02]  /*4350*/  IMAD.MOV R6, RZ, RZ, -R6 ;  /* 0x000000ffff067224 */ /* 0x000fe400078e0a06 */
[----:B------:R-:W-:Y:S01]  /*4360*/  @!P6 IMAD.IADD R4, R4, 0x1, -R58 ;  /* 0x000000010404e824 */ /* 0x000fe200078e0a3a */
[----:B------:R-:W-:Y:S01]  /*4370*/  ISETP.GE.AND P6, PT, R15, RZ, PT ;  /* 0x000000ff0f00720c */ /* 0x000fe20003fc6270 */
[----:B------:R-:W-:Y:S01]  /*4380*/  IMAD R2, R58, R6, R2 ;  /* 0x000000063a027224 */ /* 0x000fe200078e0202 */
[----:B------:R-:W-:Y:S01]  /*4390*/  IABS R15, R22 ;  /* 0x00000016000f7213 */ /* 0x000fe20000000000 */
[----:B------:R-:W-:Y:S01]  /*43a0*/  @!P4 IMAD.IADD R8, R8, 0x1, -R58 ;  /* 0x000000010808c824 */ /* 0x000fe200078e0a3a */
[C---:B------:R-:W-:Y:S01]  /*43b0*/  ISETP.GT.U32.AND P0, PT, R58.reuse, R4, PT ;  /* 0x000000043a00720c */ /* 0x040fe20003f04070 */
[----:B------:R-:W-:Y:S01]  /*43c0*/  @!P2 IMAD.MOV R9, RZ, RZ, -R9 ;  /* 0x000000ffff09a224 */ /* 0x000fe200078e0a09 */
[----:B------:R-:W-:Y:S01]  /*43d0*/  ISETP.GT.U32.AND P3, PT, R58, R2, PT ;  /* 0x000000023a00720c */ /* 0x000fe20003f64070 */
[----:B------:R-:W-:Y:S01]  /*43e0*/  IMAD.MOV.U32 R5, RZ, RZ, R8 ;  /* 0x000000ffff057224 */ /* 0x000fe200078e0008 */
[----:B------:R-:W-:Y:S01]  /*43f0*/  ISETP.GE.AND P2, PT, R19, RZ, PT ;  /* 0x000000ff1300720c */ /* 0x000fe20003f46270 */
[----:B------:R-:W-:Y:S01]  /*4400*/  IMAD.HI.U32 R6, R0, R60, RZ ;  /* 0x0000003c00067227 */ /* 0x000fe200078e00ff */
[----:B------:R-:W-:-:S03]  /*4410*/  ISETP.GE.AND P4, PT, R18, RZ, PT ;  /* 0x000000ff1200720c */ /* 0x000fc60003f86270 */
[----:B------:R-:W-:Y:S02]  /*4420*/  @!P6 IMAD.MOV R5, RZ, RZ, -R5 ;  /* 0x000000ffff05e224 */ /* 0x000fe400078e0a05 */
[----:B------:R-:W-:Y:S02]  /*4430*/  IMAD.MOV R6, RZ, RZ, -R6 ;  /* 0x000000ffff067224 */ /* 0x000fe400078e0a06 */
[--C-:B------:R-:W-:Y:S01]  /*4440*/  @!P0 IMAD.IADD R4, R4, 0x1, -R58.reuse ;  /* 0x0000000104048824 */ /* 0x100fe200078e0a3a */
[----:B------:R-:W-:Y:S01]  /*4450*/  ISETP.GE.AND P0, PT, R17, RZ, PT ;  /* 0x000000ff1100720c */ /* 0x000fe20003f06270 */
[----:B------:R-:W-:Y:S01]  /*4460*/  @!P3 IMAD.IADD R2, R2, 0x1, -R58 ;  /* 0x000000010202b824 */ /* 0x000fe200078e0a3a */
[----:B------:R-:W-:Y:S01]  /*4470*/  IABS R17, R23 ;  /* 0x0000001700117213 */ /* 0x000fe20000000000 */
[----:B------:R-:W-:Y:S02]  /*4480*/  IMAD.MOV.U32 R10, RZ, RZ, R4 ;  /* 0x000000ffff0a7224 */ /* 0x000fe400078e0004 */
[C---:B------:R-:W-:Y:S01]  /*4490*/  IMAD R60, R58.reuse, R6, R60 ;  /* 0x000000063a3c7224 */ /* 0x040fe200078e023c */
[C---:B------:R-:W-:Y:S01]  /*44a0*/  ISETP.GT.U32.AND P3, PT, R58.reuse, R2, PT ;  /* 0x000000023a00720c */ /* 0x040fe20003f64070 */
[----:B------:R-:W-:Y:S01]  /*44b0*/  @!P1 IMAD.MOV R10, RZ, RZ, -R10 ;  /* 0x000000ffff0a9224 */ /* 0x000fe200078e0a0a */
[----:B------:R-:W-:Y:S01]  /*44c0*/  ISETP.GT.U32.AND P1, PT, R58, R61, PT ;  /* 0x0000003d3a00720c */ /* 0x000fe20003f24070 */
[----:B------:R-:W-:Y:S01]  /*44d0*/  IMAD.HI.U32 R4, R0, R13, RZ ;  /* 0x0000000d00047227 */ /* 0x000fe200078e00ff */
[----:B------:R-:W-:-:S02]  /*44e0*/  ISETP.GT.U32.AND P6, PT, R58, R60, PT ;  /* 0x0000003c3a00720c */ /* 0x000fc40003fc4070 */
[----:B------:R-:W-:Y:S01]  /*44f0*/  STL [R1+0xc], R10 ;  /* 0x00000c0a01007387 */ /* 0x000fe20000100800 */
[----:B------:R-:W-:Y:S02]  /*4500*/  IMAD.MOV R4, RZ, RZ, -R4 ;  /* 0x000000ffff047224 */ /* 0x000fe400078e0a04 */
[----:B------:R-:W-:Y:S01]  /*4510*/  IMAD.HI.U32 R6, R0, R11, RZ ;  /* 0x0000000b00067227 */ /* 0x000fe200078e00ff */
[----:B------:R-:W-:Y:S03]  /*4520*/  STL [R1+0x8], R9 ;  /* 0x0000080901007387 */ /* 0x000fe60000100800 */
[--C-:B------:R-:W-:Y:S01]  /*4530*/  @!P3 IMAD.IADD R2, R2, 0x1, -R58.reuse ;  /* 0x000000010202b824 */ /* 0x100fe200078e0a3a */
[----:B------:R0:W-:Y:S01]  /*4540*/  STL [R1+0x4], R5 ;  /* 0x0000040501007387 */ /* 0x0001e20000100800 */
[----:B------:R-:W-:Y:S02]  /*4550*/  @!P1 IMAD.IADD R61, R61, 0x1, -R58 ;  /* 0x000000013d3d9824 */ /* 0x000fe400078e0a3a */
[----:B------:R-:W-:-:S02]  /*4560*/  IMAD.MOV.U32 R7, RZ, RZ, R2 ;  /* 0x000000ffff077224 */ /* 0x000fc400078e0002 */
[----:B------:R-:W-:Y:S01]  /*4570*/  @!P6 IMAD.IADD R60, R60, 0x1, -R58 ;  /* 0x000000013c3ce824 */ /* 0x000fe200078e0a3a */
[----:B------:R-:W-:Y:S01]  /*4580*/  ISETP.GT.U32.AND P1, PT, R58, R61, PT ;  /* 0x0000003d3a00720c */ /* 0x000fe20003f24070 */
[----:B------:R-:W-:Y:S02]  /*4590*/  @!P5 IMAD.MOV R7, RZ, RZ, -R7 ;  /* 0x000000ffff07d224 */ /* 0x000fe400078e0a07 */
[----:B------:R-:W-:Y:S01]  /*45a0*/  IMAD.HI.U32 R2, R0, R17, RZ ;  /* 0x0000001100027227 */ /* 0x000fe200078e00ff */
[C---:B------:R-:W-:Y:S02]  /*45b0*/  ISETP.GT.U32.AND P6, PT, R58.reuse, R60, PT ;  /* 0x0000003c3a00720c */ /* 0x040fe40003fc4070 */
[----:B------:R1:W-:Y:S01]  /*45c0*/  STL [R1], R7 ;  /* 0x0000000701007387 */ /* 0x0003e20000100800 */
[----:B------:R-:W-:Y:S01]  /*45d0*/  IMAD R13, R58, R4, R13 ;  /* 0x000000043a0d7224 */ /* 0x000fe200078e020d */
[----:B------:R-:W-:Y:S01]  /*45e0*/  IABS R4, R24 ;  /* 0x0000001800047213 */ /* 0x000fe20000000000 */
[----:B------:R-:W-:Y:S01]  /*45f0*/  IMAD.MOV R6, RZ, RZ, -R6 ;  /* 0x000000ffff067224 */ /* 0x000fe200078e0a06 */
[----:B------:R-:W2:Y:S01]  /*4600*/  LDL.LU R57, [R1+0x2c] ;  /* 0x00002c0001397983 */ /* 0x000ea20000300800 */
[----:B------:R-:W-:-:S02]  /*4610*/  IMAD.MOV R2, RZ, RZ, -R2 ;  /* 0x000000ffff027224 */ /* 0x000fc400078e0a02 */
[----:B0-----:R-:W-:Y:S01]  /*4620*/  IMAD.HI.U32 R5, R0, R15, RZ ;  /* 0x0000000f00057227 */ /* 0x001fe200078e00ff */
[----:B------:R-:W3:Y:S03]  /*4630*/  LDL.LU R53, [R1+0x40] ;  /* 0x0000400001357983 */ /* 0x000ee60000300800 */
[----:B------:R-:W-:Y:S01]  /*4640*/  IMAD R17, R58, R2, R17 ;  /* 0x000000023a117224 */ /* 0x000fe200078e0211 */
[----:B------:R-:W4:Y:S01]  /*4650*/  LDL.LU R55, [R1+0x48] ;  /* 0x0000480001377983 */ /* 0x000f220000300800 */
[--C-:B------:R-:W-:Y:S01]  /*4660*/  @!P6 IMAD.IADD R60, R60, 0x1, -R58.reuse ;  /* 0x000000013c3ce824 */ /* 0x100fe200078e0a3a */
[C---:B------:R-:W-:Y:S01]  /*4670*/  ISETP.GT.U32.AND P5, PT, R58.reuse, R13, PT ;  /* 0x0000000d3a00720c */ /* 0x040fe20003fa4070 */
[----:B------:R-:W-:Y:S01]  /*4680*/  @!P1 IMAD.IADD R61, R61, 0x1, -R58 ;  /* 0x000000013d3d9824 */ /* 0x000fe200078e0a3a */
[----:B------:R-:W-:Y:S01]  /*4690*/  ISETP.GT.U32.AND P6, PT, R58, R17, PT ;  /* 0x000000113a00720c */ /* 0x000fe20003fc4070 */
[----:B------:R-:W-:Y:S01]  /*46a0*/  IMAD.HI.U32 R2, R0, R4, RZ ;  /* 0x0000000400027227 */ /* 0x000fe200078e00ff */
[----:B------:R-:W-:Y:S01]  /*46b0*/  IABS R26, R32 ;  /* 0x00000020001a7213 */ /* 0x000fe20000000000 */
[----:B------:R-:W5:Y:S02]  /*46c0*/  LDL.LU R44, [R1+0x4c] ;  /* 0x00004c00012c7983 */ /* 0x000f640000300800 */
[----:B------:R-:W-:-:S02]  /*46d0*/  IMAD R11, R58, R6, R11 ;  /* 0x000000063a0b7224 */ /* 0x000fc400078e020b */
[----:B------:R-:W-:Y:S01]  /*46e0*/  @!P0 IMAD.MOV R61, RZ, RZ, -R61 ;  /* 0x000000ffff3d8224 */ /* 0x000fe200078e0a3d */
[----:B------:R-:W-:Y:S01]  /*46f0*/  ISETP.GE.AND P0, PT, R20, RZ, PT ;  /* 0x000000ff1400720c */ /* 0x000fe20003f06270 */
[----:B------:R-:W-:Y:S01]  /*4700*/  IMAD.MOV R2, RZ, RZ, -R2 ;  /* 0x000000ffff027224 */ /* 0x000fe200078e0a02 */
[----:B------:R-:W-:Y:S01]  /*4710*/  IABS R20, R25 ;  /* 0x0000001900147213 */ /* 0x000fe20000000000 */
[----:B------:R-:W-:Y:S01]  /*4720*/  IMAD.MOV R5, RZ, RZ, -R5 ;  /* 0x000000ffff057224 */ /* 0x000fe200078e0a05 */
[C---:B------:R-:W-:Y:S01]  /*4730*/  ISETP.GT.U32.AND P3, PT, R58.reuse, R11, PT ;  /* 0x0000000b3a00720c */ /* 0x040fe20003f64070 */
[----:B------:R-:W-:Y:S02]  /*4740*/  @!P6 IMAD.IADD R17, R17, 0x1, -R58 ;  /* 0x000000011111e824 */ /* 0x000fe400078e0a3a */
[----:B------:R-:W-:Y:S02]  /*4750*/  IMAD R19, R58, R2, R4 ;  /* 0x000000023a137224 */ /* 0x000fe400078e0204 */
[----:B------:R-:W-:Y:S01]  /*4760*/  IMAD.HI.U32 R4, R0, R20, RZ ;  /* 0x0000001400047227 */ /* 0x000fe200078e00ff */
[----:B------:R-:W-:-:S03]  /*4770*/  ISETP.GT.U32.AND P6, PT, R58, R17, PT ;  /* 0x000000113a00720c */ /* 0x000fc60003fc4070 */
[----:B------:R-:W-:Y:S02]  /*4780*/  @!P5 IMAD.IADD R13, R13, 0x1, -R58 ;  /* 0x000000010d0dd824 */ /* 0x000fe400078e0a3a */
[----:B------:R-:W-:-:S03]  /*4790*/  IMAD.MOV R4, RZ, RZ, -R4 ;  /* 0x000000ffff047224 */ /* 0x000fc600078e0a04 */
[C---:B------:R-:W-:Y:S01]  /*47a0*/  ISETP.GT.U32.AND P5, PT, R58.reuse, R13, PT ;  /* 0x0000000d3a00720c */ /* 0x040fe20003fa4070 */
[C---:B------:R-:W-:Y:S02]  /*47b0*/  IMAD R20, R58.reuse, R4, R20 ;  /* 0x000000043a147224 */ /* 0x040fe400078e0214 */
[--C-:B------:R-:W-:Y:S02]  /*47c0*/  @!P3 IMAD.IADD R11, R11, 0x1, -R58.reuse ;  /* 0x000000010b0bb824 */ /* 0x100fe400078e0a3a */
[----:B------:R-:W-:Y:S01]  /*47d0*/  @!P6 IMAD.IADD R17, R17, 0x1, -R58 ;  /* 0x000000011111e824 */ /* 0x000fe200078e0a3a */
[C---:B------:R-:W-:Y:S01]  /*47e0*/  ISETP.GT.U32.AND P6, PT, R58.reuse, R20, PT ;  /* 0x000000143a00720c */ /* 0x040fe20003fc4070 */
[C---:B------:R-:W-:Y:S01]  /*47f0*/  IMAD R15, R58.reuse, R5, R15 ;  /* 0x000000053a0f7224 */ /* 0x040fe200078e020f */
[----:B------:R-:W-:Y:S02]  /*4800*/  ISETP.GT.U32.AND P3, PT, R58, R11, PT ;  /* 0x0000000b3a00720c */ /* 0x000fe40003f64070 */
[----:B------:R-:W-:-:S02]  /*4810*/  IABS R2, R30 ;  /* 0x0000001e00027213 */ /* 0x000fc40000000000 */
[----:B------:R-:W-:Y:S01]  /*4820*/  ISETP.GT.U32.AND P1, PT, R58, R15, PT ;  /* 0x0000000f3a00720c */ /* 0x000fe20003f24070 */
[----:B------:R-:W-:Y:S02]  /*4830*/  @!P5 IMAD.IADD R13, R13, 0x1, -R58 ;  /* 0x000000010d0dd824 */ /* 0x000fe400078e0a3a */
[----:B------:R-:W-:Y:S01]  /*4840*/  IMAD.HI.U32 R4, R0, R2, RZ ;  /* 0x0000000200047227 */ /* 0x000fe200078e00ff */
[----:B------:R-:W-:-:S03]  /*4850*/  ISETP.GT.U32.AND P5, PT, R58, R19, PT ;  /* 0x000000133a00720c */ /* 0x000fc60003fa4070 */
[----:B------:R-:W-:Y:S01]  /*4860*/  @!P0 IMAD.MOV R13, RZ, RZ, -R13 ;  /* 0x000000ffff0d8224 */ /* 0x000fe200078e0a0d */
[----:B------:R-:W-:Y:S01]  /*4870*/  ISETP.GE.AND P0, PT, R25, RZ, PT ;  /* 0x000000ff1900720c */ /* 0x000fe20003f06270 */
[----:B------:R-:W-:Y:S01]  /*4880*/  @!P6 IMAD.IADD R20, R20, 0x1, -R58 ;  /* 0x000000011414e824 */ /* 0x000fe200078e0a3a */
[----:B------:R-:W-:Y:S01]  /*4890*/  IABS R25, R31 ;  /* 0x0000001f00197213 */ /* 0x000fe20000000000 */
[----:B------:R-:W-:Y:S02]  /*48a0*/  IMAD.MOV R4, RZ, RZ, -R4 ;  /* 0x000000ffff047224 */ /* 0x000fe400078e0a04 */
[--C-:B------:R-:W-:Y:S01]  /*48b0*/  @!P3 IMAD.IADD R11, R11, 0x1, -R58.reuse ;  /* 0x000000010b0bb824 */ /* 0x100fe200078e0a3a */
[----:B------:R-:W-:Y:S01]  /*48c0*/  ISETP.GE.AND P3, PT, R22, RZ, PT ;  /* 0x000000ff1600720c */ /* 0x000fe20003f66270 */
[----:B------:R-:W-:Y:S01]  /*48d0*/  @!P1 IMAD.IADD R15, R15, 0x1, -R58 ;  /* 0x000000010f0f9824 */ /* 0x000fe200078e0a3a */
[C---:B------:R-:W-:Y:S01]  /*48e0*/  ISETP.GT.U32.AND P6, PT, R58.reuse, R20, PT ;  /* 0x000000143a00720c */ /* 0x040fe20003fc4070 */
[----:B------:R-:W-:-:S02]  /*48f0*/  IMAD R22, R58, R4, R2 ;  /* 0x000000043a167224 */ /* 0x000fc400078e0202 */
[----:B------:R-:W-:-:S04]  /*4900*/  IMAD.HI.U32 R2, R0, R25, RZ ;  /* 0x0000001900027227 */ /* 0x000fc800078e00ff */
[----:B------:R-:W-:Y:S01]  /*4910*/  @!P4 IMAD.MOV R60, RZ, RZ, -R60 ;  /* 0x000000ffff3cc224 */ /* 0x000fe200078e0a3c */
[C---:B------:R-:W-:Y:S01]  /*4920*/  ISETP.GT.U32.AND P4, PT, R58.reuse, R15, PT ;  /* 0x0000000f3a00720c */ /* 0x040fe20003f84070 */
[----:B------:R-:W-:Y:S02]  /*4930*/  IMAD.MOV R2, RZ, RZ, -R2 ;  /* 0x000000ffff027224 */ /* 0x000fe400078e0a02 */
[--C-:B------:R-:W-:Y:S02]  /*4940*/  @!P5 IMAD.IADD R19, R19, 0x1, -R58.reuse ;  /* 0x000000011313d824 */ /* 0x100fe400078e0a3a */
[----:B------:R-:W-:Y:S02]  /*4950*/  IMAD R25, R58, R2, R25 ;  /* 0x000000023a197224 */ /* 0x000fe400078e0219 */
[----:B------:R-:W-:Y:S01]  /*4960*/  @!P6 IMAD.IADD R20, R20, 0x1, -R58 ;  /* 0x000000011414e824 */ /* 0x000fe200078e0a3a */
[C---:B------:R-:W-:Y:S02]  /*4970*/  ISETP.GT.U32.AND P5, PT, R58.reuse, R19, PT ;  /* 0x000000133a00720c */ /* 0x040fe40003fa4070 */
[----:B------:R-:W-:-:S03]  /*4980*/  ISETP.GT.U32.AND P6, PT, R58, R25, PT ;  /* 0x000000193a00720c */ /* 0x000fc60003fc4070 */
[----:B------:R-:W-:-:S04]  /*4990*/  @!P4 IMAD.IADD R15, R15, 0x1, -R58 ;  /* 0x000000010f0fc824 */ /* 0x000fc800078e0a3a */
[----:B------:R-:W-:Y:S01]  /*49a0*/  @!P3 IMAD.MOV R15, RZ, RZ, -R15 ;  /* 0x000000ffff0fb224 */ /* 0x000fe200078e0a0f */
[----:B------:R-:W-:Y:S02]  /*49b0*/  ISETP.GE.AND P3, PT, R31, RZ, PT ;  /* 0x000000ff1f00720c */ /* 0x000fe40003f66270 */
[----:B------:R-:W-:Y:S01]  /*49c0*/  IABS R31, R34 ;  /* 0x00000022001f7213 */ /* 0x000fe20000000000 */
[--C-:B------:R-:W-:Y:S01]  /*49d0*/  @!P5 IMAD.IADD R19, R19, 0x1, -R58.reuse ;  /* 0x000000011313d824 */ /* 0x100fe200078e0a3a */
[----:B------:R-:W-:Y:S01]  /*49e0*/  ISETP.GT.U32.AND P5, PT, R58, R22, PT ;  /* 0x000000163a00720c */ /* 0x000fe20003fa4070 */
[----:B------:R-:W-:Y:S01]  /*49f0*/  @!P6 IMAD.IADD R25, R25, 0x1, -R58 ;  /* 0x000000011919e824 */ /* 0x000fe200078e0a3a */
[----:B------:R-:W-:Y:S01]  /*4a00*/  IABS R4, R35 ;  /* 0x0000002300047213 */ /* 0x000fe20000000000 */
[----:B------:R-:W-:-:S03]  /*4a10*/  IMAD.HI.U32 R6, R0, R31, RZ ;  /* 0x0000001f00067227 */ /* 0x000fc600078e00ff */
[----:B------:R-:W-:Y:S01]  /*4a20*/  ISETP.GT.U32.AND P6, PT, R58, R25, PT ;  /* 0x000000193a00720c */ /* 0x000fe20003fc4070 */
[----:B------:R-:W-:-:S04]  /*4a30*/  IMAD.HI.U32 R5, R0, R4, RZ ;  /* 0x0000000400057227 */ /* 0x000fc800078e00ff */
[----:B------:R-:W-:Y:S02]  /*4a40*/  IMAD.MOV R6, RZ, RZ, -R6 ;  /* 0x000000ffff067224 */ /* 0x000fe400078e0a06 */
[----:B------:R-:W-:Y:S02]  /*4a50*/  IMAD.MOV R5, RZ, RZ, -R5 ;  /* 0x000000ffff057224 */ /* 0x000fe400078e0a05 */
[----:B------:R-:W-:Y:S02]  /*4a60*/  IMAD R31, R58, R6, R31 ;  /* 0x000000063a1f7224 */ /* 0x000fe400078e021f */
[----:B------:R-:W-:Y:S02]  /*4a70*/  @!P5 IMAD.IADD R22, R22, 0x1, -R58 ;  /* 0x000000011616d824 */ /* 0x000fe400078e0a3a */
[C---:B------:R-:W-:Y:S02]  /*4a80*/  IMAD R4, R58.reuse, R5, R4 ;  /* 0x000000053a047224 */ /* 0x040fe400078e0204 */
[----:B------:R-:W-:Y:S01]  /*4a90*/  @!P0 IMAD.MOV R20, RZ, RZ, -R20 ;  /* 0x000000ffff148224 */ /* 0x000fe200078e0a14 */
[C---:B------:R-:W-:Y:S01]  /*4aa0*/  ISETP.GT.U32.AND P0, PT, R58.reuse, R31, PT ;  /* 0x0000001f3a00720c */ /* 0x040fe20003f04070 */
[----:B------:R-:W-:Y:S01]  /*4ab0*/  @!P6 IMAD.IADD R25, R25, 0x1, -R58 ;  /* 0x000000011919e824 */ /* 0x000fe200078e0a3a */
[----:B------:R-:W-:Y:S01]  /*4ac0*/  ISETP.GT.U32.AND P5, PT, R58, R22, PT ;  /* 0x000000163a00720c */ /* 0x000fe20003fa4070 */
[----:B------:R-:W-:Y:S01]  /*4ad0*/  IMAD.HI.U32 R8, R0, R26, RZ ;  /* 0x0000001a00087227 */ /* 0x000fe200078e00ff */
[----:B------:R-:W-:-:S02]  /*4ae0*/  IABS R2, R36 ;  /* 0x0000002400027213 */ /* 0x000fc40000000000 */
[----:B------:R-:W-:Y:S02]  /*4af0*/  ISETP.GT.U32.AND P6, PT, R58, R4, PT ;  /* 0x000000043a00720c */ /* 0x000fe40003fc4070 */
[----:B------:R-:W-:Y:S01]  /*4b00*/  IABS R29, R33 ;  /* 0x00000021001d7213 */ /* 0x000fe20000000000 */
[----:B------:R-:W-:Y:S01]  /*4b10*/  @!P2 IMAD.MOV R11, RZ, RZ, -R11 ;  /* 0x000000ffff0ba224 */ /* 0x000fe200078e0a0b */
[----:B------:R-:W-:Y:S01]  /*4b20*/  ISETP.GE.AND P2, PT, R24, RZ, PT ;  /* 0x000000ff1800720c */ /* 0x000fe20003f46270 */
[----:B------:R-:W-:Y:S02]  /*4b30*/  IMAD.MOV R8, RZ, RZ, -R8 ;  /* 0x000000ffff087224 */ /* 0x000fe400078e0a08 */
[----:B------:R-:W-:-:S04]  /*4b40*/  IMAD.HI.U32 R5, R0, R2, RZ ;  /* 0x0000000200057227 */ /* 0x000fc800078e00ff */
[----:B-1----:R-:W-:-:S04]  /*4b50*/  IMAD.HI.U32 R7, R0, R29, RZ ;  /* 0x0000001d00077227 */ /* 0x002fc800078e00ff */
[----:B------:R-:W-:Y:S02]  /*4b60*/  IMAD R26, R58, R8, R26 ;  /* 0x000000083a1a7224 */ /* 0x000fe400078e021a */
[----:B------:R-:W-:Y:S01]  /*4b70*/  IMAD.MOV R6, RZ, RZ, -R5 ;  /* 0x000000ffff067224 */ /* 0x000fe200078e0a05 */
[----:B------:R-:W-:Y:S01]  /*4b80*/  IABS R5, R37 ;  /* 0x0000002500057213 */ /* 0x000fe20000000000 */
[--C-:B------:R-:W-:Y:S02]  /*4b90*/  @!P0 IMAD.IADD R31, R31, 0x1, -R58.reuse ;  /* 0x000000011f1f8824 */ /* 0x100fe400078e0a3a */
[----:B------:R-:W-:Y:S02]  /*4ba0*/  IMAD.MOV R7, RZ, RZ, -R7 ;  /* 0x000000ffff077224 */ /* 0x000fe400078e0a07 */
[--C-:B------:R-:W-:Y:S01]  /*4bb0*/  @!P5 IMAD.IADD R22, R22, 0x1, -R58.reuse ;  /* 0x000000011616d824 */ /* 0x100fe200078e0a3a */
[----:B------:R-:W-:Y:S01]  /*4bc0*/  ISETP.GT.U32.AND P5, PT, R58, R26, PT ;  /* 0x0000001a3a00720c */ /* 0x000fe20003fa4070 */
[----:B------:R-:W-:Y:S01]  /*4bd0*/  @!P6 IMAD.IADD R4, R4, 0x1, -R58 ;  /* 0x000000010404e824 */ /* 0x000fe200078e0a3a */
[C---:B------:R-:W-:Y:S01]  /*4be0*/  ISETP.GT.U32.AND P6, PT, R58.reuse, R31, PT ;  /* 0x0000001f3a00720c */ /* 0x040fe20003fc4070 */
[----:B------:R-:W-:-:S02]  /*4bf0*/  IMAD R29, R58, R7, R29 ;  /* 0x000000073a1d7224 */ /* 0x000fc400078e021d */
[----:B------:R-:W-:-:S04]  /*4c00*/  IMAD.HI.U32 R7, R0, R5, RZ ;  /* 0x0000000500077227 */ /* 0x000fc800078e00ff */
[----:B------:R-:W-:Y:S01]  /*4c10*/  @!P2 IMAD.MOV R19, RZ, RZ, -R19 ;  /* 0x000000ffff13a224 */ /* 0x000fe200078e0a13 */
[----:B------:R-:W-:Y:S01]  /*4c20*/  ISETP.GT.U32.AND P2, PT, R58, R29, PT ;  /* 0x0000001d3a00720c */ /* 0x000fe20003f44070 */
[----:B------:R-:W-:-:S04]  /*4c30*/  IMAD.MOV R7, RZ, RZ, -R7 ;  /* 0x000000ffff077224 */ /* 0x000fc800078e0a07 */
[----:B------:R-:W-:Y:S01]  /*4c40*/  IMAD R5, R58, R7, R5 ;  /* 0x000000073a057224 */ /* 0x000fe200078e0205 */
[----:B------:R-:W-:Y:S01]  /*4c50*/  ISETP.GE.AND P4, PT, R30, RZ, PT ;  /* 0x000000ff1e00720c */ /* 0x000fe20003f86270 */
[--C-:B------:R-:W-:Y:S01]  /*4c60*/  @!P5 IMAD.IADD R26, R26, 0x1, -R58.reuse ;  /* 0x000000011a1ad824 */ /* 0x100fe200078e0a3a */
[----:B------:R-:W-:Y:S01]  /*4c70*/  ISETP.GE.AND P5, PT, R34, RZ, PT ;  /* 0x000000ff2200720c */ /* 0x000fe20003fa6270 */
[----:B------:R-:W-:Y:S01]  /*4c80*/  @!P6 IMAD.IADD R31, R31, 0x1, -R58 ;  /* 0x000000011f1fe824 */ /* 0x000fe200078e0a3a */
[C---:B------:R-:W-:Y:S01]  /*4c90*/  ISETP.GT.U32.AND P6, PT, R58.reuse, R5, PT ;  /* 0x000000053a00720c */ /* 0x040fe20003fc4070 */
[C---:B------:R-:W-:Y:S01]  /*4ca0*/  IMAD R34, R58.reuse, R6, R2 ;  /* 0x000000063a227224 */ /* 0x040fe200078e0202 */
[----:B------:R-:W-:Y:S01]  /*4cb0*/  IABS R2, R39 ;  /* 0x0000002700027213 */ /* 0x000fe20000000000 */
[----:B------:R-:W-:Y:S01]  /*4cc0*/  @!P2 IMAD.IADD R29, R29, 0x1, -R58 ;  /* 0x000000011d1da824 */ /* 0x000fe200078e0a3a */
[----:B------:R-:W-:Y:S01]  /*4cd0*/  ISETP.GT.U32.AND P2, PT, R58, R26, PT ;  /* 0x0000001a3a00720c */ /* 0x000fe20003f44070 */
[----:B------:R-:W-:-:S02]  /*4ce0*/  @!P3 IMAD.MOV R25, RZ, RZ, -R25 ;  /* 0x000000ffff19b224 */ /* 0x000fc400078e0a19 */
[----:B------:R-:W-:Y:S01]  /*4cf0*/  IMAD.HI.U32 R7, R0, R2, RZ ;  /* 0x0000000200077227 */ /* 0x000fe200078e00ff */
[----:B------:R-:W-:Y:S02]  /*4d00*/  IABS R6, R38 ;  /* 0x0000002600067213 */ /* 0x000fe40000000000 */
[C---:B------:R-:W-:Y:S01]  /*4d10*/  ISETP.GT.U32.AND P0, PT, R58.reuse, R29, PT ;  /* 0x0000001d3a00720c */ /* 0x040fe20003f04070 */
[----:B------:R-:W-:Y:S01]  /*4d20*/  IMAD.MOV R7, RZ, RZ, -R7 ;  /* 0x000000ffff077224 */ /* 0x000fe200078e0a07 */
[----:B------:R-:W-:Y:S02]  /*4d30*/  ISETP.GT.U32.AND P3, PT, R58, R4, PT ;  /* 0x000000043a00720c */ /* 0x000fe40003f64070 */
[----:B------:R-:W-:Y:S01]  /*4d40*/  IABS R8, R40 ;  /* 0x0000002800087213 */ /* 0x000fe20000000000 */
[----:B------:R-:W-:Y:S01]  /*4d50*/  @!P4 IMAD.MOV R22, RZ, RZ, -R22 ;  /* 0x000000ffff16c224 */ /* 0x000fe200078e0a16 */
[----:B------:R-:W-:Y:S01]  /*4d60*/  ISETP.GE.AND P4, PT, R33, RZ, PT ;  /* 0x000000ff2100720c */ /* 0x000fe20003f86270 */
[----:B------:R-:W-:Y:S01]  /*4d70*/  @!P6 IMAD.IADD R5, R5, 0x1, -R58 ;  /* 0x000000010505e824 */ /* 0x000fe200078e0a3a */
[----:B------:R-:W-:Y:S01]  /*4d80*/  ISETP.GE.AND P1, PT, R23, RZ, PT ;  /* 0x000000ff1700720c */ /* 0x000fe20003f26270 */
[----:B------:R-:W-:-:S04]  /*4d90*/  IMAD.HI.U32 R9, R0, R6, RZ ;  /* 0x0000000600097227 */ /* 0x000fc800078e00ff */
[C---:B------:R-:W-:Y:S02]  /*4da0*/  IMAD R2, R58.reuse, R7, R2 ;  /* 0x000000073a027224 */ /* 0x040fe400078e0202 */
[----:B------:R-:W-:Y:S01]  /*4db0*/  IMAD.MOV.U32 R7, RZ, RZ, R8 ;  /* 0x000000ffff077224 */ /* 0x000fe200078e0008 */
[----:B------:R-:W-:Y:S01]  /*4dc0*/  ISETP.GT.U32.AND P6, PT, R58, R5, PT ;  /* 0x000000053a00720c */ /* 0x000fe20003fc4070 */
[----:B------:R-:W-:Y:S02]  /*4dd0*/  IMAD.MOV R9, RZ, RZ, -R9 ;  /* 0x000000ffff097224 */ /* 0x000fe400078e0a09 */
[----:B------:R-:W-:-:S04]  /*4de0*/  IMAD.HI.U32 R8, R0, R7, RZ ;  /* 0x0000000700087227 */ /* 0x000fc800078e00ff */
[--C-:B------:R-:W-:Y:S01]  /*4df0*/  @!P2 IMAD.IADD R26, R26, 0x1, -R58.reuse ;  /* 0x000000011a1aa824 */ /* 0x100fe200078e0a3a */
[----:B------:R-:W-:Y:S01]  /*4e00*/  ISETP.GT.U32.AND P2, PT, R58, R34, PT ;  /* 0x000000223a00720c */ /* 0x000fe20003f44070 */
[--C-:B------:R-:W-:Y:S02]  /*4e10*/  @!P0 IMAD.IADD R29, R29, 0x1, -R58.reuse ;  /* 0x000000011d1d8824 */ /* 0x100fe400078e0a3a */
[----:B------:R-:W-:Y:S02]  /*4e20*/  @!P3 IMAD.IADD R4, R4, 0x1, -R58 ;  /* 0x000000010404b824 */ /* 0x000fe400078e0a3a */
[C---:B------:R-:W-:Y:S02]  /*4e30*/  IMAD R6, R58.reuse, R9, R6 ;  /* 0x000000093a067224 */ /* 0x040fe400078e0206 */
[----:B------:R-:W-:Y:S02]  /*4e40*/  IMAD.MOV R8, RZ, RZ, -R8 ;  /* 0x000000ffff087224 */ /* 0x000fe400078e0a08 */
[----:B------:R-:W-:Y:S01]  /*4e50*/  @!P4 IMAD.MOV R29, RZ, RZ, -R29 ;  /* 0x000000ffff1dc224 */ /* 0x000fe200078e0a1d */
[----:B------:R-:W-:Y:S01]  /*4e60*/  ISETP.GT.U32.AND P4, PT, R58, R6, PT ;  /* 0x000000063a00720c */ /* 0x000fe20003f84070 */
[----:B------:R-:W-:-:S02]  /*4e70*/  IMAD.MOV.U32 R33, RZ, RZ, R4 ;  /* 0x000000ffff217224 */ /* 0x000fc400078e0004 */
[----:B------:R-:W-:Y:S01]  /*4e80*/  @!P1 IMAD.MOV R17, RZ, RZ, -R17 ;  /* 0x000000ffff119224 */ /* 0x000fe200078e0a11 */
[----:B------:R-:W-:Y:S01]  /*4e90*/  ISETP.GE.AND P1, PT, R32, RZ, PT ;  /* 0x000000ff2000720c */ /* 0x000fe20003f26270 */
[C---:B------:R-:W-:Y:S01]  /*4ea0*/  IMAD R4, R58.reuse, R8, R7 ;  /* 0x000000083a047224 */ /* 0x040fe200078e0207 */
[----:B------:R-:W-:Y:S01]  /*4eb0*/  IABS R45, R41 ;  /* 0x00000029002d7213 */ /* 0x000fe20000000000 */
[----:B------:R-:W-:Y:S01]  /*4ec0*/  @!P5 IMAD.MOV R31, RZ, RZ, -R31 ;  /* 0x000000ffff1fd224 */ /* 0x000fe200078e0a1f */
[C---:B------:R-:W-:Y:S01]  /*4ed0*/  ISETP.GT.U32.AND P5, PT, R58.reuse, R2, PT ;  /* 0x000000023a00720c */ /* 0x040fe20003fa4070 */
[--C-:B------:R-:W-:Y:S01]  /*4ee0*/  @!P6 IMAD.IADD R5, R5, 0x1, -R58.reuse ;  /* 0x000000010505e824 */ /* 0x100fe200078e0a3a */
[----:B------:R-:W-:Y:S01]  /*4ef0*/  ISETP.GT.U32.AND P6, PT, R58, R4, PT ;  /* 0x000000043a00720c */ /* 0x000fe20003fc4070 */
[--C-:B------:R-:W-:Y:S01]  /*4f00*/  @!P2 IMAD.IADD R34, R34, 0x1, -R58.reuse ;  /* 0x000000012222a824 */ /* 0x100fe200078e0a3a */
[----:B------:R-:W-:Y:S01]  /*4f10*/  ISETP.GE.AND P2, PT, R37, RZ, PT ;  /* 0x000000ff2500720c */ /* 0x000fe20003f46270 */
[----:B------:R-:W-:Y:S01]  /*4f20*/  IMAD.HI.U32 R7, R0, R45, RZ ;  /* 0x0000002d00077227 */ /* 0x000fe200078e00ff */
[----:B------:R-:W-:Y:S01]  /*4f30*/  ISETP.GE.AND P0, PT, R35, RZ, PT ;  /* 0x000000ff2300720c */ /* 0x000fe20003f06270 */
[----:B------:R-:W-:Y:S02]  /*4f40*/  STL [R1+0x23ac], R61 ;  /* 0x0023ac3d01007387 */ /* 0x000fe40000100800 */
[----:B------:R-:W-:-:S02]  /*4f50*/  @!P4 IMAD.IADD R6, R6, 0x1, -R58 ;  /* 0x000000010606c824 */ /* 0x000fc400078e0a3a */
[----:B------:R-:W-:Y:S01]  /*4f60*/  IMAD.MOV R7, RZ, RZ, -R7 ;  /* 0x000000ffff077224 */ /* 0x000fe200078e0a07 */
[----:B------:R-:W-:Y:S01]  /*4f70*/  STL [R1+0x23b0], R60 ;  /* 0x0023b03c01007387 */ /* 0x000fe20000100800 */
[----:B------:R-:W-:Y:S01]  /*4f80*/  @!P1 IMAD.MOV R26, RZ, RZ, -R26 ;  /* 0x000000ffff1a9224 */ /* 0x000fe200078e0a1a */
[----:B------:R-:W-:Y:S02]  /*4f90*/  ISETP.GT.U32.AND P1, PT, R58, R34, PT ;  /* 0x000000223a00720c */ /* 0x000fe40003f24070 */
[----:B------:R0:W-:Y:S01]  /*4fa0*/  STL [R1+0x23b4], R11 ;  /* 0x0023b40b01007387 */ /* 0x0001e20000100800 */
[----:B------:R-:W-:Y:S01]  /*4fb0*/  ISETP.GE.AND P3, PT, R36, RZ, PT ;  /* 0x000000ff2400720c */ /* 0x000fe20003f66270 */
[--C-:B------:R-:W-:Y:S02]  /*4fc0*/  @!P5 IMAD.IADD R2, R2, 0x1, -R58.reuse ;  /* 0x000000010202d824 */ /* 0x100fe400078e0a3a */
[----:B------:R-:W-:Y:S01]  /*4fd0*/  STL [R1+0x23b8], R13 ;  /* 0x0023b80d01007387 */ /* 0x000fe20000100800 */
[C---:B------:R-:W-:Y:S01]  /*4fe0*/  IMAD R45, R58.reuse, R7, R45 ;  /* 0x000000073a2d7224 */ /* 0x040fe200078e022d */
[----:B------:R-:W-:Y:S01]  /*4ff0*/  ISETP.GT.U32.AND P5, PT, R58, R6, PT ;  /* 0x000000063a00720c */ /* 0x000fe20003fa4070 */
[----:B------:R-:W-:Y:S01]  /*5000*/  IMAD.MOV.U32 R36, RZ, RZ, R5 ;  /* 0x000000ffff247224 */ /* 0x000fe200078e0005 */
[----:B------:R-:W-:Y:S01]  /*5010*/  STL [R1+0x23bc], R15 ;  /* 0x0023bc0f01007387 */ /* 0x000fe20000100800 */
[----:B------:R-:W-:Y:S01]  /*5020*/  @!P6 IMAD.IADD R4, R4, 0x1, -R58 ;  /* 0x000000010404e824 */ /* 0x000fe200078e0a3a */
[----:B------:R-:W-:-:S02]  /*5030*/  IABS R47, R42 ;  /* 0x0000002a002f7213 */ /* 0x000fc40000000000 */
[----:B------:R-:W-:Y:S01]  /*5040*/  STL [R1+0x23c0], R17 ;  /* 0x0023c01101007387 */ /* 0x000fe20000100800 */
[----:B------:R-:W-:-:S03]  /*5050*/  @!P2 IMAD.MOV R36, RZ, RZ, -R36 ;  /* 0x000000ffff24a224 */ /* 0x000fc600078e0a24 */
[----:B------:R-:W-:Y:S01]  /*5060*/  STL [R1+0x23c4], R19 ;  /* 0x0023c41301007387 */ /* 0x000fe20000100800 */
[----:B------:R-:W-:-:S03]  /*5070*/  ISETP.GT.U32.AND P2, PT, R58, R45, PT ;  /* 0x0000002d3a00720c */ /* 0x000fc60003f44070 */
[----:B------:R-:W-:Y:S01]  /*5080*/  STL [R1+0x23c8], R20 ;  /* 0x0023c81401007387 */ /* 0x000fe20000100800 */
[----:B------:R-:W-:-:S03]  /*5090*/  ISETP.GT.U32.AND P6, PT, R58, R4, PT ;  /* 0x000000043a00720c */ /* 0x000fc60003fc4070 */
[----:B------:R-:W-:Y:S01]  /*50a0*/  STL [R1+0x23cc], R22 ;  /* 0x0023cc1601007387 */ /* 0x000fe20000100800 */
[----:B------:R-:W-:-:S03]  /*50b0*/  IMAD.HI.U32 R5, R0, R47, RZ ;  /* 0x0000002f00057227 */ /* 0x000fc600078e00ff */
[----:B------:R-:W-:Y:S01]  /*50c0*/  STL [R1+0x23d0], R25 ;  /* 0x0023d01901007387 */ /* 0x000fe20000100800 */
[----:B------:R-:W-:-:S03]  /*50d0*/  @!P0 IMAD.MOV R33, RZ, RZ, -R33 ;  /* 0x000000ffff218224 */ /* 0x000fc600078e0a21 */
[----:B------:R-:W5:Y:S01]  /*50e0*/  LDL.LU R28, [R1+0x60] ;  /* 0x00006000011c7983 */ /* 0x000f620000300800 */
[----:B------:R-:W-:Y:S01]  /*50f0*/  ISETP.GE.AND P0, PT, R38, RZ, PT ;  /* 0x000000ff2600720c */ /* 0x000fe20003f06270 */
[--C-:B------:R-:W-:Y:S02]  /*5100*/  @!P1 IMAD.IADD R34, R34, 0x1, -R58.reuse ;  /* 0x0000000122229824 */ /* 0x100fe400078e0a3a */
[----:B------:R-:W-:Y:S01]  /*5110*/  IMAD.MOV R7, RZ, RZ, -R5 ;  /* 0x000000ffff077224 */ /* 0x000fe200078e0a05 */
[----:B------:R-:W-:Y:S01]  /*5120*/  ISETP.GE.AND P4, PT, R40, RZ, PT ;  /* 0x000000ff2800720c */ /* 0x000fe20003f86270 */
[----:B------:R-:W-:Y:S01]  /*5130*/  @!P5 IMAD.IADD R6, R6, 0x1, -R58 ;  /* 0x000000010606d824 */ /* 0x000fe200078e0a3a */
[----:B------:R-:W-:Y:S01]  /*5140*/  IABS R49, R43 ;  /* 0x0000002b00317213 */ /* 0x000fe20000000000 */
[----:B------:R-:W-:Y:S01]  /*5150*/  @!P3 IMAD.MOV R34, RZ, RZ, -R34 ;  /* 0x000000ffff22b224 */ /* 0x000fe200078e0a22 */
[C---:B------:R-:W-:Y:S01]  /*5160*/  ISETP.GT.U32.AND P3, PT, R58.reuse, R2, PT ;  /* 0x000000023a00720c */ /* 0x040fe20003f64070 */
[----:B------:R-:W-:Y:S01]  /*5170*/  IMAD R47, R58, R7, R47 ;  /* 0x000000073a2f7224 */ /* 0x000fe200078e022f */
[----:B------:R-:W-:Y:S01]  /*5180*/  ISETP.GE.AND P1, PT, R39, RZ, PT ;  /* 0x000000ff2700720c */ /* 0x000fe20003f26270 */
[----:B------:R-:W-:Y:S01]  /*5190*/  IMAD.MOV.U32 R39, RZ, RZ, R6 ;  /* 0x000000ffff277224 */ /* 0x000fe200078e0006 */
[----:B------:R-:W5:Y:S01]  /*51a0*/  LDL.LU R59, [R1+0x64] ;  /* 0x00006400013b7983 */ /* 0x000f620000300800 */
[----:B------:R-:W-:-:S02]  /*51b0*/  @!P2 IMAD.IADD R45, R45, 0x1, -R58 ;  /* 0x000000012d2da824 */ /* 0x000fc400078e0a3a */
[--C-:B------:R-:W-:Y:S01]  /*51c0*/  @!P6 IMAD.IADD R4, R4, 0x1, -R58.reuse ;  /* 0x000000010404e824 */ /* 0x100fe200078e0a3a */
[C---:B------:R-:W-:Y:S01]  /*51d0*/  ISETP.GT.U32.AND P6, PT, R58.reuse, R47, PT ;  /* 0x0000002f3a00720c */ /* 0x040fe20003fc4070 */
[----:B------:R-:W-:Y:S01]  /*51e0*/  @!P0 IMAD.MOV R39, RZ, RZ, -R39 ;  /* 0x000000ffff278224 */ /* 0x000fe200078e0a27 */
[----:B------:R-:W-:Y:S01]  /*51f0*/  ISETP.GT.U32.AND P0, PT, R58, R45, PT ;  /* 0x0000002d3a00720c */ /* 0x000fe20003f04070 */
[----:B------:R-:W-:Y:S01]  /*5200*/  IMAD.HI.U32 R5, R0, R49, RZ ;  /* 0x0000003100057227 */ /* 0x000fe200078e00ff */
[----:B------:R-:W-:Y:S01]  /*5210*/  IABS R7, R51 ;  /* 0x0000003300077213 */ /* 0x000fe20000000000 */
[----:B------:R-:W5:Y:S02]  /*5220*/  LDL.LU R52, [R1+0x68] ;  /* 0x0000680001347983 */ /* 0x000f640000300800 */
[----:B------:R-:W-:Y:S01]  /*5230*/  @!P3 IMAD.IADD R2, R2, 0x1, -R58 ;  /* 0x000000010202b824 */ /* 0x000fe200078e0a3a */
[----:B------:R-:W-:Y:S01]  /*5240*/  ISETP.GE.AND P2, PT, R43, RZ, PT ;  /* 0x000000ff2b00720c */ /* 0x000fe20003f46270 */
[----:B------:R-:W-:Y:S01]  /*5250*/  IMAD.MOV R5, RZ, RZ, -R5 ;  /* 0x000000ffff057224 */ /* 0x000fe200078e0a05 */
[----:B------:R-:W-:Y:S01]  /*5260*/  ISETP.GE.AND P5, PT, R41, RZ, PT ;  /* 0x000000ff2900720c */ /* 0x000fe20003fa6270 */
[----:B------:R-:W-:Y:S01]  /*5270*/  IMAD.MOV.U32 R43, RZ, RZ, R4 ;  /* 0x000000ffff2b7224 */ /* 0x000fe200078e0004 */
[----:B------:R-:W5:Y:S01]  /*5280*/  LDL.LU R48, [R1+0x6c] ;  /* 0x00006c0001307983 */ /* 0x000f620000300800 */
[----:B------:R-:W-:-:S02]  /*5290*/  IMAD.MOV.U32 R41, RZ, RZ, R2 ;  /* 0x000000ffff297224 */ /* 0x000fc400078e0002 */
[----:B------:R-:W-:Y:S02]  /*52a0*/  @!P6 IMAD.IADD R47, R47, 0x1, -R58 ;  /* 0x000000012f2fe824 */ /* 0x000fe400078e0a3a */
[----:B------:R-:W-:-:S04]  /*52b0*/  IMAD.HI.U32 R2, R0, R7, RZ ;  /* 0x0000000700027227 */ /* 0x000fc800078e00ff */
[----:B------:R-:W-:Y:S01]  /*52c0*/  IMAD R49, R58, R5, R49 ;  /* 0x000000053a317224 */ /* 0x000fe200078e0231 */
[----:B------:R-:W-:Y:S01]  /*52d0*/  IABS R5, R54 ;  /* 0x0000003600057213 */ /* 0x000fe20000000000 */
[----:B------:R-:W-:Y:S01]  /*52e0*/  @!P4 IMAD.MOV R43, RZ, RZ, -R43 ;  /* 0x000000ffff2bc224 */ /* 0x000fe200078e0a2b */
[----:B------:R-:W-:Y:S01]  /*52f0*/  ISETP.GE.AND P4, PT, R51, RZ, PT ;  /* 0x000000ff3300720c */ /* 0x000fe20003f86270 */
[----:B------:R-:W-:Y:S01]  /*5300*/  @!P0 IMAD.IADD R45, R45, 0x1, -R58 ;  /* 0x000000012d2d8824 */ /* 0x000fe200078e0a3a */
[----:B------:R-:W-:Y:S01]  /*5310*/  ISETP.GE.AND P0, PT, R54, RZ, PT ;  /* 0x000000ff3600720c */ /* 0x000fe20003f06270 */
[----:B------:R-:W-:Y:S01]  /*5320*/  IMAD.MOV R51, RZ, RZ, -R2 ;  /* 0x000000ffff337224 */ /* 0x000fe200078e0a02 */
[C---:B------:R-:W-:Y:S02]  /*5330*/  ISETP.GT.U32.AND P6, PT, R58.reuse, R47, PT ;  /* 0x0000002f3a00720c */ /* 0x040fe40003fc4070 */
[----:B---3--:R-:W-:Y:S01]  /*5340*/  IABS R54, R53 ;  /* 0x0000003500367213 */ /* 0x008fe20000000000 */
[----:B------:R-:W-:Y:S01]  /*5350*/  IMAD R51, R58, R51, R7 ;  /* 0x000000333a337224 */ /* 0x000fe200078e0207 */
[----:B------:R-:W-:-:S03]  /*5360*/  ISETP.GE.AND P3, PT, R42, RZ, PT ;  /* 0x000000ff2a00720c */ /* 0x000fc60003f66270 */
[----:B------:R-:W-:-:S04]  /*5370*/  IMAD.HI.U32 R7, R0, R54, RZ ;  /* 0x0000003600077227 */ /* 0x000fc800078e00ff */
[----:B------:R-:W-:Y:S02]  /*5380*/  IMAD.MOV R7, RZ, RZ, -R7 ;  /* 0x000000ffff077224 */ /* 0x000fe400078e0a07 */
[----:B------:R-:W-:Y:S01]  /*5390*/  @!P1 IMAD.MOV R41, RZ, RZ, -R41 ;  /* 0x000000ffff299224 */ /* 0x000fe200078e0a29 */
[C---:B------:R-:W-:Y:S01]  /*53a0*/  ISETP.GT.U32.AND P1, PT, R58.reuse, R49, PT ;  /* 0x000000313a00720c */ /* 0x040fe20003f24070 */
[----:B------:R-:W-:Y:S02]  /*53b0*/  @!P6 IMAD.IADD R47, R47, 0x1, -R58 ;  /* 0x000000012f2fe824 */ /* 0x000fe400078e0a3a */
[----:B------:R-:W-:Y:S02]  /*53c0*/  IMAD R54, R58, R7, R54 ;  /* 0x000000073a367224 */ /* 0x000fe400078e0236 */
[----:B------:R-:W-:-:S03]  /*53d0*/  @!P3 IMAD.MOV R47, RZ, RZ, -R47 ;  /* 0x000000ffff2fb224 */ /* 0x000fc600078e0a2f */
[----:B------:R-:W-:Y:S02]  /*53e0*/  ISETP.GT.U32.AND P3, PT, R58, R54, PT ;  /* 0x000000363a00720c */ /* 0x000fe40003f64070 */
[----:B--2---:R-:W-:Y:S01]  /*53f0*/  IABS R6, R57 ;  /* 0x0000003900067213 */ /* 0x004fe20000000000 */
[----:B------:R-:W-:Y:S02]  /*5400*/  IMAD.MOV.U32 R4, RZ, RZ, R5 ;  /* 0x000000ffff047224 */ /* 0x000fe400078e0005 */
[----:B------:R-:W-:Y:S02]  /*5410*/  @!P1 IMAD.IADD R49, R49, 0x1, -R58 ;  /* 0x0000000131319824 */ /* 0x000fe400078e0a3a */
[----:B------:R-:W-:Y:S02]  /*5420*/  IMAD.MOV.U32 R2, RZ, RZ, R6 ;  /* 0x000000ffff027224 */ /* 0x000fe400078e0006 */
[----:B------:R-:W-:Y:S01]  /*5430*/  IMAD.HI.U32 R6, R0, R4, RZ ;  /* 0x0000000400067227 */ /* 0x000fe200078e00ff */
[----:B----4-:R-:W-:-:S02]  /*5440*/  IABS R24, R55 ;  /* 0x0000003700187213 */ /* 0x010fc40000000000 */
[----:B------:R-:W-:Y:S01]  /*5450*/  ISETP.GT.U32.AND P1, PT, R58, R49, PT ;  /* 0x000000313a00720c */ /* 0x000fe20003f24070 */
[----:B------:R-:W-:Y:S01]  /*5460*/  @!P3 IMAD.IADD R54, R54, 0x1, -R58 ;  /* 0x000000013636b824 */ /* 0x000fe200078e0a3a */
[----:B------:R-:W-:Y:S01]  /*5470*/  ISETP.GE.AND P3, PT, R53, RZ, PT ;  /* 0x000000ff3500720c */ /* 0x000fe20003f66270 */
[----:B------:R-:W-:Y:S01]  /*5480*/  IMAD.MOV R6, RZ, RZ, -R6 ;  /* 0x000000ffff067224 */ /* 0x000fe200078e0a06 */
[----:B------:R-:W2:Y:S03]  /*5490*/  LDL.LU R53, [R1+0x108] ;  /* 0x0001080001357983 */ /* 0x000ea60000300800 */
[----:B------:R-:W-:Y:S02]  /*54a0*/  IMAD R4, R58, R6, R4 ;  /* 0x000000063a047224 */ /* 0x000fe400078e0204 */
[----:B------:R-:W-:-:S04]  /*54b0*/  IMAD.HI.U32 R6, R0, R24, RZ ;  /* 0x0000001800067227 */ /* 0x000fc800078e00ff */
[----:B------:R-:W-:Y:S02]  /*54c0*/  IMAD.MOV R6, RZ, RZ, -R6 ;  /* 0x000000ffff067224 */ /* 0x000fe400078e0a06 */
[----:B------:R-:W-:Y:S02]  /*54d0*/  @!P1 IMAD.IADD R49, R49, 0x1, -R58 ;  /* 0x0000000131319824 */ /* 0x000fe400078e0a3a */
[----:B------:R-:W-:Y:S02]  /*54e0*/  IMAD R24, R58, R6, R24 ;  /* 0x000000063a187224 */ /* 0x000fe400078e0218 */
[----:B------:R-:W-:-:S03]  /*54f0*/  @!P2 IMAD.MOV R49, RZ, RZ, -R49 ;  /* 0x000000ffff31a224 */ /* 0x000fc600078e0a31 */
[----:B------:R-:W-:-:S13]  /*5500*/  ISETP.GT.U32.AND P2, PT, R58, R24, PT ;  /* 0x000000183a00720c */ /* 0x000fda0003f44070 */
[----:B------:R-:W-:Y:S01]  /*5510*/  @!P2 IMAD.IADD R24, R24, 0x1, -R58 ;  /* 0x000000011818a824 */ /* 0x000fe200078e0a3a */
[----:B------:R-:W-:Y:S02]  /*5520*/  ISETP.GE.AND P2, PT, R55, RZ, PT ;  /* 0x000000ff3700720c */ /* 0x000fe40003f46270 */
[----:B------:R-:W3:Y:S01]  /*5530*/  LDL.LU R55, [R1+0x10c] ;  /* 0x00010c0001377983 */ /* 0x000ee20000300800 */
[----:B------:R-:W-:Y:S01]  /*5540*/  ISETP.GT.U32.AND P6, PT, R58, R51, PT ;  /* 0x000000333a00720c */ /* 0x000fe20003fc4070 */
[----:B------:R-:W-:Y:S01]  /*5550*/  IMAD.HI.U32 R5, R0, R2, RZ ;  /* 0x0000000200057227 */ /* 0x000fe200078e00ff */
[C---:B------:R-:W-:Y:S01]  /*5560*/  ISETP.GT.U32.AND P1, PT, R58.reuse, R4, PT ;  /* 0x000000043a00720c */ /* 0x040fe20003f24070 */
[----:B------:R-:W4:Y:S02]  /*5570*/  LDL.LU R46, [R1+0x120] ;  /* 0x00012000012e7983 */ /* 0x000f240000300800 */
[----:B------:R-:W-:Y:S01]  /*5580*/  IMAD.MOV R5, RZ, RZ, -R5 ;  /* 0x000000ffff057224 */ /* 0x000fe200078e0a05 */
[----:B-----5:R-:W-:Y:S01]  /*5590*/  IABS R23, R44 ;  /* 0x0000002c00177213 */ /* 0x020fe20000000000 */
[----:B------:R-:W-:Y:S01]  /*55a0*/  @!P5 IMAD.MOV R45, RZ, RZ, -R45 ;  /* 0x000000ffff2dd224 */ /* 0x000fe200078e0a2d */
[----:B------:R-:W5:Y:S01]  /*55b0*/  LDL.LU R56, [R1+0x124] ;  /* 0x0001240001387983 */ /* 0x000f620000300800 */
[----:B------:R-:W-:-:S04]  /*55c0*/  IMAD R2, R58, R5, R2 ;  /* 0x000000053a027224 */ /* 0x000fc800078e0202 */
[----:B------:R-:W-:Y:S01]  /*55d0*/  @!P6 IMAD.IADD R51, R51, 0x1, -R58 ;  /* 0x000000013333e824 */ /* 0x000fe200078e0a3a */
[----:B------:R-:W-:Y:S01]  /*55e0*/  ISETP.GT.U32.AND P6, PT, R58, R2, PT ;  /* 0x000000023a00720c */ /* 0x000fe20003fc4070 */
[----:B------:R-:W-:-:S04]  /*55f0*/  IMAD.HI.U32 R5, R0, R23, RZ ;  /* 0x0000001700057227 */ /* 0x000fc800078e00ff */
[----:B------:R-:W-:Y:S02]  /*5600*/  @!P1 IMAD.IADD R4, R4, 0x1, -R58 ;  /* 0x0000000104049824 */ /* 0x000fe400078e0a3a */
[----:B------:R-:W-:-:S06]  /*5610*/  IMAD.MOV R5, RZ, RZ, -R5 ;  /* 0x000000ffff057224 */ /* 0x000fcc00078e0a05 */
[----:B------:R-:W-:Y:S01]  /*5620*/  @!P6 IMAD.IADD R2, R2, 0x1, -R58 ;  /* 0x000000010202e824 */ /* 0x000fe200078e0a3a */
[C---:B------:R-:W-:Y:S01]  /*5630*/  ISETP.GT.U32.AND P6, PT, R58.reuse, R4, PT ;  /* 0x000000043a00720c */ /* 0x040fe20003fc4070 */
[----:B------:R-:W-:-:S03]  /*5640*/  IMAD R23, R58, R5, R23 ;  /* 0x000000053a177224 */ /* 0x000fc600078e0217 */
[C---:B------:R-:W-:Y:S02]  /*5650*/  ISETP.GT.U32.AND P5, PT, R58.reuse, R2, PT ;  /* 0x000000023a00720c */ /* 0x040fe40003fa4070 */
[----:B------:R-:W-:-:S07]  /*5660*/  ISETP.GT.U32.AND P1, PT, R58, R51, PT ;  /* 0x000000333a00720c */ /* 0x000fce0003f24070 */
[----:B------:R-:W-:Y:S01]  /*5670*/  @!P6 IMAD.IADD R4, R4, 0x1, -R58 ;  /* 0x000000010404e824 */ /* 0x000fe200078e0a3a */
[----:B------:R-:W-:-:S03]  /*5680*/  ISETP.GT.U32.AND P6, PT, R58, R23, PT ;  /* 0x000000173a00720c */ /* 0x000fc60003fc4070 */
[--C-:B------:R-:W-:Y:S02]  /*5690*/  @!P5 IMAD.IADD R2, R2, 0x1, -R58.reuse ;  /* 0x000000010202d824 */ /* 0x100fe400078e0a3a */
[----:B------:R-:W-:Y:S01]  /*56a0*/  @!P1 IMAD.IADD R51, R51, 0x1, -R58 ;  /* 0x0000000133339824 */ /* 0x000fe200078e0a3a */
[----:B------:R-:W-:Y:S01]  /*56b0*/  ISETP.GE.AND P1, PT, R57, RZ, PT ;  /* 0x000000ff3900720c */ /* 0x000fe20003f26270 */
[----:B------:R-:W-:Y:S01]  /*56c0*/  @!P0 IMAD.MOV R4, RZ, RZ, -R4 ;  /* 0x000000ffff048224 */ /* 0x000fe200078e0a04 */
[----:B------:R-:W5:Y:S05]  /*56d0*/  LDL.LU R57, [R1+0x128] ;  /* 0x0001280001397983 */ /* 0x000f6a0000300800 */
[----:B------:R-:W-:Y:S01]  /*56e0*/  @!P6 IMAD.IADD R23, R23, 0x1, -R58 ;  /* 0x000000011717e824 */ /* 0x000fe200078e0a3a */
[----:B------:R-:W-:Y:S05]  /*56f0*/  STL [R1+0x100], R4 ;  /* 0x0001000401007387 */ /* 0x000fea0000100800 */
[----:B------:R-:W-:-:S05]  /*5700*/  @!P1 IMAD.MOV R2, RZ, RZ, -R2 ;  /* 0x000000ffff029224 */ /* 0x000fca00078e0a02 */
[----:B------:R1:W-:Y:S01]  /*5710*/  STL [R1+0x104], R2 ;  /* 0x0001040201007387 */ /* 0x0003e20000100800 */
[C---:B------:R-:W-:Y:S01]  /*5720*/  ISETP.GT.U32.AND P6, PT, R58.reuse, R54, PT ;  /* 0x000000363a00720c */ /* 0x040fe20003fc4070 */
[----:B------:R-:W-:Y:S01]  /*5730*/  @!P4 IMAD.MOV R51, RZ, RZ, -R51 ;  /* 0x000000ffff33c224 */ /* 0x000fe200078e0a33 */
[----:B------:R-:W-:-:S11]  /*5740*/  ISETP.GT.U32.AND P4, PT, R58, R24, PT ;  /* 0x000000183a00720c */ /* 0x000fd60003f84070 */
[--C-:B------:R-:W-:Y:S01]  /*5750*/  @!P6 IMAD.IADD R54, R54, 0x1, -R58.reuse ;  /* 0x000000013636e824 */ /* 0x100fe200078e0a3a */
[----:B------:R-:W-:Y:S01]  /*5760*/  ISETP.GE.AND P6, PT, R44, RZ, PT ;  /* 0x000000ff2c00720c */ /* 0x000fe20003fc6270 */
[----:B------:R-:W-:-:S04]  /*5770*/  @!P4 IMAD.IADD R24, R24, 0x1, -R58 ;  /* 0x000000011818c824 */ /* 0x000fc800078e0a3a */
[----:B0-----:R-:W-:Y:S02]  /*5780*/  IMAD.MOV.U32 R11, RZ, RZ, R24 ;  /* 0x000000ffff0b7224 */ /* 0x001fe400078e0018 */
[----:B------:R-:W-:Y:S02]  /*5790*/  @!P3 IMAD.MOV R54, RZ, RZ, -R54 ;  /* 0x000000ffff36b224 */ /* 0x000fe400078e0a36 */
[----:B------:R-:W-:Y:S01]  /*57a0*/  @!P2 IMAD.MOV R11, RZ, RZ, -R11 ;  /* 0x000000ffff0ba224 */ /* 0x000fe200078e0a0b */
[----:B------:R-:W-:-:S05]  /*57b0*/  IABS R18, R28 ;  /* 0x0000001c00127213 */ /* 0x000fca0000000000 */
[----:B------:R-:W-:-:S04]  /*57c0*/  IMAD.HI.U32 R5, R0, R18, RZ ;  /* 0x0000001200057227 */ /* 0x000fc800078e00ff */
[----:B------:R-:W-:-:S04]  /*57d0*/  IMAD.MOV R5, RZ, RZ, -R5 ;  /* 0x000000ffff057224 */ /* 0x000fc800078e0a05 */
[----:B------:R-:W-:-:S05]  /*57e0*/  IMAD R18, R58, R5, R18 ;  /* 0x000000053a127224 */ /* 0x000fca00078e0212 */
[----:B------:R-:W-:Y:S02]  /*57f0*/  ISETP.GT.U32.AND P5, PT, R58, R18, PT ;  /* 0x000000123a00720c */ /* 0x000fe40003fa4070 */
[----:B------:R-:W-:-:S05]  /*5800*/  IABS R14, R59 ;  /* 0x0000003b000e7213 */ /* 0x000fca0000000000 */
[----:B------:R-:W-:Y:S01]  /*5810*/  IMAD.HI.U32 R6, R0, R14, RZ ;  /* 0x0000000e00067227 */ /* 0x000fe200078e00ff */
[----:B------:R-:W-:-:S03]  /*5820*/  IABS R9, R52 ;  /* 0x0000003400097213 */ /* 0x000fc60000000000 */
[----:B------:R-:W-:Y:S02]  /*5830*/  IMAD.MOV R6, RZ, RZ, -R6 ;  /* 0x000000ffff067224 */ /* 0x000fe400078e0a06 */
[----:B------:R-:W-:Y:S01]  /*5840*/  @!P5 IMAD.IADD R18, R18, 0x1, -R58 ;  /* 0x000000011212d824 */ /* 0x000fe200078e0a3a */
[C---:B------:R-:W-:Y:S01]  /*5850*/  ISETP.GT.U32.AND P5, PT, R58.reuse, R23, PT ;  /* 0x000000173a00720c */ /* 0x040fe20003fa4070 */
[----:B------:R-:W-:Y:S02]  /*5860*/  IMAD R14, R58, R6, R14 ;  /* 0x000000063a0e7224 */ /* 0x000fe400078e020e */
[----:B------:R-:W-:Y:S01]  /*5870*/  IMAD.HI.U32 R6, R0, R9, RZ ;  /* 0x0000000900067227 */ /* 0x000fe200078e00ff */
[----:B------:R-:W-:-:S03]  /*5880*/  ISETP.GT.U32.AND P0, PT, R58, R18, PT ;  /* 0x000000123a00720c */ /* 0x000fc60003f04070 */
[----:B------:R-:W-:Y:S01]  /*5890*/  IMAD.MOV R6, RZ, RZ, -R6 ;  /* 0x000000ffff067224 */ /* 0x000fe200078e0a06 */
[----:B------:R-:W-:-:S03]  /*58a0*/  IABS R5, R48 ;  /* 0x0000003000057213 */ /* 0x000fc60000000000 */
[----:B------:R-:W-:Y:S02]  /*58b0*/  IMAD R9, R58, R6, R9 ;  /* 0x000000063a097224 */ /* 0x000fe400078e0209 */
[----:B------:R-:W-:Y:S02]  /*58c0*/  @!P5 IMAD.IADD R23, R23, 0x1, -R58 ;  /* 0x000000011717d824 */ /* 0x000fe400078e0a3a */
[----:B-1----:R-:W-:Y:S01]  /*58d0*/  IMAD.HI.U32 R2, R0, R5, RZ ;  /* 0x0000000500027227 */ /* 0x002fe200078e00ff */
[----:B------:R-:W-:-:S03]  /*58e0*/  ISETP.GT.U32.AND P5, PT, R58, R9, PT ;  /* 0x000000093a00720c */ /* 0x000fc60003fa4070 */
[----:B------:R-:W-:Y:S01]  /*58f0*/  @!P0 IMAD.IADD R18, R18, 0x1, -R58 ;  /* 0x0000000112128824 */ /* 0x000fe200078e0a3a */
[----:B------:R-:W-:Y:S02]  /*5900*/  ISETP.GE.AND P0, PT, R59, RZ, PT ;  /* 0x000000ff3b00720c */ /* 0x000fe40003f06270 */
[----:B------:R-:W5:Y:S01]  /*5910*/  LDL.LU R59, [R1+0x12c] ;  /* 0x00012c00013b7983 */ /* 0x000f620000300800 */
[----:B------:R-:W-:Y:S01]  /*5920*/  IMAD.MOV R2, RZ, RZ, -R2 ;  /* 0x000000ffff027224 */ /* 0x000fe200078e0a02 */
[----:B------:R-:W-:-:S03]  /*5930*/  ISETP.GT.U32.AND P1, PT, R58, R14, PT ;  /* 0x0000000e3a00720c */ /* 0x000fc60003f24070 */
[----:B------:R-:W-:Y:S02]  /*5940*/  IMAD R8, R58, R2, R5 ;  /* 0x000000023a087224 */ /* 0x000fe400078e0205 */
[----:B------:R-:W-:-:S03]  /*5950*/  @!P5 IMAD.IADD R9, R9, 0x1, -R58 ;  /* 0x000000010909d824 */ /* 0x000fc600078e0a3a */
[----:B------:R-:W-:-:S05]  /*5960*/  ISETP.GT.U32.AND P5, PT, R58, R8, PT ;  /* 0x000000083a00720c */ /* 0x000fca0003fa4070 */
[----:B------:R-:W-:Y:S01]  /*5970*/  @!P1 IMAD.IADD R14, R14, 0x1, -R58 ;  /* 0x000000010e0e9824 */ /* 0x000fe200078e0a3a */
[----:B------:R-:W-:Y:S02]  /*5980*/  ISETP.GE.AND P1, PT, R52, RZ, PT ;  /* 0x000000ff3400720c */ /* 0x000fe40003f26270 */
[----:B------:R-:W5:Y:S01]  /*5990*/  LDL.LU R52, [R1+0x150] ;  /* 0x0001500001347983 */ /* 0x000f620000300800 */
[----:B--2---:R-:W-:-:S05]  /*59a0*/  IABS R10, R53 ;  /* 0x00000035000a7213 */ /* 0x004fca0000000000 */
[----:B------:R-:W-:-:S04]  /*59b0*/  IMAD.HI.U32 R5, R0, R10, RZ ;  /* 0x0000000a00057227 */ /* 0x000fc800078e00ff */
[----:B------:R-:W-:Y:S01]  /*59c0*/  IMAD.MOV R5, RZ, RZ, -R5 ;  /* 0x000000ffff057224 */ /* 0x000fe200078e0a05 */
[----:B------:R-:W-:Y:S01]  /*59d0*/  ISETP.GE.AND P4, PT, R28, RZ, PT ;  /* 0x000000ff1c00720c */ /* 0x000fe20003f86270 */
[----:B------:R-:W-:Y:S02]  /*59e0*/  @!P5 IMAD.IADD R8, R8, 0x1, -R58 ;  /* 0x000000010808d824 */ /* 0x000fe400078e0a3a */
[C---:B------:R-:W-:Y:S02]  /*59f0*/  IMAD R10, R58.reuse, R5, R10 ;  /* 0x000000053a0a7224 */ /* 0x040fe400078e020a */
[----:B------:R-:W-:Y:S01]  /*5a00*/  IMAD.MOV.U32 R13, RZ, RZ, R23 ;  /* 0x000000ffff0d7224 */ /* 0x000fe200078e0017 */
[----:B------:R-:W-:-:S03]  /*5a10*/  ISETP.GT.U32.AND P3, PT, R58, R8, PT ;  /* 0x000000083a00720c */ /* 0x000fc60003f64070 */
[----:B------:R-:W-:Y:S01]  /*5a20*/  @!P6 IMAD.MOV R13, RZ, RZ, -R13 ;  /* 0x000000ffff0de224 */ /* 0x000fe200078e0a0d */
[----:B------:R-:W-:Y:S01]  /*5a30*/  ISETP.GT.U32.AND P6, PT, R58, R10, PT ;  /* 0x0000000a3a00720c */ /* 0x000fe20003fc4070 */
[----:B------:R0:W-:Y:S02]  /*5a40*/  STL [R1+0xd0], R11 ;  /* 0x0000d00b01007387 */ /* 0x0001e40000100800 */
[----:B0-----:R-:W-:-:S04]  /*5a50*/  IMAD.MOV.U32 R11, RZ, RZ, R18 ;  /* 0x000000ffff0b7224 */ /* 0x001fc800078e0012 */
[----:B------:R-:W-:Y:S01]  /*5a60*/  @!P4 IMAD.MOV R11, RZ, RZ, -R11 ;  /* 0x000000ffff0bc224 */ /* 0x000fe200078e0a0b */
[----:B------:R-:W-:Y:S01]  /*5a70*/  STL [R1+0xd4], R13 ;  /* 0x0000d40d01007387 */ /* 0x000fe20000100800 */
[----:B------:R-:W-:Y:S01]  /*5a80*/  @!P3 IMAD.IADD R8, R8, 0x1, -R58 ;  /* 0x000000010808b824 */ /* 0x000fe200078e0a3a */
[----:B------:R-:W-:-:S03]  /*5a90*/  ISETP.GE.AND P3, PT, R53, RZ, PT ;  /* 0x000000ff3500720c */ /* 0x000fc60003f66270 */
[----:B------:R-:W-:Y:S01]  /*5aa0*/  @!P6 IMAD.IADD R10, R10, 0x1, -R58 ;  /* 0x000000010a0ae824 */ /* 0x000fe200078e0a3a */
[----:B------:R0:W-:Y:S01]  /*5ab0*/  STL [R1+0xd8], R11 ;  /* 0x0000d80b01007387 */ /* 0x0001e20000100800 */
[----:B---3--:R-:W-:Y:S02]  /*5ac0*/  IABS R4, R55 ;  /* 0x0000003700047213 */ /* 0x008fe40000000000 */
[----:B------:R-:W-:Y:S01]  /*5ad0*/  ISETP.GE.AND P6, PT, R55, RZ, PT ;  /* 0x000000ff3700720c */ /* 0x000fe20003fc6270 */
[----:B------:R-:W2:Y:S04]  /*5ae0*/  LDL.LU R53, [R1+0x154] ;  /* 0x0001540001357983 */ /* 0x000ea80000300800 */
[----:B------:R-:W3:Y:S01]  /*5af0*/  LDL.LU R55, [R1+0x158] ;  /* 0x0001580001377983 */ /* 0x000ee20000300800 */
[----:B------:R-:W-:-:S02]  /*5b00*/  ISETP.GT.U32.AND P5, PT, R58, R14, PT ;  /* 0x0000000e3a00720c */ /* 0x000fc40003fa4070 */
[----:B------:R-:W-:Y:S01]  /*5b10*/  ISETP.GT.U32.AND P2, PT, R58, R9, PT ;  /* 0x000000093a00720c */ /* 0x000fe20003f44070 */
[----:B------:R-:W-:Y:S01]  /*5b20*/  IMAD.HI.U32 R16, R0, R4, RZ ;  /* 0x0000000400107227 */ /* 0x000fe200078e00ff */
[----:B----4-:R-:W-:Y:S02]  /*5b30*/  IABS R7, R46 ;  /* 0x0000002e00077213 */ /* 0x010fe40000000000 */
[----:B------:R-:W-:Y:S01]  /*5b40*/  ISETP.GE.AND P4, PT, R48, RZ, PT ;  /* 0x000000ff3000720c */ /* 0x000fe20003f86270 */
[----:B------:R-:W-:Y:S02]  /*5b50*/  IMAD.MOV R16, RZ, RZ, -R16 ;  /* 0x000000ffff107224 */ /* 0x000fe400078e0a10 */
[----:B------:R-:W-:-:S04]  /*5b60*/  IMAD.HI.U32 R12, R0, R7, RZ ;  /* 0x00000007000c7227 */ /* 0x000fc800078e00ff */
[----:B------:R-:W-:Y:S02]  /*5b70*/  @!P5 IMAD.IADD R14, R14, 0x1, -R58 ;  /* 0x000000010e0ed824 */ /* 0x000fe400078e0a3a */
[C---:B------:R-:W-:Y:S02]  /*5b80*/  IMAD R4, R58.reuse, R16, R4 ;  /* 0x000000103a047224 */ /* 0x040fe400078e0204 */
[----:B------:R-:W-:Y:S02]  /*5b90*/  IMAD.MOV R12, RZ, RZ, -R12 ;  /* 0x000000ffff0c7224 */ /* 0x000fe400078e0a0c */
[----:B0-----:R-:W-:Y:S02]  /*5ba0*/  IMAD.MOV.U32 R11, RZ, RZ, R14 ;  /* 0x000000ffff0b7224 */ /* 0x001fe400078e000e */
[----:B------:R-:W-:Y:S01]  /*5bb0*/  @!P2 IMAD.IADD R9, R9, 0x1, -R58 ;  /* 0x000000010909a824 */ /* 0x000fe200078e0a3a */
[C---:B------:R-:W-:Y:S01]  /*5bc0*/  ISETP.GT.U32.AND P5, PT, R58.reuse, R4, PT ;  /* 0x000000043a00720c */ /* 0x040fe20003fa4070 */
[----:B------:R-:W-:-:S02]  /*5bd0*/  IMAD R7, R58, R12, R7 ;  /* 0x0000000c3a077224 */ /* 0x000fc400078e0207 */
[----:B------:R-:W-:Y:S02]  /*5be0*/  @!P0 IMAD.MOV R11, RZ, RZ, -R11 ;  /* 0x000000ffff0b8224 */ /* 0x000fe400078e0a0b */
[----:B------:R-:W-:Y:S02]  /*5bf0*/  @!P1 IMAD.MOV R9, RZ, RZ, -R9 ;  /* 0x000000ffff099224 */ /* 0x000fe400078e0a09 */
[----:B------:R-:W-:Y:S01]  /*5c00*/  @!P4 IMAD.MOV R8, RZ, RZ, -R8 ;  /* 0x000000ffff08c224 */ /* 0x000fe200078e0a08 */
[----:B-----5:R-:W-:Y:S01]  /*5c10*/  IABS R2, R56 ;  /* 0x0000003800027213 */ /* 0x020fe20000000000 */
[----:B------:R-:W-:Y:S01]  /*5c20*/  STL [R1+0xe0], R11 ;  /* 0x0000e00b01007387 */ /* 0x000fe20000100800 */
[----:B------:R-:W-:-:S03]  /*5c30*/  ISETP.GT.U32.AND P2, PT, R58, R7, PT ;  /* 0x000000073a00720c */ /* 0x000fc60003f44070 */
[----:B------:R0:W-:Y:S01]  /*5c40*/  STL [R1+0xe4], R9 ;  /* 0x0000e40901007387 */ /* 0x0001e20000100800 */
[----:B------:R-:W-:-:S03]  /*5c50*/  IMAD.HI.U32 R5, R0, R2, RZ ;  /* 0x0000000200057227 */ /* 0x000fc600078e00ff */
[----:B------:R1:W-:Y:S04]  /*5c60*/  STL [R1+0xfc], R8 ;  /* 0x0000fc0801007387 */ /* 0x0003e80000100800 */
[----:B------:R-:W4:Y:S01]  /*5c70*/  LDL.LU R44, [R1+0x15c] ;  /* 0x00015c00012c7983 */ /* 0x000f220000300800 */
[--C-:B------:R-:W-:Y:S01]  /*5c80*/  @!P5 IMAD.IADD R4, R4, 0x1, -R58.reuse ;  /* 0x000000010404d824 */ /* 0x100fe200078e0a3a */
[C---:B------:R-:W-:Y:S01]  /*5c90*/  ISETP.GT.U32.AND P5, PT, R58.reuse, R10, PT ;  /* 0x0000000a3a00720c */ /* 0x040fe20003fa4070 */
[----:B------:R-:W-:Y:S01]  /*5ca0*/  IMAD.MOV R5, RZ, RZ, -R5 ;  /* 0x000000ffff057224 */ /* 0x000fe200078e0a05 */
[----:B------:R-:W-:Y:S01]  /*5cb0*/  IABS R6, R57 ;  /* 0x0000003900067213 */ /* 0x000fe20000000000 */
[----:B------:R-:W-:Y:S01]  /*5cc0*/  @!P2 IMAD.IADD R7, R7, 0x1, -R58 ;  /* 0x000000010707a824 */ /* 0x000fe200078e0a3a */
[C---:B------:R-:W-:Y:S01]  /*5cd0*/  ISETP.GT.U32.AND P0, PT, R58.reuse, R4, PT ;  /* 0x000000043a00720c */ /* 0x040fe20003f04070 */
[----:B------:R-:W-:Y:S01]  /*5ce0*/  IMAD R2, R58, R5, R2 ;  /* 0x000000053a027224 */ /* 0x000fe200078e0202 */
[----:B------:R-:W-:Y:S01]  /*5cf0*/  ISETP.GE.AND P4, PT, R46, RZ, PT ;  /* 0x000000ff2e00720c */ /* 0x000fe20003f86270 */
[----:B------:R-:W-:Y:S01]  /*5d00*/  IMAD.HI.U32 R12, R0, R6, RZ ;  /* 0x00000006000c7227 */ /* 0x000fe200078e00ff */
[C---:B------:R-:W-:Y:S01]  /*5d10*/  ISETP.GT.U32.AND P2, PT, R58.reuse, R7, PT ;  /* 0x000000073a00720c */ /* 0x040fe20003f44070 */
[----:B------:R-:W5:Y:S01]  /*5d20*/  LDL.LU R28, [R1+0x170] ;  /* 0x00017000011c7983 */ /* 0x000f620000300800 */
[----:B------:R-:W-:Y:S01]  /*5d30*/  ISETP.GT.U32.AND P1, PT, R58, R2, PT ;  /* 0x000000023a00720c */ /* 0x000fe20003f24070 */
[----:B------:R-:W-:-:S02]  /*5d40*/  IMAD.MOV R12, RZ, RZ, -R12 ;  /* 0x000000ffff0c7224 */ /* 0x000fc400078e0a0c */
[----:B------:R-:W-:Y:S02]  /*5d50*/  @!P5 IMAD.IADD R10, R10, 0x1, -R58 ;  /* 0x000000010a0ad824 */ /* 0x000fe400078e0a3a */
[----:B------:R-:W-:Y:S02]  /*5d60*/  IMAD R6, R58, R12, R6 ;  /* 0x0000000c3a067224 */ /* 0x000fe400078e0206 */
[----:B------:R-:W-:Y:S02]  /*5d70*/  @!P3 IMAD.MOV R10, RZ, RZ, -R10 ;  /* 0x000000ffff0ab224 */ /* 0x000fe400078e0a0a */
[--C-:B------:R-:W-:Y:S01]  /*5d80*/  @!P0 IMAD.IADD R4, R4, 0x1, -R58.reuse ;  /* 0x0000000104048824 */ /* 0x100fe200078e0a3a */
[----:B------:R-:W-:Y:S01]  /*5d90*/  ISETP.GT.U32.AND P5, PT, R58, R6, PT ;  /* 0x000000063a00720c */ /* 0x000fe20003fa4070 */
[--C-:B------:R-:W-:Y:S01]  /*5da0*/  @!P2 IMAD.IADD R7, R7, 0x1, -R58.reuse ;  /* 0x000000010707a824 */ /* 0x100fe200078e0a3a */
[----:B------:R2:W-:Y:S01]  /*5db0*/  STL [R1+0xe8], R10 ;  /* 0x0000e80a01007387 */ /* 0x0005e20000100800 */
[----:B------:R-:W-:-:S03]  /*5dc0*/  @!P1 IMAD.IADD R2, R2, 0x1, -R58 ;  /* 0x0000000102029824 */ /* 0x000fc600078e0a3a */
[----:B------:R-:W5:Y:S01]  /*5dd0*/  LDL.LU R48, [R1+0x174] ;  /* 0x0001740001307983 */ /* 0x000f620000300800 */
[----:B------:R-:W-:Y:S01]  /*5de0*/  @!P4 IMAD.MOV R7, RZ, RZ, -R7 ;  /* 0x000000ffff07c224 */ /* 0x000fe200078e0a07 */
[----:B------:R-:W-:Y:S02]  /*5df0*/  ISETP.GT.U32.AND P3, PT, R58, R2, PT ;  /* 0x000000023a00720c */ /* 0x000fe40003f64070 */
[----:B------:R-:W5:Y:S01]  /*5e00*/  LDL.LU R46, [R1+0x178] ;  /* 0x00017800012e7983 */ /* 0x000f620000300800 */
[----:B------:R-:W-:-:S03]  /*5e10*/  ISETP.GE.AND P0, PT, R56, RZ, PT ;  /* 0x000000ff3800720c */ /* 0x000fc60003f06270 */
[----:B------:R-:W5:Y:S01]  /*5e20*/  LDL.LU R56, [R1+0x17c] ;  /* 0x00017c0001387983 */ /* 0x000f620000300800 */
[----:B------:R-:W-:-:S05]  /*5e30*/  @!P5 IMAD.IADD R6, R6, 0x1, -R58 ;  /* 0x000000010606d824 */ /* 0x000fca00078e0a3a */
[----:B------:R-:W-:Y:S01]  /*5e40*/  ISETP.GT.U32.AND P5, PT, R58, R6, PT ;  /* 0x000000063a00720c */ /* 0x000fe20003fa4070 */
[----:B------:R-:W-:-:S12]  /*5e50*/  @!P3 IMAD.IADD R2, R2, 0x1, -R58 ;  /* 0x000000010202b824 */ /* 0x000fd800078e0a3a */
[----:B------:R-:W-:Y:S01]  /*5e60*/  @!P5 IMAD.IADD R6, R6, 0x1, -R58 ;  /* 0x000000010606d824 */ /* 0x000fe200078e0a3a */
[----:B------:R-:W-:-:S05]  /*5e70*/  IABS R5, R59 ;  /* 0x0000003b00057213 */ /* 0x000fca0000000000 */
[----:B0-----:R-:W-:-:S04]  /*5e80*/  IMAD.HI.U32 R9, R0, R5, RZ ;  /* 0x0000000500097227 */ /* 0x001fc800078e00ff */
[----:B------:R-:W-:-:S04]  /*5e90*/  IMAD.MOV R9, RZ, RZ, -R9 ;  /* 0x000000ffff097224 */ /* 0x000fc800078e0a09 */
[----:B------:R-:W-:Y:S02]  /*5ea0*/  IMAD R5, R58, R9, R5 ;  /* 0x000000093a057224 */ /* 0x000fe400078e0205 */
[----:B------:R-:W-:-:S04]  /*5eb0*/  IMAD.MOV.U32 R9, RZ, RZ, R4 ;  /* 0x000000ffff097224 */ /* 0x000fc800078e0004 */
[----:B------:R-:W-:Y:S01]  /*5ec0*/  @!P6 IMAD.MOV R9, RZ, RZ, -R9 ;  /* 0x000000ffff09e224 */ /* 0x000fe200078e0a09 */
[----:B------:R-:W-:Y:S02]  /*5ed0*/  IABS R12, R52 ;  /* 0x00000034000c7213 */ /* 0x000fe40000000000 */
[----:B------:R-:W-:Y:S02]  /*5ee0*/  ISETP.GE.AND P4, PT, R52, RZ, PT ;  /* 0x000000ff3400720c */ /* 0x000fe40003f86270 */
[----:B------:R-:W-:Y:S04]  /*5ef0*/  STL [R1+0xec], R9 ;  /* 0x0000ec0901007387 */ /* 0x000fe80000100800 */
[----:B------:R0:W-:Y:S01]  /*5f00*/  STL [R1+0xf4], R7 ;  /* 0x0000f40701007387 */ /* 0x0001e20000100800 */
[----:B-1----:R-:W-:-:S03]  /*5f10*/  IMAD.HI.U32 R8, R0, R12, RZ ;  /* 0x0000000c00087227 */ /* 0x002fc600078e00ff */
[----:B------:R-:W5:Y:S01]  /*5f20*/  LDL.LU R52, [R1+0x1a0] ;  /* 0x0001a00001347983 */ /* 0x000f620000300800 */
[----:B------:R-:W-:-:S04]  /*5f30*/  IMAD.MOV R8, RZ, RZ, -R8 ;  /* 0x000000ffff087224 */ /* 0x000fc800078e0a08 */
[----:B------:R-:W-:Y:S02]  /*5f40*/  IMAD R12, R58, R8, R12 ;  /* 0x000000083a0c7224 */ /* 0x000fe400078e020c */
[----:B------:R-:W-:-:S04]  /*5f50*/  IMAD.MOV.U32 R8, RZ, RZ, R2 ;  /* 0x000000ffff087224 */ /* 0x000fc800078e0002 */
[----:B------:R-:W-:-:S05]  /*5f60*/  @!P0 IMAD.MOV R8, RZ, RZ, -R8 ;  /* 0x000000ffff088224 */ /* 0x000fca00078e0a08 */
[----:B------:R5:W-:Y:S01]  /*5f70*/  STL [R1+0xf0], R8 ;  /* 0x0000f00801007387 */ /* 0x000be20000100800 */
[----:B--2---:R-:W-:Y:S02]  /*5f80*/  IABS R10, R53 ;  /* 0x00000035000a7213 */ /* 0x004fe40000000000 */
[----:B------:R-:W-:Y:S02]  /*5f90*/  ISETP.GE.AND P5, PT, R53, RZ, PT ;  /* 0x000000ff3500720c */ /* 0x000fe40003fa6270 */
[----:B---3--:R-:W-:Y:S01]  /*5fa0*/  IABS R4, R55 ;  /* 0x0000003700047213 */ /* 0x008fe20000000000 */
[----:B------:R-:W2:Y:S01]  /*5fb0*/  LDL.LU R53, [R1+0x1a4] ;  /* 0x0001a40001357983 */ /* 0x000ea20000300800 */
[----:B------:R-:W-:-:S03]  /*5fc0*/  ISETP.GE.AND P0, PT, R55, RZ, PT ;  /* 0x000000ff3700720c */ /* 0x000fc60003f06270 */
[----:B------:R-:W3:Y:S01]  /*5fd0*/  LDL.LU R55, [R1+0x1a8] ;  /* 0x0001a80001377983 */ /* 0x000ee20000300800 */
[C---:B------:R-:W-:Y:S02]  /*5fe0*/  ISETP.GT.U32.AND P6, PT, R58.reuse, R5, PT ;  /* 0x000000053a00720c */ /* 0x040fe40003fc4070 */
[----:B------:R-:W-:Y:S01]  /*5ff0*/  ISETP.GT.U32.AND P3, PT, R58, R12, PT ;  /* 0x0000000c3a00720c */ /* 0x000fe20003f64070 */
[----:B0-----:R-:W-:-:S10]  /*6000*/  IMAD.HI.U32 R7, R0, R10, RZ ;  /* 0x0000000a00077227 */ /* 0x001fd400078e00ff */
[----:B------:R-:W-:-:S05]  /*6010*/  @!P6 IMAD.IADD R5, R5, 0x1, -R58 ;  /* 0x000000010505e824 */ /* 0x000fca00078e0a3a */
[----:B------:R-:W-:Y:S01]  /*6020*/  ISETP.GT.U32.AND P6, PT, R58, R5, PT ;  /* 0x000000053a00720c */ /* 0x000fe20003fc4070 */
[----:B------:R-:W-:Y:S02]  /*6030*/  IMAD.MOV R7, RZ, RZ, -R7 ;  /* 0x000000ffff077224 */ /* 0x000fe400078e0a07 */
[----:B------:R-:W-:Y:S02]  /*6040*/  @!P3 IMAD.IADD R12, R12, 0x1, -R58 ;  /* 0x000000010c0cb824 */ /* 0x000fe400078e0a3a */
[----:B------:R-:W-:Y:S02]  /*6050*/  IMAD R10, R58, R7, R10 ;  /* 0x000000073a0a7224 */ /* 0x000fe400078e020a */
[----:B------:R-:W-:Y:S01]  /*6060*/  IMAD.HI.U32 R2, R0, R4, RZ ;  /* 0x0000000400027227 */ /* 0x000fe200078e00ff */
[----:B------:R-:W-:-:S05]  /*6070*/  ISETP.GT.U32.AND P3, PT, R58, R12, PT ;  /* 0x0000000c3a00720c */ /* 0x000fca0003f64070 */
[----:B------:R-:W-:Y:S01]  /*6080*/  @!P6 IMAD.IADD R5, R5, 0x1, -R58 ;  /* 0x000000010505e824 */ /* 0x000fe200078e0a3a */
[----:B------:R-:W-:Y:S02]  /*6090*/  ISETP.GT.U32.AND P6, PT, R58, R10, PT ;  /* 0x0000000a3a00720c */ /* 0x000fe40003fc4070 */
[----:B----4-:R-:W-:-:S05]  /*60a0*/  IABS R7, R44 ;  /* 0x0000002c00077213 */ /* 0x010fca0000000000 */
[----:B------:R-:W-:-:S04]  /*60b0*/  IMAD.HI.U32 R14, R0, R7, RZ ;  /* 0x00000007000e7227 */ /* 0x000fc800078e00ff */
[----:B------:R-:W-:Y:S02]  /*60c0*/  IMAD.MOV R14, RZ, RZ, -R14 ;  /* 0x000000ffff0e7224 */ /* 0x000fe400078e0a0e */
[----:B------:R-:W-:Y:S02]  /*60d0*/  IMAD.MOV R2, RZ, RZ, -R2 ;  /* 0x000000ffff027224 */ /* 0x000fe400078e0a02 */
[C---:B------:R-:W-:Y:S02]  /*60e0*/  IMAD R7, R58.reuse, R14, R7 ;  /* 0x0000000e3a077224 */ /* 0x040fe400078e0207 */
[----:B------:R-:W-:Y:S02]  /*60f0*/  IMAD R4, R58, R2, R4 ;  /* 0x000000023a047224 */ /* 0x000fe400078e0204 */
[--C-:B------:R-:W-:Y:S01]  /*6100*/  @!P6 IMAD.IADD R10, R10, 0x1, -R58.reuse ;  /* 0x000000010a0ae824 */ /* 0x100fe200078e0a3a */
[----:B------:R-:W-:Y:S01]  /*6110*/  ISETP.GT.U32.AND P6, PT, R58, R7, PT ;  /* 0x000000073a00720c */ /* 0x000fe20003fc4070 */
[----:B------:R-:W-:Y:S01]  /*6120*/  @!P3 IMAD.IADD R12, R12, 0x1, -R58 ;  /* 0x000000010c0cb824 */ /* 0x000fe200078e0a3a */
[----:B------:R-:W-:-:S02]  /*6130*/  ISETP.GT.U32.AND P3, PT, R58, R4, PT ;  /* 0x000000043a00720c */ /* 0x000fc40003f64070 */
[----:B-----5:R-:W-:Y:S02]  /*6140*/  IABS R8, R28 ;  /* 0x0000001c00087213 */ /* 0x020fe40000000000 */
[----:B------:R-:W-:Y:S02]  /*6150*/  ISETP.GE.AND P2, PT, R57, RZ, PT ;  /* 0x000000ff3900720c */ /* 0x000fe40003f46270 */
[----:B------:R-:W-:Y:S01]  /*6160*/  ISETP.GE.AND P1, PT, R59, RZ, PT ;  /* 0x000000ff3b00720c */ /* 0x000fe20003f26270 */
[----:B------:R-:W-:Y:S01]  /*6170*/  IMAD.HI.U32 R24, R0, R8, RZ ;  /* 0x0000000800187227 */ /* 0x000fe200078e00ff */
[----:B------:R-:W-:-:S03]  /*6180*/  IABS R16, R48 ;  /* 0x0000003000107213 */ /* 0x000fc60000000000 */
[----:B------:R-:W-:Y:S02]  /*6190*/  IMAD.MOV R24, RZ, RZ, -R24 ;  /* 0x000000ffff187224 */ /* 0x000fe400078e0a18 */
[----:B------:R-:W-:Y:S02]  /*61a0*/  IMAD.MOV.U32 R11, RZ, RZ, R6 ;  /* 0x000000ffff0b7224 */ /* 0x000fe400078e0006 */
[--C-:B------:R-:W-:Y:S01]  /*61b0*/  @!P6 IMAD.IADD R7, R7, 0x1, -R58.reuse ;  /* 0x000000010707e824 */ /* 0x100fe200078e0a3a */
[----:B------:R-:W-:Y:S01]  /*61c0*/  ISETP.GT.U32.AND P6, PT, R58, R10, PT ;  /* 0x0000000a3a00720c */ /* 0x000fe20003fc4070 */
[----:B------:R-:W-:Y:S01]  /*61d0*/  @!P3 IMAD.IADD R4, R4, 0x1, -R58 ;  /* 0x000000010404b824 */ /* 0x000fe200078e0a3a */
[----:B------:R-:W-:Y:S01]  /*61e0*/  IABS R9, R46 ;  /* 0x0000002e00097213 */ /* 0x000fe20000000000 */
[----:B------:R-:W-:-:S04]  /*61f0*/  IMAD.HI.U32 R23, R0, R16, RZ ;  /* 0x0000001000177227 */ /* 0x000fc800078e00ff */
[C---:B------:R-:W-:Y:S02]  /*6200*/  IMAD R8, R58.reuse, R24, R8 ;  /* 0x000000183a087224 */ /* 0x040fe400078e0208 */
[----:B------:R-:W-:Y:S01]  /*6210*/  @!P2 IMAD.MOV R11, RZ, RZ, -R11 ;  /* 0x000000ffff0ba224 */ /* 0x000fe200078e0a0b */
[C---:B------:R-:W-:Y:S01]  /*6220*/  ISETP.GT.U32.AND P2, PT, R58.reuse, R4, PT ;  /* 0x000000043a00720c */ /* 0x040fe20003f44070 */
[----:B------:R-:W-:Y:S02]  /*6230*/  IMAD.MOV R23, RZ, RZ, -R23 ;  /* 0x000000ffff177224 */ /* 0x000fe400078e0a17 */
[----:B------:R-:W-:Y:S01]  /*6240*/  @!P1 IMAD.MOV R5, RZ, RZ, -R5 ;  /* 0x000000ffff059224 */ /* 0x000fe200078e0a05 */
[----:B------:R-:W-:Y:S01]  /*6250*/  ISETP.GT.U32.AND P3, PT, R58, R8, PT ;  /* 0x000000083a00720c */ /* 0x000fe20003f64070 */
[----:B------:R-:W-:Y:S02]  /*6260*/  IMAD.MOV.U32 R59, RZ, RZ, R50 ;  /* 0x000000ffff3b7224 */ /* 0x000fe400078e0032 */
[----:B------:R-:W-:Y:S01]  /*6270*/  IMAD.HI.U32 R18, R0, R9, RZ ;  /* 0x0000000900127227 */ /* 0x000fe200078e00ff */
[----:B------:R-:W4:Y:S03]  /*6280*/  LDL.LU R50, [R1+0x1ac] ;  /* 0x0001ac0001327983 */ /* 0x000f260000300800 */
[----:B------:R-:W-:Y:S01]  /*6290*/  IMAD R16, R58, R23, R16 ;  /* 0x000000173a107224 */ /* 0x000fe200078e0210 */
[----:B------:R0:W-:Y:S01]  /*62a0*/  STL [R1+0xc8], R11 ;  /* 0x0000c80b01007387 */ /* 0x0001e20000100800 */
[----:B------:R-:W-:-:S03]  /*62b0*/  IMAD.MOV R18, RZ, RZ, -R18 ;  /* 0x000000ffff127224 */ /* 0x000fc600078e0a12 */
[----:B------:R-:W5:Y:S01]  /*62c0*/  LDL.LU R57, [R1+0x1c0] ;  /* 0x0001c00001397983 */ /* 0x000f620000300800 */
[----:B------:R-:W-:-:S03]  /*62d0*/  @!P6 IMAD.IADD R10, R10, 0x1, -R58 ;  /* 0x000000010a0ae824 */ /* 0x000fc600078e0a3a */
[----:B------:R-:W-:Y:S01]  /*62e0*/  STL [R1+0xcc], R5 ;  /* 0x0000cc0501007387 */ /* 0x000fe20000100800 */
[C---:B------:R-:W-:Y:S01]  /*62f0*/  IMAD R9, R58.reuse, R18, R9 ;  /* 0x000000123a097224 */ /* 0x040fe200078e0209 */
[----:B------:R-:W-:Y:S02]  /*6300*/  ISETP.GT.U32.AND P6, PT, R58, R16, PT ;  /* 0x000000103a00720c */ /* 0x000fe40003fc4070 */
[----:B------:R-:W-:Y:S01]  /*6310*/  IABS R2, R56 ;  /* 0x0000003800027213 */ /* 0x000fe20000000000 */
[--C-:B------:R-:W-:Y:S01]  /*6320*/  @!P2 IMAD.IADD R4, R4, 0x1, -R58.reuse ;  /* 0x000000010404a824 */ /* 0x100fe200078e0a3a */
[----:B------:R-:W-:Y:S01]  /*6330*/  ISETP.GT.U32.AND P2, PT, R58, R9, PT ;  /* 0x000000093a00720c */ /* 0x000fe20003f44070 */
[----:B------:R-:W-:Y:S02]  /*6340*/  @!P3 IMAD.IADD R8, R8, 0x1, -R58 ;  /* 0x000000010808b824 */ /* 0x000fe400078e0a3a */
[----:B------:R-:W-:-:S03]  /*6350*/  IMAD.HI.U32 R14, R0, R2, RZ ;  /* 0x00000002000e7227 */ /* 0x000fc600078e00ff */
[----:B------:R-:W-:Y:S01]  /*6360*/  ISETP.GT.U32.AND P1, PT, R58, R8, PT ;  /* 0x000000083a00720c */ /* 0x000fe20003f24070 */
[----:B------:R-:W-:Y:S02]  /*6370*/  IMAD.MOV R14, RZ, RZ, -R14 ;  /* 0x000000ffff0e7224 */ /* 0x000fe400078e0a0e */
[----:B------:R-:W-:Y:S02]  /*6380*/  @!P6 IMAD.IADD R16, R16, 0x1, -R58 ;  /* 0x000000011010e824 */ /* 0x000fe400078e0a3a */
[----:B------:R-:W-:Y:S02]  /*6390*/  IMAD R2, R58, R14, R2 ;  /* 0x0000000e3a027224 */ /* 0x000fe400078e0202 */
[----:B0-----:R-:W-:Y:S02]  /*63a0*/  IMAD.MOV.U32 R11, RZ, RZ, R12 ;  /* 0x000000ffff0b7224 */ /* 0x001fe400078e000c */
[----:B------:R-:W-:Y:S01]  /*63b0*/  @!P2 IMAD.IADD R9, R9, 0x1, -R58 ;  /* 0x000000010909a824 */ /* 0x000fe200078e0a3a */
[----:B------:R-:W-:Y:S01]  /*63c0*/  ISETP.GE.AND P2, PT, R28, RZ, PT ;  /* 0x000000ff1c00720c */ /* 0x000fe20003f46270 */
[----:B------:R-:W-:-:S02]  /*63d0*/  @!P4 IMAD.MOV R11, RZ, RZ, -R11 ;  /* 0x000000ffff0bc224 */ /* 0x000fc400078e0a0b */
[----:B------:R-:W-:Y:S01]  /*63e0*/  @!P5 IMAD.MOV R10, RZ, RZ, -R10 ;  /* 0x000000ffff0ad224 */ /* 0x000fe200078e0a0a */
[----:B------:R-:W-:Y:S01]  /*63f0*/  ISETP.GT.U32.AND P3, PT, R58, R7, PT ;  /* 0x000000073a00720c */ /* 0x000fe20003f64070 */
[----:B------:R-:W-:Y:S01]  /*6400*/  @!P0 IMAD.MOV R4, RZ, RZ, -R4 ;  /* 0x000000ffff048224 */ /* 0x000fe200078e0a04 */
[----:B------:R-:W-:Y:S01]  /*6410*/  STL [R1+0xc4], R11 ;  /* 0x0000c40b01007387 */ /* 0x000fe20000100800 */
[----:B------:R-:W-:Y:S01]  /*6420*/  @!P1 IMAD.IADD R8, R8, 0x1, -R58 ;  /* 0x0000000108089824 */ /* 0x000fe200078e0a3a */
[----:B------:R-:W-:Y:S02]  /*6430*/  ISETP.GE.AND P1, PT, R44, RZ, PT ;  /* 0x000000ff2c00720c */ /* 0x000fe40003f26270 */
[----:B------:R-:W-:Y:S04]  /*6440*/  STL [R1+0xc0], R10 ;  /* 0x0000c00a01007387 */ /* 0x000fe80000100800 */
[----:B------:R0:W-:Y:S02]  /*6450*/  STL [R1+0xb8], R4 ;  /* 0x0000b80401007387 */ /* 0x0001e40000100800 */
[----:B0-----:R-:W-:-:S04]  /*6460*/  IMAD.MOV.U32 R4, RZ, RZ, R8 ;  /* 0x000000ffff047224 */ /* 0x001fc800078e0008 */
[----:B------:R-:W-:Y:S02]  /*6470*/  @!P2 IMAD.MOV R4, RZ, RZ, -R4 ;  /* 0x000000ffff04a224 */ /* 0x000fe400078e0a04 */
[----:B------:R-:W-:-:S04]  /*6480*/  @!P3 IMAD.IADD R7, R7, 0x1, -R58 ;  /* 0x000000010707b824 */ /* 0x000fc800078e0a3a */
[----:B------:R-:W-:-:S05]  /*6490*/  @!P1 IMAD.MOV R7, RZ, RZ, -R7 ;  /* 0x000000ffff079224 */ /* 0x000fca00078e0a07 */
[----:B------:R-:W-:Y:S04]  /*64a0*/  STL [R1+0xb4], R7 ;  /* 0x0000b40701007387 */ /* 0x000fe80000100800 */
[----:B------:R0:W-:Y:S01]  /*64b0*/  STL [R1+0xac], R4 ;  /* 0x0000ac0401007387 */ /* 0x0001e20000100800 */
[----:B------:R-:W-:-:S05]  /*64c0*/  IABS R6, R52 ;  /* 0x0000003400067213 */ /* 0x000fca0000000000 */
[----:B------:R-:W-:-:S04]  /*64d0*/  IMAD.MOV.U32 R5, RZ, RZ, R6 ;  /* 0x000000ffff057224 */ /* 0x000fc800078e0006 */
[----:B------:R-:W-:-:S04]  /*64e0*/  IMAD.HI.U32 R18, R0, R5, RZ ;  /* 0x0000000500127227 */ /* 0x000fc800078e00ff */
[----:B------:R-:W-:-:S04]  /*64f0*/  IMAD.MOV R18, RZ, RZ, -R18 ;  /* 0x000000ffff127224 */ /* 0x000fc800078e0a12 */
[----:B------:R-:W-:-:S05]  /*6500*/  IMAD R5, R58, R18, R5 ;  /* 0x000000123a057224 */ /* 0x000fca00078e0205 */
[----:B------:R-:W-:-:S13]  /*6510*/  ISETP.GT.U32.AND P6, PT, R58, R5, PT ;  /* 0x000000053a00720c */ /* 0x000fda0003fc4070 */
[----:B------:R-:W-:Y:S01]  /*6520*/  @!P6 IMAD.IADD R5, R5, 0x1, -R58 ;  /* 0x000000010505e824 */ /* 0x000fe200078e0a3a */
[----:B---3--:R-:W-:-:S05]  /*6530*/  IABS R14, R55 ;  /* 0x00000037000e7213 */ /* 0x008fca0000000000 */
[----:B------:R-:W-:-:S04]  /*6540*/  IMAD.HI.U32 R27, R0, R14, RZ ;  /* 0x0000000e001b7227 */ /* 0x000fc800078e00ff */
[----:B------:R-:W-:-:S04]  /*6550*/  IMAD.MOV R27, RZ, RZ, -R27 ;  /* 0x000000ffff1b7224 */ /* 0x000fc800078e0a1b */
[C---:B------:R-:W-:Y:S01]  /*6560*/  IMAD R14, R58.reuse, R27, R14 ;  /* 0x0000001b3a0e7224 */ /* 0x040fe200078e020e */
[----:B------:R-:W-:-:S04]  /*6570*/  ISETP.GT.U32.AND P0, PT, R58, R5, PT ;  /* 0x000000053a00720c */ /* 0x000fc80003f04070 */
[----:B------:R-:W-:-:S09]  /*6580*/  ISETP.GT.U32.AND P2, PT, R58, R14, PT ;  /* 0x0000000e3a00720c */ /* 0x000fd20003f44070 */
[--C-:B------:R-:W-:Y:S01]  /*6590*/  @!P0 IMAD.IADD R5, R5, 0x1, -R58.reuse ;  /* 0x0000000105058824 */ /* 0x100fe200078e0a3a */
[----:B------:R-:W-:Y:S02]  /*65a0*/  ISETP.GE.AND P0, PT, R52, RZ, PT ;  /* 0x000000ff3400720c */ /* 0x000fe40003f06270 */
[----:B------:R-:W3:Y:S01]  /*65b0*/  LDL.LU R52, [R1+0x1c8] ;  /* 0x0001c80001347983 */ /* 0x000ee20000300800 */
[----:B------:R-:W-:Y:S01]  /*65c0*/  @!P2 IMAD.IADD R14, R14, 0x1, -R58 ;  /* 0x000000010e0ea824 */ /* 0x000fe200078e0a3a */
[----:B------:R-:W-:Y:S02]  /*65d0*/  ISETP.GE.AND P2, PT, R55, RZ, PT ;  /* 0x000000ff3700720c */ /* 0x000fe40003f46270 */
[----:B------:R-:W3:Y:S01]  /*65e0*/  LDL.LU R55, [R1+0x1cc] ;  /* 0x0001cc0001377983 */ /* 0x000ee20000300800 */
[----:B------:R-:W-:Y:S02]  /*65f0*/  ISETP.GT.U32.AND P3, PT, R58, R2, PT ;  /* 0x000000023a00720c */ /* 0x000fe40003f64070 */
[----:B--2---:R-:W-:-:S02]  /*6600*/  IABS R23, R53 ;  /* 0x0000003500177213 */ /* 0x004fc40000000000 */
[C---:B------:R-:W-:Y:S02]  /*6610*/  ISETP.GT.U32.AND P4, PT, R58.reuse, R16, PT ;  /* 0x000000103a00720c */ /* 0x040fe40003f84070 */
[----:B------:R-:W-:Y:S01]  /*6620*/  ISETP.GT.U32.AND P5, PT, R58, R9, PT ;  /* 0x000000093a00720c */ /* 0x000fe20003fa4070 */
[----:B------:R-:W-:-:S04]  /*6630*/  IMAD.HI.U32 R18, R0, R23, RZ ;  /* 0x0000001700127227 */ /* 0x000fc800078e00ff */
[----:B------:R-:W-:Y:S02]  /*6640*/  IMAD.MOV R18, RZ, RZ, -R18 ;  /* 0x000000ffff127224 */ /* 0x000fe400078e0a12 */
[--C-:B------:R-:W-:Y:S01]  /*6650*/  @!P3 IMAD.IADD R2, R2, 0x1, -R58.reuse ;  /* 0x000000010202b824 */ /* 0x100fe200078e0a3a */
[----:B------:R-:W-:Y:S01]  /*6660*/  ISETP.GE.AND P3, PT, R48, RZ, PT ;  /* 0x000000ff3000720c */ /* 0x000fe20003f66270 */
[----:B------:R-:W-:Y:S02]  /*6670*/  IMAD R18, R58, R18, R23 ;  /* 0x000000123a127224 */ /* 0x000fe400078e0217 */
[--C-:B------:R-:W-:Y:S01]  /*6680*/  @!P4 IMAD.IADD R16, R16, 0x1, -R58.reuse ;  /* 0x000000011010c824 */ /* 0x100fe200078e0a3a */
[----:B------:R-:W-:Y:S01]  /*6690*/  ISETP.GE.AND P4, PT, R46, RZ, PT ;  /* 0x000000ff2e00720c */ /* 0x000fe20003f86270 */
[----:B------:R-:W-:Y:S01]  /*66a0*/  @!P5 IMAD.IADD R9, R9, 0x1, -R58 ;  /* 0x000000010909d824 */ /* 0x000fe200078e0a3a */
[----:B------:R-:W-:Y:S01]  /*66b0*/  ISETP.GT.U32.AND P1, PT, R58, R18, PT ;  /* 0x000000123a00720c */ /* 0x000fe20003f24070 */
[----:B------:R-:W-:-:S02]  /*66c0*/  IMAD.MOV.U32 R8, RZ, RZ, R16 ;  /* 0x000000ffff087224 */ /* 0x000fc400078e0010 */
[----:B0-----:R-:W-:-:S04]  /*66d0*/  IMAD.MOV.U32 R4, RZ, RZ, R9 ;  /* 0x000000ffff047224 */ /* 0x001fc800078e0009 */
[----:B------:R-:W-:-:S04]  /*66e0*/  @!P3 IMAD.MOV R8, RZ, RZ, -R8 ;  /* 0x000000ffff08b224 */ /* 0x000fc800078e0a08 */
[----:B------:R-:W-:Y:S01]  /*66f0*/  @!P4 IMAD.MOV R4, RZ, RZ, -R4 ;  /* 0x000000ffff04c224 */ /* 0x000fe200078e0a04 */
[----:B------:R0:W-:Y:S01]  /*6700*/  STL [R1+0xa4], R8 ;  /* 0x0000a40801007387 */ /* 0x0001e20000100800 */
[----:B------:R-:W-:Y:S01]  /*6710*/  @!P1 IMAD.IADD R18, R18, 0x1, -R58 ;  /* 0x0000000112129824 */ /* 0x000fe200078e0a3a */
[----:B------:R-:W-:Y:S02]  /*6720*/  ISETP.GE.AND P1, PT, R53, RZ, PT ;  /* 0x000000ff3500720c */ /* 0x000fe40003f26270 */
[----:B------:R1:W-:Y:S04]  /*6730*/  STL [R1+0xa0], R4 ;  /* 0x0000a00401007387 */ /* 0x0003e80000100800 */
[----:B------:R-:W2:Y:S01]  /*6740*/  LDL.LU R53, [R1+0x1e0] ;  /* 0x0001e00001357983 */ /* 0x000ea20000300800 */
[----:B------:R-:W-:-:S13]  /*6750*/  ISETP.GT.U32.AND P6, PT, R58, R2, PT ;  /* 0x000000023a00720c */ /* 0x000fda0003fc4070 */
[----:B------:R-:W-:Y:S01]  /*6760*/  @!P6 IMAD.IADD R2, R2, 0x1, -R58 ;  /* 0x000000010202e824 */ /* 0x000fe200078e0a3a */
[----:B------:R-:W-:Y:S02]  /*6770*/  ISETP.GE.AND P6, PT, R56, RZ, PT ;  /* 0x000000ff3800720c */ /* 0x000fe40003fc6270 */
[----:B----4-:R-:W-:-:S11]  /*6780*/  IABS R6, R50 ;  /* 0x0000003200067213 */ /* 0x010fd60000000000 */
[----:B------:R-:W-:Y:S01]  /*6790*/  @!P6 IMAD.MOV R2, RZ, RZ, -R2 ;  /* 0x000000ffff02e224 */ /* 0x000fe200078e0a02 */
[----:B------:R-:W-:-:S04]  /*67a0*/  ISETP.GE.AND P6, PT, R50, RZ, PT ;  /* 0x000000ff3200720c */ /* 0x000fc80003fc6270 */
[----:B------:R4:W-:Y:S04]  /*67b0*/  STL [R1+0x9c], R2 ;  /* 0x00009c0201007387 */ /* 0x0009e80000100800 */
[----:B------:R-:W2:Y:S01]  /*67c0*/  LDL.LU R50, [R1+0x1e4] ;  /* 0x0001e40001327983 */ /* 0x000ea20000300800 */
[C---:B------:R-:W-:Y:S02]  /*67d0*/  ISETP.GT.U32.AND P4, PT, R58.reuse, R14, PT ;  /* 0x0000000e3a00720c */ /* 0x040fe40003f84070 */
[----:B------:R-:W-:Y:S01]  /*67e0*/  ISETP.GT.U32.AND P3, PT, R58, R18, PT ;  /* 0x000000123a00720c */ /* 0x000fe20003f64070 */
[----:B0-----:R-:W-:Y:S01]  /*67f0*/  IMAD.MOV.U32 R8, RZ, RZ, R5 ;  /* 0x000000ffff087224 */ /* 0x001fe200078e0005 */
[----:B-1----:R-:W-:-:S03]  /*6800*/  IABS R4, R59 ;  /* 0x0000003b00047213 */ /* 0x002fc60000000000 */
[----:B------:R-:W-:Y:S02]  /*6810*/  @!P0 IMAD.MOV R8, RZ, RZ, -R8 ;  /* 0x000000ffff088224 */ /* 0x000fe400078e0a08 */
[----:B------:R-:W-:-:S04]  /*6820*/  IMAD.MOV.U32 R5, RZ, RZ, R4 ;  /* 0x000000ffff057224 */ /* 0x000fc800078e0004 */
[--C-:B------:R-:W-:Y:S01]  /*6830*/  @!P4 IMAD.IADD R14, R14, 0x1, -R58.reuse ;  /* 0x000000010e0ec824 */ /* 0x100fe200078e0a3a */
[----:B------:R0:W-:Y:S01]  /*6840*/  STL [R1+0x88], R8 ;  /* 0x0000880801007387 */ /* 0x0001e20000100800 */
[----:B----4-:R-:W-:Y:S01]  /*6850*/  IMAD.HI.U32 R2, R0, R5, RZ ;  /* 0x0000000500027227 */ /* 0x010fe200078e00ff */
[----:B------:R-:W-:Y:S02]  /*6860*/  ISETP.GE.AND P4, PT, R59, RZ, PT ;  /* 0x000000ff3b00720c */ /* 0x000fe40003f86270 */
[----:B------:R-:W4:Y:S01]  /*6870*/  LDL.LU R59, [R1+0x1e8] ;  /* 0x0001e800013b7983 */ /* 0x000f220000300800 */
[----:B------:R-:W-:Y:S02]  /*6880*/  @!P3 IMAD.IADD R18, R18, 0x1, -R58 ;  /* 0x000000011212b824 */ /* 0x000fe400078e0a3a */
[----:B0-----:R-:W-:Y:S02]  /*6890*/  IMAD.MOV.U32 R8, RZ, RZ, R14 ;  /* 0x000000ffff087224 */ /* 0x001fe400078e000e */
[----:B------:R-:W-:-:S02]  /*68a0*/  IMAD.MOV R2, RZ, RZ, -R2 ;  /* 0x000000ffff027224 */ /* 0x000fc400078e0a02 */
[----:B------:R-:W-:Y:S02]  /*68b0*/  IMAD.MOV.U32 R42, RZ, RZ, R18 ;  /* 0x000000ffff2a7224 */ /* 0x000fe400078e0012 */
[----:B------:R-:W-:Y:S02]  /*68c0*/  @!P2 IMAD.MOV R8, RZ, RZ, -R8 ;  /* 0x000000ffff08a224 */ /* 0x000fe400078e0a08 */
[----:B------:R-:W-:Y:S02]  /*68d0*/  IMAD R5, R58, R2, R5 ;  /* 0x000000023a057224 */ /* 0x000fe400078e0205 */
[----:B------:R-:W-:Y:S01]  /*68e0*/  @!P1 IMAD.MOV R42, RZ, RZ, -R42 ;  /* 0x000000ffff2a9224 */ /* 0x000fe200078e0a2a */
[----:B------:R0:W-:Y:S01]  /*68f0*/  STL [R1+0x74], R8 ;  /* 0x0000740801007387 */ /* 0x0001e20000100800 */
[----:B------:R-:W-:-:S04]  /*6900*/  IMAD.HI.U32 R24, R0, R6, RZ ;  /* 0x0000000600187227 */ /* 0x000fc800078e00ff */
[----:B------:R-:W-:-:S04]  /*6910*/  IMAD.MOV R24, RZ, RZ, -R24 ;  /* 0x000000ffff187224 */ /* 0x000fc800078e0a18 */
[----:B------:R-:W-:-:S05]  /*6920*/  IMAD R6, R58, R24, R6 ;  /* 0x000000183a067224 */ /* 0x000fca00078e0206 */
[----:B------:R-:W-:Y:S02]  /*6930*/  ISETP.GT.U32.AND P5, PT, R58, R6, PT ;  /* 0x000000063a00720c */ /* 0x000fe40003fa4070 */
[----:B-----5:R-:W-:-:S11]  /*6940*/  IABS R23, R57 ;  /* 0x0000003900177213 */ /* 0x020fd60000000000 */
[----:B------:R-:W-:Y:S02]  /*6950*/  @!P5 IMAD.IADD R6, R6, 0x1, -R58 ;  /* 0x000000010606d824 */ /* 0x000fe400078e0a3a */
[----:B------:R-:W-:-:S03]  /*6960*/  IMAD.HI.U32 R7, R0, R23, RZ ;  /* 0x0000001700077227 */ /* 0x000fc600078e00ff */
[----:B------:R-:W-:Y:S01]  /*6970*/  ISETP.GT.U32.AND P5, PT, R58, R6, PT ;  /* 0x000000063a00720c */ /* 0x000fe20003fa4070 */
[----:B------:R-:W-:-:S04]  /*6980*/  IMAD.MOV R7, RZ, RZ, -R7 ;  /* 0x000000ffff077224 */ /* 0x000fc800078e0a07 */
[----:B------:R-:W-:-:S05]  /*6990*/  IMAD R7, R58, R7, R23 ;  /* 0x000000073a077224 */ /* 0x000fca00078e0217 */
[----:B------:R-:W-:-:S03]  /*69a0*/  ISETP.GT.U32.AND P0, PT, R58, R7, PT ;  /* 0x000000073a00720c */ /* 0x000fc60003f04070 */
[----:B------:R-:W-:-:S04]  /*69b0*/  @!P5 IMAD.IADD R6, R6, 0x1, -R58 ;  /* 0x000000010606d824 */ /* 0x000fc800078e0a3a */
[----:B------:R-:W-:Y:S01]  /*69c0*/  @!P6 IMAD.MOV R6, RZ, RZ, -R6 ;  /* 0x000000ffff06e224 */ /* 0x000fe200078e0a06 */
[----:B------:R-:W-:-:S05]  /*69d0*/  ISETP.GE.AND P3, PT, R57, RZ, PT ;  /* 0x000000ff3900720c */ /* 0x000fca0003f66270 */
[----:B------:R-:W-:-:S05]  /*69e0*/  @!P0 IMAD.IADD R7, R7, 0x1, -R58 ;  /* 0x0000000107078824 */ /* 0x000fca00078e0a3a */
[----:B------:R-:W-:Y:S02]  /*69f0*/  ISETP.GT.U32.AND P0, PT, R58, R7, PT ;  /* 0x000000073a00720c */ /* 0x000fe40003f04070 */
[----:B---3--:R-:W-:Y:S02]  /*6a00*/  ISETP.GE.AND P1, PT, R55, RZ, PT ;  /* 0x000000ff3700720c */ /* 0x008fe40003f26270 */
[----:B------:R-:W-:Y:S02]  /*6a10*/  IABS R2, R55 ;  /* 0x0000003700027213 */ /* 0x000fe40000000000 */
[----:B------:R-:W3:Y:S04]  /*6a20*/  LDL.LU R55, [R1+0x1ec] ;  /* 0x0001ec0001377983 */ /* 0x000ee80000300800 */
[----:B------:R-:W5:Y:S04]  /*6a30*/  LDL.LU R28, [R1+0x1f0] ;  /* 0x0001f000011c7983 */ /* 0x000f680000300800 */
[----:B------:R1:W-:Y:S04]  /*6a40*/  STL [R1+0x80], R6 ;  /* 0x0000800601007387 */ /* 0x0003e80000100800 */
[----:B------:R-:W3:Y:S04]  /*6a50*/  LDL.LU R48, [R1+0x1f4] ;  /* 0x0001f40001307983 */ /* 0x000ee80000300800 */
[----:B------:R-:W3:Y:S01]  /*6a60*/  LDL.LU R57, [R1+0x1f8] ;  /* 0x0001f80001397983 */ /* 0x000ee20000300800 */
[----:B------:R-:W-:Y:S01]  /*6a70*/  @!P0 IMAD.IADD R7, R7, 0x1, -R58 ;  /* 0x0000000107078824 */ /* 0x000fe200078e0a3a */
[----:B------:R-:W-:-:S02]  /*6a80*/  IABS R4, R52 ;  /* 0x0000003400047213 */ /* 0x000fc40000000000 */
[----:B------:R-:W-:Y:S02]  /*6a90*/  ISETP.GE.AND P5, PT, R52, RZ, PT ;  /* 0x000000ff3400720c */ /* 0x000fe40003fa6270 */
[----:B------:R-:W3:Y:S01]  /*6aa0*/  LDL.LU R52, [R1+0x1fc] ;  /* 0x0001fc0001347983 */ /* 0x000ee20000300800 */
[----:B------:R-:W-:-:S04]  /*6ab0*/  IMAD.MOV.U32 R11, RZ, RZ, R7 ;  /* 0x000000ffff0b7224 */ /* 0x000fc800078e0007 */
[----:B------:R-:W-:-:S05]  /*6ac0*/  @!P3 IMAD.MOV R11, RZ, RZ, -R11 ;  /* 0x000000ffff0bb224 */ /* 0x000fca00078e0a0b */
[----:B------:R4:W-:Y:S04]  /*6ad0*/  STL [R1+0x90], R11 ;  /* 0x0000900b01007387 */ /* 0x0009e80000100800 */
[----:B------:R-:W3:Y:S01]  /*6ae0*/  LDL.LU R46, [R1+0x200] ;  /* 0x00020000012e7983 */ /* 0x000ee20000300800 */
[----:B--2---:R-:W-:Y:S02]  /*6af0*/  ISETP.GE.AND P6, PT, R53, RZ, PT ;  /* 0x000000ff3500720c */ /* 0x004fe40003fc6270 */
[----:B0-----:R-:W-:Y:S02]  /*6b00*/  IABS R8, R53 ;  /* 0x0000003500087213 */ /* 0x001fe40000000000 */
[----:B------:R-:W2:Y:S01]  /*6b10*/  LDL.LU R53, [R1+0x204] ;  /* 0x0002040001357983 */ /* 0x000ea20000300800 */
[----:B------:R-:W-:-:S04]  /*6b20*/  IMAD.HI.U32 R9, R0, R4, RZ ;  /* 0x0000000400097227 */ /* 0x000fc800078e00ff */
[----:B------:R-:W-:-:S04]  /*6b30*/  IMAD.MOV R9, RZ, RZ, -R9 ;  /* 0x000000ffff097224 */ /* 0x000fc800078e0a09 */
[C---:B------:R-:W-:Y:S01]  /*6b40*/  IMAD R4, R58.reuse, R9, R4 ;  /* 0x000000093a047224 */ /* 0x040fe200078e0204 */
[----:B------:R-:W-:-:S04]  /*6b50*/  ISETP.GT.U32.AND P2, PT, R58, R5, PT ;  /* 0x000000053a00720c */ /* 0x000fc80003f44070 */
[----:B------:R-:W-:-:S09]  /*6b60*/  ISETP.GT.U32.AND P0, PT, R58, R4, PT ;  /* 0x000000043a00720c */ /* 0x000fd20003f04070 */
[----:B------:R-:W-:-:S04]  /*6b70*/  @!P2 IMAD.IADD R5, R5, 0x1, -R58 ;  /* 0x000000010505a824 */ /* 0x000fc800078e0a3a */
[----:B------:R-:W-:Y:S01]  /*6b80*/  @!P0 IMAD.IADD R4, R4, 0x1, -R58 ;  /* 0x0000000104048824 */ /* 0x000fe200078e0a3a */
[----:B-1----:R-:W-:-:S04]  /*6b90*/  IABS R6, R50 ;  /* 0x0000003200067213 */ /* 0x002fc80000000000 */
[C---:B------:R-:W-:Y:S02]  /*6ba0*/  ISETP.GT.U32.AND P0, PT, R58.reuse, R4, PT ;  /* 0x000000043a00720c */ /* 0x040fe40003f04070 */
[----:B------:R-:W-:Y:S01]  /*6bb0*/  ISETP.GT.U32.AND P2, PT, R58, R5, PT ;  /* 0x000000053a00720c */ /* 0x000fe20003f44070 */
[----:B------:R-:W-:-:S04]  /*6bc0*/  IMAD.HI.U32 R10, R0, R6, RZ ;  /* 0x00000006000a7227 */ /* 0x000fc800078e00ff */
[----:B------:R-:W-:Y:S02]  /*6bd0*/  IMAD.MOV R7, RZ, RZ, -R10 ;  /* 0x000000ffff077224 */ /* 0x000fe400078e0a0a */
[----:B------:R-:W-:-:S04]  /*6be0*/  IMAD.HI.U32 R12, R0, R2, RZ ;  /* 0x00000002000c7227 */ /* 0x000fc800078e00ff */
[----:B------:R-:W-:Y:S02]  /*6bf0*/  IMAD R7, R58, R7, R6 ;  /* 0x000000073a077224 */ /* 0x000fe400078e0206 */
[----:B------:R-:W-:Y:S02]  /*6c00*/  @!P0 IMAD.IADD R4, R4, 0x1, -R58 ;  /* 0x0000000104048824 */ /* 0x000fe400078e0a3a */
[----:B------:R-:W-:Y:S01]  /*6c10*/  IMAD.MOV R12, RZ, RZ, -R12 ;  /* 0x000000ffff0c7224 */ /* 0x000fe200078e0a0c */
[C---:B------:R-:W-:Y:S01]  /*6c20*/  ISETP.GT.U32.AND P0, PT, R58.reuse, R7, PT ;  /* 0x000000073a00720c */ /* 0x040fe20003f04070 */
[----:B------:R-:W-:Y:S02]  /*6c30*/  @!P2 IMAD.IADD R5, R5, 0x1, -R58 ;  /* 0x000000010505a824 */ /* 0x000fe400078e0a3a */
[----:B------:R-:W-:Y:S01]  /*6c40*/  IMAD R2, R58, R12, R2 ;  /* 0x0000000c3a027224 */ /* 0x000fe200078e0202 */
[----:B----4-:R-:W-:Y:S01]  /*6c50*/  IABS R12, R59 ;  /* 0x0000003b000c7213 */ /* 0x010fe20000000000 */
[----:B------:R-:W-:-:S04]  /*6c60*/  IMAD.MOV.U32 R10, RZ, RZ, R5 ;  /* 0x000000ffff0a7224 */ /* 0x000fc800078e0005 */
[----:B------:R-:W-:Y:S02]  /*6c70*/  @!P4 IMAD.MOV R10, RZ, RZ, -R10 ;  /* 0x000000ffff0ac224 */ /* 0x000fe400078e0a0a */
[----:B------:R-:W-:Y:S01]  /*6c80*/  IMAD.HI.U32 R6, R0, R12, RZ ;  /* 0x0000000c00067227 */ /* 0x000fe200078e00ff */
[----:B------:R-:W-:Y:S02]  /*6c90*/  ISETP.GE.AND P3, PT, R50, RZ, PT ;  /* 0x000000ff3200720c */ /* 0x000fe40003f66270 */
[----:B------:R0:W-:Y:S01]  /*6ca0*/  STL [R1+0x94], R10 ;  /* 0x0000940a01007387 */ /* 0x0001e20000100800 */
[----:B------:R-:W-:Y:S02]  /*6cb0*/  @!P0 IMAD.IADD R7, R7, 0x1, -R58 ;  /* 0x0000000107078824 */ /* 0x000fe400078e0a3a */
[----:B------:R-:W-:Y:S01]  /*6cc0*/  IMAD.MOV R6, RZ, RZ, -R6 ;  /* 0x000000ffff067224 */ /* 0x000fe200078e0a06 */
[----:B------:R-:W4:Y:S02]  /*6cd0*/  LDL.LU R56, [R1+0x208] ;  /* 0x0002080001387983 */ /* 0x000f240000300800 */
[C---:B------:R-:W-:Y:S01]  /*6ce0*/  ISETP.GT.U32.AND P0, PT, R58.reuse, R7, PT ;  /* 0x000000073a00720c */ /* 0x040fe20003f04070 */
[----:B------:R-:W-:-:S02]  /*6cf0*/  IMAD R12, R58, R6, R12 ;  /* 0x000000063a0c7224 */ /* 0x000fc400078e020c */
[----:B------:R-:W-:Y:S01]  /*6d00*/  IMAD.HI.U32 R9, R0, R8, RZ ;  /* 0x0000000800097227 */ /* 0x000fe200078e00ff */
[----:B------:R-:W-:-:S03]  /*6d10*/  ISETP.GT.U32.AND P2, PT, R58, R2, PT ;  /* 0x000000023a00720c */ /* 0x000fc60003f44070 */
[----:B------:R-:W-:-:S06]  /*6d20*/  IMAD.MOV R9, RZ, RZ, -R9 ;  /* 0x000000ffff097224 */ /* 0x000fcc00078e0a09 */
[----:B------:R-:W-:Y:S02]  /*6d30*/  @!P0 IMAD.IADD R7, R7, 0x1, -R58 ;  /* 0x0000000107078824 */ /* 0x000fe400078e0a3a */
[----:B------:R-:W-:Y:S02]  /*6d40*/  IMAD R8, R58, R9, R8 ;  /* 0x000000093a087224 */ /* 0x000fe400078e0208 */
[----:B------:R-:W-:-:S04]  /*6d50*/  IMAD.MOV.U32 R9, RZ, RZ, R4 ;  /* 0x000000ffff097224 */ /* 0x000fc800078e0004 */
[----:B------:R-:W-:Y:S02]  /*6d60*/  @!P5 IMAD.MOV R9, RZ, RZ, -R9 ;  /* 0x000000ffff09d224 */ /* 0x000fe400078e0a09 */
[----:B------:R-:W-:Y:S01]  /*6d70*/  @!P2 IMAD.IADD R2, R2, 0x1, -R58 ;  /* 0x000000010202a824 */ /* 0x000fe200078e0a3a */
[----:B------:R-:W-:Y:S02]  /*6d80*/  ISETP.GE.AND P2, PT, R59, RZ, PT ;  /* 0x000000ff3b00720c */ /* 0x000fe40003f46270 */
[----:B------:R1:W-:Y:S04]  /*6d90*/  STL [R1+0x8c], R9 ;  /* 0x00008c0901007387 */ /* 0x0003e80000100800 */
[----:B------:R-:W4:Y:S01]  /*6da0*/  LDL.LU R59, [R1+0x20c] ;  /* 0x00020c00013b7983 */ /* 0x000f220000300800 */
[----:B------:R-:W-:-:S13]  /*6db0*/  ISETP.GT.U32.AND P4, PT, R58, R8, PT ;  /* 0x000000083a00720c */ /* 0x000fda0003f84070 */
[----:B------:R-:W-:Y:S01]  /*6dc0*/  @!P4 IMAD.IADD R8, R8, 0x1, -R58 ;  /* 0x000000010808c824 */ /* 0x000fe200078e0a3a */
[----:B------:R-:W-:-:S04]  /*6dd0*/  ISETP.GT.U32.AND P4, PT, R58, R2, PT ;  /* 0x000000023a00720c */ /* 0x000fc80003f84070 */
[----:B------:R-:W-:-:S09]  /*6de0*/  ISETP.GT.U32.AND P5, PT, R58, R8, PT ;  /* 0x000000083a00720c */ /* 0x000fd20003fa4070 */
[----:B------:R-:W-:Y:S01]  /*6df0*/  @!P4 IMAD.IADD R2, R2, 0x1, -R58 ;  /* 0x000000010202c824 */ /* 0x000fe200078e0a3a */
[----:B------:R-:W-:-:S03]  /*6e00*/  ISETP.GT.U32.AND P4, PT, R58, R12, PT ;  /* 0x0000000c3a00720c */ /* 0x000fc60003f84070 */
[----:B------:R-:W-:Y:S02]  /*6e10*/  @!P5 IMAD.IADD R8, R8, 0x1, -R58 ;  /* 0x000000010808d824 */ /* 0x000fe400078e0a3a */
[----:B------:R-:W-:-:S08]  /*6e20*/  IMAD.MOV.U32 R11, RZ, RZ, R2 ;  /* 0x000000ffff0b7224 */ /* 0x000fd000078e0002 */
[----:B------:R-:W-:Y:S01]  /*6e30*/  @!P4 IMAD.IADD R12, R12, 0x1, -R58 ;  /* 0x000000010c0cc824 */ /* 0x000fe200078e0a3a */
[----:B-----5:R-:W-:-:S05]  /*6e40*/  IABS R50, R28 ;  /* 0x0000001c00327213 */ /* 0x020fca0000000000 */
[----:B------:R-:W-:-:S04]  /*6e50*/  IMAD.HI.U32 R6, R0, R50, RZ ;  /* 0x0000003200067227 */ /* 0x000fc800078e00ff */
[----:B------:R-:W-:-:S04]  /*6e60*/  IMAD.MOV R6, RZ, RZ, -R6 ;  /* 0x000000ffff067224 */ /* 0x000fc800078e0a06 */
[----:B------:R-:W-:-:S05]  /*6e70*/  IMAD R50, R58, R6, R50 ;  /* 0x000000063a327224 */ /* 0x000fca00078e0232 */
[----:B------:R-:W-:Y:S02]  /*6e80*/  ISETP.GT.U32.AND P0, PT, R58, R50, PT ;  /* 0x000000323a00720c */ /* 0x000fe40003f04070 */
[----:B---3--:R-:W-:-:S11]  /*6e90*/  IABS R18, R55 ;  /* 0x0000003700127213 */ /* 0x008fd60000000000 */
[----:B------:R-:W-:Y:S01]  /*6ea0*/  @!P0 IMAD.IADD R50, R50, 0x1, -R58 ;  /* 0x0000000132328824 */ /* 0x000fe200078e0a3a */
[----:B------:R-:W-:Y:S02]  /*6eb0*/  ISETP.GE.AND P0, PT, R55, RZ, PT ;  /* 0x000000ff3700720c */ /* 0x000fe40003f06270 */
[----:B------:R-:W3:Y:S01]  /*6ec0*/  LDL.LU R55, [R1+0x210] ;  /* 0x0002100001377983 */ /* 0x000ee20000300800 */
[----:B------:R-:W-:Y:S01]  /*6ed0*/  IMAD.HI.U32 R5, R0, R18, RZ ;  /* 0x0000001200057227 */ /* 0x000fe200078e00ff */
[----:B------:R-:W-:-:S03]  /*6ee0*/  IABS R14, R48 ;  /* 0x00000030000e7213 */ /* 0x000fc60000000000 */
[----:B------:R-:W-:Y:S02]  /*6ef0*/  IMAD.MOV R5, RZ, RZ, -R5 ;  /* 0x000000ffff057224 */ /* 0x000fe400078e0a05 */
[----:B------:R-:W-:-:S04]  /*6f00*/  IMAD.HI.U32 R4, R0, R14, RZ ;  /* 0x0000000e00047227 */ /* 0x000fc800078e00ff */
[----:B------:R-:W-:Y:S01]  /*6f10*/  IMAD R18, R58, R5, R18 ;  /* 0x000000053a127224 */ /* 0x000fe200078e0212 */
[----:B------:R-:W-:Y:S01]  /*6f20*/  IABS R5, R57 ;  /* 0x0000003900057213 */ /* 0x000fe20000000000 */
[----:B------:R-:W-:-:S03]  /*6f30*/  IMAD.MOV R4, RZ, RZ, -R4 ;  /* 0x000000ffff047224 */ /* 0x000fc600078e0a04 */
[C---:B------:R-:W-:Y:S01]  /*6f40*/  ISETP.GT.U32.AND P5, PT, R58.reuse, R18, PT ;  /* 0x000000123a00720c */ /* 0x040fe20003fa4070 */
[----:B------:R-:W-:Y:S02]  /*6f50*/  IMAD R14, R58, R4, R14 ;  /* 0x000000043a0e7224 */ /* 0x000fe400078e020e */
[----:B------:R-:W-:-:S04]  /*6f60*/  IMAD.HI.U32 R4, R0, R5, RZ ;  /* 0x0000000500047227 */ /* 0x000fc800078e00ff */
[----:B------:R-:W-:Y:S01]  /*6f70*/  IMAD.MOV R4, RZ, RZ, -R4 ;  /* 0x000000ffff047224 */ /* 0x000fe200078e0a04 */
[----:B------:R-:W-:-:S03]  /*6f80*/  ISETP.GT.U32.AND P4, PT, R58, R14, PT ;  /* 0x0000000e3a00720c */ /* 0x000fc60003f84070 */
[----:B------:R-:W-:Y:S01]  /*6f90*/  IMAD R5, R58, R4, R5 ;  /* 0x000000043a057224 */ /* 0x000fe200078e0205 */
[----:B0-----:R-:W-:Y:S01]  /*6fa0*/  IABS R10, R52 ;  /* 0x00000034000a7213 */ /* 0x001fe20000000000 */
[----:B------:R-:W-:Y:S02]  /*6fb0*/  @!P5 IMAD.IADD R18, R18, 0x1, -R58 ;  /* 0x000000011212d824 */ /* 0x000fe400078e0a3a */
[----:B------:R-:W-:Y:S01]  /*6fc0*/  @!P1 IMAD.MOV R11, RZ, RZ, -R11 ;  /* 0x000000ffff0b9224 */ /* 0x000fe200078e0a0b */
[----:B------:R-:W-:Y:S01]  /*6fd0*/  ISETP.GT.U32.AND P5, PT, R58, R5, PT ;  /* 0x000000053a00720c */ /* 0x000fe20003fa4070 */
[----:B------:R-:W-:Y:S01]  /*6fe0*/  IMAD.HI.U32 R16, R0, R10, RZ ;  /* 0x0000000a00107227 */ /* 0x000fe200078e00ff */
[----:B------:R-:W-:-:S03]  /*6ff0*/  ISETP.GT.U32.AND P1, PT, R58, R12, PT ;  /* 0x0000000c3a00720c */ /* 0x000fc60003f24070 */
[----:B------:R-:W-:Y:S02]  /*7000*/  IMAD.MOV R16, RZ, RZ, -R16 ;  /* 0x000000ffff107224 */ /* 0x000fe400078e0a10 */
[----:B------:R-:W-:Y:S01]  /*7010*/  @!P4 IMAD.IADD R14, R14, 0x1, -R58 ;  /* 0x000000010e0ec824 */ /* 0x000fe200078e0a3a */
[----:B-1----:R-:W-:Y:S01]  /*7020*/  IABS R9, R46 ;  /* 0x0000002e00097213 */ /* 0x002fe20000000000 */
[C---:B------:R-:W-:Y:S02]  /*7030*/  IMAD R10, R58.reuse, R16, R10 ;  /* 0x000000103a0a7224 */ /* 0x040fe400078e020a */
[----:B------:R-:W-:Y:S01]  /*7040*/  @!P6 IMAD.MOV R8, RZ, RZ, -R8 ;  /* 0x000000ffff08e224 */ /* 0x000fe200078e0a08 */
[C---:B------:R-:W-:Y:S01]  /*7050*/  ISETP.GT.U32.AND P6, PT, R58.reuse, R14, PT ;  /* 0x0000000e3a00720c */ /* 0x040fe20003fc4070 */
[----:B------:R-:W-:Y:S01]  /*7060*/  @!P5 IMAD.IADD R5, R5, 0x1, -R58 ;  /* 0x000000010505d824 */ /* 0x000fe200078e0a3a */
[----:B------:R-:W-:Y:S01]  /*7070*/  ISETP.GT.U32.AND P5, PT, R58, R50, PT ;  /* 0x000000323a00720c */ /* 0x000fe20003fa4070 */
[----:B------:R-:W-:-:S04]  /*7080*/  IMAD.HI.U32 R4, R0, R9, RZ ;  /* 0x0000000900047227 */ /* 0x000fc800078e00ff */
[----:B------:R-:W-:Y:S01]  /*7090*/  @!P1 IMAD.IADD R12, R12, 0x1, -R58 ;  /* 0x000000010c0c9824 */ /* 0x000fe200078e0a3a */
[C---:B------:R-:W-:Y:S01]  /*70a0*/  ISETP.GT.U32.AND P1, PT, R58.reuse, R10, PT ;  /* 0x0000000a3a00720c */ /* 0x040fe20003f24070 */
[----:B------:R-:W-:Y:S02]  /*70b0*/  IMAD.MOV R4, RZ, RZ, -R4 ;  /* 0x000000ffff047224 */ /* 0x000fe400078e0a04 */
[----:B------:R-:W-:Y:S02]  /*70c0*/  @!P3 IMAD.MOV R7, RZ, RZ, -R7 ;  /* 0x000000ffff07b224 */ /* 0x000fe400078e0a07 */
[C---:B------:R-:W-:Y:S01]  /*70d0*/  IMAD R9, R58.reuse, R4, R9 ;  /* 0x000000043a097224 */ /* 0x040fe200078e0209 */
[----:B------:R-:W-:Y:S01]  /*70e0*/  ISETP.GT.U32.AND P3, PT, R58, R5, PT ;  /* 0x000000053a00720c */ /* 0x000fe20003f64070 */
[--C-:B------:R-:W-:Y:S01]  /*70f0*/  @!P6 IMAD.IADD R14, R14, 0x1, -R58.reuse ;  /* 0x000000010e0ee824 */ /* 0x100fe200078e0a3a */
[----:B------:R-:W-:Y:S01]  /*7100*/  ISETP.GE.AND P6, PT, R48, RZ, PT ;  /* 0x000000ff3000720c */ /* 0x000fe20003fc6270 */
[----:B------:R-:W-:Y:S01]  /*7110*/  @!P5 IMAD.IADD R50, R50, 0x1, -R58 ;  /* 0x000000013232d824 */ /* 0x000fe200078e0a3a */
[----:B------:R-:W-:-:S03]  /*7120*/  ISETP.GT.U32.AND P5, PT, R58, R9, PT ;  /* 0x000000093a00720c */ /* 0x000fc60003fa4070 */
[--C-:B------:R-:W-:Y:S01]  /*7130*/  @!P1 IMAD.IADD R10, R10, 0x1, -R58.reuse ;  /* 0x000000010a0a9824 */ /* 0x100fe200078e0a3a */
[----:B------:R-:W-:Y:S01]  /*7140*/  ISETP.GE.AND P1, PT, R57, RZ, PT ;  /* 0x000000ff3900720c */ /* 0x000fe20003f26270 */
[----:B------:R0:W-:Y:S04]  /*7150*/  STL [R1+0x68], R11 ;  /* 0x0000680b01007387 */ /* 0x0001e80000100800 */
[----:B------:R-:W-:Y:S01]  /*7160*/  @!P3 IMAD.IADD R5, R5, 0x1, -R58 ;  /* 0x000000010505b824 */ /* 0x000fe200078e0a3a */
[----:B------:R4:W-:Y:S01]  /*7170*/  STL [R1+0x6c], R8 ;  /* 0x00006c0801007387 */ /* 0x0009e20000100800 */
[----:B0-----:R-:W-:-:S03]  /*7180*/  IMAD.MOV.U32 R11, RZ, RZ, R14 ;  /* 0x000000ffff0b7224 */ /* 0x001fc600078e000e */
[----:B------:R0:W-:Y:S01]  /*7190*/  STL [R1+0x70], R7 ;  /* 0x0000700701007387 */ /* 0x0001e20000100800 */
[----:B------:R-:W-:Y:S02]  /*71a0*/  @!P5 IMAD.IADD R9, R9, 0x1, -R58 ;  /* 0x000000010909d824 */ /* 0x000fe400078e0a3a */
[----:B------:R-:W-:Y:S01]  /*71b0*/  @!P6 IMAD.MOV R11, RZ, RZ, -R11 ;  /* 0x000000ffff0be224 */ /* 0x000fe200078e0a0b */
[----:B------:R-:W-:Y:S01]  /*71c0*/  ISETP.GE.AND P5, PT, R52, RZ, PT ;  /* 0x000000ff3400720c */ /* 0x000fe20003fa6270 */
[----:B------:R-:W5:Y:S01]  /*71d0*/  LDL.LU R57, [R1+0x214] ;  /* 0x0002140001397983 */ /* 0x000f620000300800 */
[----:B------:R-:W-:Y:S01]  /*71e0*/  @!P1 IMAD.MOV R5, RZ, RZ, -R5 ;  /* 0x000000ffff059224 */ /* 0x000fe200078e0a05 */
[----:B--2---:R-:W-:Y:S02]  /*71f0*/  IABS R6, R53 ;  /* 0x0000003500067213 */ /* 0x004fe40000000000 */
[----:B------:R-:W2:Y:S01]  /*7200*/  LDL.LU R52, [R1+0x218] ;  /* 0x0002180001347983 */ /* 0x000ea20000300800 */
[----:B------:R-:W-:-:S03]  /*7210*/  ISETP.GE.AND P1, PT, R53, RZ, PT ;  /* 0x000000ff3500720c */ /* 0x000fc60003f26270 */
[----:B------:R1:W-:Y:S04]  /*7220*/  STL [R1+0x48], R11 ;  /* 0x0000480b01007387 */ /* 0x0003e80000100800 */
[----:B------:R-:W5:Y:S01]  /*7230*/  LDL.LU R53, [R1+0x21c] ;  /* 0x00021c0001357983 */ /* 0x000f620000300800 */
[----:B------:R-:W-:-:S04]  /*7240*/  IMAD.HI.U32 R2, R0, R6, RZ ;  /* 0x0000000600027227 */ /* 0x000fc800078e00ff */
[----:B------:R-:W-:Y:S01]  /*7250*/  IMAD.MOV R2, RZ, RZ, -R2 ;  /* 0x000000ffff027224 */ /* 0x000fe200078e0a02 */
[----:B----4-:R-:W-:-:S03]  /*7260*/  IABS R8, R56 ;  /* 0x0000003800087213 */ /* 0x010fc60000000000 */
[----:B------:R-:W-:Y:S02]  /*7270*/  IMAD R6, R58, R2, R6 ;  /* 0x000000023a067224 */ /* 0x000fe400078e0206 */
[----:B------:R-:W-:-:S03]  /*7280*/  IMAD.HI.U32 R16, R0, R8, RZ ;  /* 0x0000000800107227 */ /* 0x000fc600078e00ff */
[----:B------:R-:W-:Y:S01]  /*7290*/  ISETP.GT.U32.AND P3, PT, R58, R6, PT ;  /* 0x000000063a00720c */ /* 0x000fe20003f64070 */
[----:B------:R-:W-:-:S04]  /*72a0*/  IMAD.MOV R16, RZ, RZ, -R16 ;  /* 0x000000ffff107224 */ /* 0x000fc800078e0a10 */
[----:B------:R-:W-:-:S08]  /*72b0*/  IMAD R8, R58, R16, R8 ;  /* 0x000000103a087224 */ /* 0x000fd000078e0208 */
[----:B------:R-:W-:Y:S01]  /*72c0*/  @!P3 IMAD.IADD R6, R6, 0x1, -R58 ;  /* 0x000000010606b824 */ /* 0x000fe200078e0a3a */
[C---:B------:R-:W-:Y:S01]  /*72d0*/  ISETP.GT.U32.AND P3, PT, R58.reuse, R8, PT ;  /* 0x000000083a00720c */ /* 0x040fe20003f64070 */
[----:B------:R-:W-:Y:S01]  /*72e0*/  STL [R1+0x64], R5 ;  /* 0x0000640501007387 */ /* 0x000fe20000100800 */
[----:B------:R-:W-:-:S11]  /*72f0*/  ISETP.GT.U32.AND P4, PT, R58, R18, PT ;  /* 0x000000123a00720c */ /* 0x000fd60003f84070 */
[--C-:B------:R-:W-:Y:S02]  /*7300*/  @!P3 IMAD.IADD R8, R8, 0x1, -R58.reuse ;  /* 0x000000010808b824 */ /* 0x100fe400078e0a3a */
[----:B------:R-:W-:Y:S01]  /*7310*/  @!P4 IMAD.IADD R18, R18, 0x1, -R58 ;  /* 0x000000011212c824 */ /* 0x000fe200078e0a3a */
[----:B------:R-:W-:Y:S01]  /*7320*/  ISETP.GE.AND P4, PT, R28, RZ, PT ;  /* 0x000000ff1c00720c */ /* 0x000fe20003f86270 */
[----:B------:R-:W-:Y:S01]  /*7330*/  @!P2 IMAD.MOV R12, RZ, RZ, -R12 ;  /* 0x000000ffff0ca224 */ /* 0x000fe200078e0a0c */
[----:B------:R-:W-:-:S11]  /*7340*/  ISETP.GT.U32.AND P2, PT, R58, R10, PT ;  /* 0x0000000a3a00720c */ /* 0x000fd60003f44070 */
[----:B------:R-:W-:Y:S01]  /*7350*/  @!P4 IMAD.MOV R50, RZ, RZ, -R50 ;  /* 0x000000ffff32c224 */ /* 0x000fe200078e0a32 */
[----:B------:R-:W-:Y:S01]  /*7360*/  ISETP.GT.U32.AND P4, PT, R58, R6, PT ;  /* 0x000000063a00720c */ /* 0x000fe20003f84070 */
[----:B------:R-:W-:-:S04]  /*7370*/  @!P2 IMAD.IADD R10, R10, 0x1, -R58 ;  /* 0x000000010a0aa824 */ /* 0x000fc800078e0a3a */
[----:B------:R-:W-:Y:S01]  /*7380*/  @!P5 IMAD.MOV R10, RZ, RZ, -R10 ;  /* 0x000000ffff0ad224 */ /* 0x000fe200078e0a0a */
[----:B0-----:R-:W-:-:S07]  /*7390*/  IABS R7, R59 ;  /* 0x0000003b00077213 */ /* 0x001fce0000000000 */
[----:B------:R-:W-:Y:S01]  /*73a0*/  @!P4 IMAD.IADD R6, R6, 0x1, -R58 ;  /* 0x000000010606c824 */ /* 0x000fe200078e0a3a */
[----:B------:R-:W-:Y:S01]  /*73b0*/  ISETP.GE.AND P4, PT, R59, RZ, PT ;  /* 0x000000ff3b00720c */ /* 0x000fe20003f86270 */
[----:B------:R-:W-:Y:S01]  /*73c0*/  IMAD.HI.U32 R4, R0, R7, RZ ;  /* 0x0000000700047227 */ /* 0x000fe200078e00ff */
[----:B------:R-:W-:-:S03]  /*73d0*/  ISETP.GE.AND P6, PT, R46, RZ, PT ;  /* 0x000000ff2e00720c */ /* 0x000fc60003fc6270 */
[----:B------:R-:W-:-:S04]  /*73e0*/  IMAD.MOV R4, RZ, RZ, -R4 ;  /* 0x000000ffff047224 */ /* 0x000fc800078e0a04 */
[----:B------:R-:W-:-:S05]  /*73f0*/  IMAD R7, R58, R4, R7 ;  /* 0x000000043a077224 */ /* 0x000fca00078e0207 */
[C---:B------:R-:W-:Y:S01]  /*7400*/  ISETP.GT.U32.AND P2, PT, R58.reuse, R7, PT ;  /* 0x000000073a00720c */ /* 0x040fe20003f44070 */
[----:B------:R-:W-:Y:S01]  /*7410*/  @!P0 IMAD.MOV R18, RZ, RZ, -R18 ;  /* 0x000000ffff128224 */ /* 0x000fe200078e0a12 */
[C---:B------:R-:W-:Y:S02]  /*7420*/  ISETP.GT.U32.AND P0, PT, R58.reuse, R9, PT ;  /* 0x000000093a00720c */ /* 0x040fe40003f04070 */
[----:B---3--:R-:W-:Y:S02]  /*7430*/  IABS R2, R55 ;  /* 0x0000003700027213 */ /* 0x008fe40000000000 */
[----:B------:R-:W-:Y:S02]  /*7440*/  ISETP.GE.AND P3, PT, R55, RZ, PT ;  /* 0x000000ff3700720c */ /* 0x000fe40003f66270 */
[----:B------:R-:W3:Y:S04]  /*7450*/  LDL.LU R55, [R1+0x220] ;  /* 0x0002200001377983 */ /* 0x000ee80000300800 */
[----:B------:R-:W-:Y:S04]  /*7460*/  STL [R1+0x4c], R10 ;  /* 0x00004c0a01007387 */ /* 0x000fe80000100800 */
[----:B------:R-:W4:Y:S04]  /*7470*/  LDL.LU R59, [R1+0x224] ;  /* 0x00022400013b7983 */ /* 0x000f280000300800 */
[----:B------:R-:W4:Y:S01]  /*7480*/  LDL.LU R46, [R1+0x228] ;  /* 0x00022800012e7983 */ /* 0x000f220000300800 */
[--C-:B------:R-:W-:Y:S01]  /*7490*/  @!P2 IMAD.IADD R7, R7, 0x1, -R58.reuse ;  /* 0x000000010707a824 */ /* 0x100fe200078e0a3a */
[----:B------:R-:W-:Y:S01]  /*74a0*/  ISETP.GT.U32.AND P2, PT, R58, R8, PT ;  /* 0x000000083a00720c */ /* 0x000fe20003f44070 */
[----:B------:R-:W-:Y:S01]  /*74b0*/  @!P0 IMAD.IADD R9, R9, 0x1, -R58 ;  /* 0x0000000109098824 */ /* 0x000fe200078e0a3a */
[----:B------:R-:W-:-:S02]  /*74c0*/  ISETP.GE.AND P0, PT, R56, RZ, PT ;  /* 0x000000ff3800720c */ /* 0x000fc40003f06270 */
[----:B------:R-:W-:Y:S01]  /*74d0*/  ISETP.GT.U32.AND P5, PT, R58, R7, PT ;  /* 0x000000073a00720c */ /* 0x000fe20003fa4070 */
[----:B------:R-:W-:Y:S02]  /*74e0*/  @!P6 IMAD.MOV R9, RZ, RZ, -R9 ;  /* 0x000000ffff09e224 */ /* 0x000fe400078e0a09 */
[----:B------:R-:W-:-:S06]  /*74f0*/  @!P1 IMAD.MOV R6, RZ, RZ, -R6 ;  /* 0x000000ffff069224 */ /* 0x000fcc00078e0a06 */
[----:B------:R-:W-:-:S04]  /*7500*/  @!P2 IMAD.IADD R8, R8, 0x1, -R58 ;  /* 0x000000010808a824 */ /* 0x000fc800078e0a3a */
[----:B------:R-:W-:Y:S02]  /*7510*/  @!P5 IMAD.IADD R7, R7, 0x1, -R58 ;  /* 0x000000010707d824 */ /* 0x000fe400078e0a3a */
[----:B------:R-:W-:Y:S01]  /*7520*/  @!P0 IMAD.MOV R8, RZ, RZ, -R8 ;  /* 0x000000ffff088224 */ /* 0x000fe200078e0a08 */
[----:B------:R5:W-:Y:S01]  /*7530*/  STL [R1+0x60], R9 ;  /* 0x0000600901007387 */ /* 0x000be20000100800 */
[----:B-1----:R-:W-:-:S03]  /*7540*/  IMAD.MOV.U32 R11, RZ, RZ, R7 ;  /* 0x000000ffff0b7224 */ /* 0x002fc600078e0007 */
[----:B------:R0:W-:Y:S01]  /*7550*/  STL [R1+0x154], R6 ;  /* 0x0001540601007387 */ /* 0x0001e20000100800 */
[----:B------:R-:W-:-:S03]  /*7560*/  @!P4 IMAD.MOV R11, RZ, RZ, -R11 ;  /* 0x000000ffff0bc224 */ /* 0x000fc600078e0a0b */
[----:B------:R1:W-:Y:S01]  /*7570*/  STL [R1+0x13c], R8 ;  /* 0x00013c0801007387 */ /* 0x0003e20000100800 */
[----:B--2---:R-:W-:Y:S02]  /*7580*/  IABS R4, R52 ;  /* 0x0000003400047213 */ /* 0x004fe40000000000 */
[----:B------:R-:W-:Y:S02]  /*7590*/  ISETP.GE.AND P2, PT, R52, RZ, PT ;  /* 0x000000ff3400720c */ /* 0x000fe40003f46270 */
[----:B------:R-:W2:Y:S01]  /*75a0*/  LDL.LU R52, [R1+0x22c] ;  /* 0x00022c0001347983 */ /* 0x000ea20000300800 */
[----:B-----5:R-:W-:Y:S02]  /*75b0*/  IABS R9, R53 ;  /* 0x0000003500097213 */ /* 0x020fe40000000000 */
[----:B------:R-:W-:Y:S02]  /*75c0*/  ISETP.GE.AND P4, PT, R53, RZ, PT ;  /* 0x000000ff3500720c */ /* 0x000fe40003f86270 */
[----:B------:R-:W5:Y:S01]  /*75d0*/  LDL.LU R53, [R1+0x230] ;  /* 0x0002300001357983 */ /* 0x000f620000300800 */
[----:B------:R-:W-:-:S04]  /*75e0*/  IMAD.HI.U32 R14, R0, R2, RZ ;  /* 0x00000002000e7227 */ /* 0x000fc800078e00ff */
[----:B------:R-:W-:-:S04]  /*75f0*/  IMAD.MOV R14, RZ, RZ, -R14 ;  /* 0x000000ffff0e7224 */ /* 0x000fc800078e0a0e */
[----:B------:R-:W-:-:S05]  /*7600*/  IMAD R2, R58, R14, R2 ;  /* 0x0000000e3a027224 */ /* 0x000fca00078e0202 */
[----:B------:R-:W-:Y:S02]  /*7610*/  ISETP.GT.U32.AND P6, PT, R58, R2, PT ;  /* 0x000000023a00720c */ /* 0x000fe40003fc4070 */
[----:B------:R-:W-:-:S11]  /*7620*/  IABS R5, R57 ;  /* 0x0000003900057213 */ /* 0x000fd60000000000 */
[----:B------:R-:W-:Y:S02]  /*7630*/  @!P6 IMAD.IADD R2, R2, 0x1, -R58 ;  /* 0x000000010202e824 */ /* 0x000fe400078e0a3a */
[----:B------:R-:W-:-:S03]  /*7640*/  IMAD.HI.U32 R10, R0, R5, RZ ;  /* 0x00000005000a7227 */ /* 0x000fc600078e00ff */
[----:B------:R-:W-:Y:S01]  /*7650*/  ISETP.GT.U32.AND P6, PT, R58, R2, PT ;  /* 0x000000023a00720c */ /* 0x000fe20003fc4070 */
[----:B------:R-:W-:Y:S02]  /*7660*/  IMAD.MOV R10, RZ, RZ, -R10 ;  /* 0x000000ffff0a7224 */ /* 0x000fe400078e0a0a */
[----:B0-----:R-:W-:-:S04]  /*7670*/  IMAD.HI.U32 R6, R0, R4, RZ ;  /* 0x0000000400067227 */ /* 0x001fc800078e00ff */
[----:B------:R-:W-:Y:S02]  /*7680*/  IMAD R5, R58, R10, R5 ;  /* 0x0000000a3a057224 */ /* 0x000fe400078e0205 */
[----:B------:R-:W-:Y:S02]  /*7690*/  IMAD.MOV R10, RZ, RZ, -R6 ;  /* 0x000000ffff0a7224 */ /* 0x000fe400078e0a06 */
[----:B------:R-:W-:-:S04]  /*76a0*/  IMAD.HI.U32 R6, R0, R9, RZ ;  /* 0x0000000900067227 */ /* 0x000fc800078e00ff */
[----:B------:R-:W-:Y:S02]  /*76b0*/  @!P6 IMAD.IADD R2, R2, 0x1, -R58 ;  /* 0x000000010202e824 */ /* 0x000fe400078e0a3a */
[----:B------:R-:W-:Y:S02]  /*76c0*/  IMAD.MOV R6, RZ, RZ, -R6 ;  /* 0x000000ffff067224 */ /* 0x000fe400078e0a06 */
[----:B-1----:R-:W-:Y:S01]  /*76d0*/  IMAD.MOV.U32 R8, RZ, RZ, R2 ;  /* 0x000000ffff087224 */ /* 0x002fe200078e0002 */
[----:B------:R-:W-:Y:S01]  /*76e0*/  STL [R1+0x148], R11 ;  /* 0x0001480b01007387 */ /* 0x000fe20000100800 */
[C---:B------:R-:W-:Y:S02]  /*76f0*/  IMAD R9, R58.reuse, R6, R9 ;  /* 0x000000063a097224 */ /* 0x040fe400078e0209 */
[----:B------:R-:W-:Y:S01]  /*7700*/  @!P3 IMAD.MOV R8, RZ, RZ, -R8 ;  /* 0x000000ffff08b224 */ /* 0x000fe200078e0a08 */
[----:B------:R-:W-:-:S13]  /*7710*/  ISETP.GT.U32.AND P5, PT, R58, R5, PT ;  /* 0x000000053a00720c */ /* 0x000fda0003fa4070 */
[----:B------:R-:W-:-:S05]  /*7720*/  @!P5 IMAD.IADD R5, R5, 0x1, -R58 ;  /* 0x000000010505d824 */ /* 0x000fca00078e0a3a */
[C---:B------:R-:W-:Y:S02]  /*7730*/  ISETP.GT.U32.AND P5, PT, R58.reuse, R5, PT ;  /* 0x000000053a00720c */ /* 0x040fe40003fa4070 */
[----:B------:R-:W-:Y:S01]  /*7740*/  ISETP.GE.AND P1, PT, R57, RZ, PT ;  /* 0x000000ff3900720c */ /* 0x000fe20003f26270 */
[----:B------:R-:W-:-:S10]  /*7750*/  IMAD R4, R58, R10, R4 ;  /* 0x0000000a3a047224 */ /* 0x000fd400078e0204 */
[----:B------:R-:W-:Y:S01]  /*7760*/  @!P5 IMAD.IADD R5, R5, 0x1, -R58 ;  /* 0x000000010505d824 */ /* 0x000fe200078e0a3a */
[C---:B------:R-:W-:Y:S02]  /*7770*/  ISETP.GT.U32.AND P0, PT, R58.reuse, R4, PT ;  /* 0x000000043a00720c */ /* 0x040fe40003f04070 */
[----:B------:R-:W-:-:S11]  /*7780*/  ISETP.GT.U32.AND P6, PT, R58, R9, PT ;  /* 0x000000093a00720c */ /* 0x000fd60003fc4070 */
[----:B------:R-:W-:-:S05]  /*7790*/  @!P0 IMAD.IADD R4, R4, 0x1, -R58 ;  /* 0x0000000104048824 */ /* 0x000fca00078e0a3a */
[----:B------:R-:W-:Y:S01]  /*77a0*/  ISETP.GT.U32.AND P0, PT, R58, R4, PT ;  /* 0x000000043a00720c */ /* 0x000fe20003f04070 */
[----:B------:R-:W-:-:S05]  /*77b0*/  @!P6 IMAD.IADD R9, R9, 0x1, -R58 ;  /* 0x000000010909e824 */ /* 0x000fca00078e0a3a */
[----:B------:R-:W-:Y:S02]  /*77c0*/  ISETP.GT.U32.AND P6, PT, R58, R9, PT ;  /* 0x000000093a00720c */ /* 0x000fe40003fc4070 */
[----:B---3--:R-:W-:Y:S02]  /*77d0*/  IABS R6, R55 ;  /* 0x0000003700067213 */ /* 0x008fe40000000000 */
[----:B------:R-:W-:Y:S02]  /*77e0*/  ISETP.GE.AND P3, PT, R55, RZ, PT ;  /* 0x000000ff3700720c */ /* 0x000fe40003f66270 */
[----:B------:R-:W3:Y:S04]  /*77f0*/  LDL.LU R55, [R1+0x234] ;  /* 0x0002340001377983 */ /* 0x000ee80000300800 */
[----:B------:R0:W-:Y:S04]  /*7800*/  STL [R1+0x140], R8 ;  /* 0x0001400801007387 */ /* 0x0001e80000100800 */
[----:B------:R-:W3:Y:S01]  /*7810*/  LDL.LU R56, [R1+0x238] ;  /* 0x0002380001387983 */ /* 0x000ee20000300800 */
[----:B----4-:R-:W-:-:S02]  /*7820*/  IABS R7, R59 ;  /* 0x0000003b00077213 */ /* 0x010fc40000000000 */
[----:B------:R-:W-:Y:S01]  /*7830*/  ISETP.GE.AND P5, PT, R59, RZ, PT ;  /* 0x000000ff3b00720c */ /* 0x000fe20003fa6270 */
[----:B------:R-:W4:Y:S04]  /*7840*/  LDL.LU R57, [R1+0x23c] ;  /* 0x00023c0001397983 */ /* 0x000f280000300800 */
[----:B------:R-:W4:Y:S01]  /*7850*/  LDL.LU R59, [R1+0x240] ;  /* 0x00024000013b7983 */ /* 0x000f220000300800 */
[----:B------:R-:W-:Y:S01]  /*7860*/  IMAD.HI.U32 R10, R0, R6, RZ ;  /* 0x00000006000a7227 */ /* 0x000fe200078e00ff */
[----:B------:R-:W-:-:S03]  /*7870*/  IABS R28, R46 ;  /* 0x0000002e001c7213 */ /* 0x000fc60000000000 */
[----:B0-----:R-:W-:-:S04]  /*7880*/  IMAD.HI.U32 R8, R0, R7, RZ ;  /* 0x0000000700087227 */ /* 0x001fc800078e00ff */
[----:B------:R-:W-:Y:S02]  /*7890*/  IMAD.MOV R10, RZ, RZ, -R10 ;  /* 0x000000ffff0a7224 */ /* 0x000fe400078e0a0a */
[----:B------:R-:W-:-:S04]  /*78a0*/  IMAD.HI.U32 R2, R0, R28, RZ ;  /* 0x0000001c00027227 */ /* 0x000fc800078e00ff */
[----:B------:R-:W-:Y:S02]  /*78b0*/  IMAD.MOV R8, RZ, RZ, -R8 ;  /* 0x000000ffff087224 */ /* 0x000fe400078e0a08 */
[----:B------:R-:W-:Y:S02]  /*78c0*/  IMAD R6, R58, R10, R6 ;  /* 0x0000000a3a067224 */ /* 0x000fe400078e0206 */
[----:B------:R-:W-:Y:S02]  /*78d0*/  @!P0 IMAD.IADD R4, R4, 0x1, -R58 ;  /* 0x0000000104048824 */ /* 0x000fe400078e0a3a */
[----:B------:R-:W-:Y:S01]  /*78e0*/  IMAD.MOV R2, RZ, RZ, -R2 ;  /* 0x000000ffff027224 */ /* 0x000fe200078e0a02 */
[C---:B------:R-:W-:Y:S01]  /*78f0*/  ISETP.GT.U32.AND P0, PT, R58.reuse, R6, PT ;  /* 0x000000063a00720c */ /* 0x040fe20003f04070 */
[----:B------:R-:W-:Y:S02]  /*7900*/  IMAD R7, R58, R8, R7 ;  /* 0x000000083a077224 */ /* 0x000fe400078e0207 */
[----:B------:R-:W-:-:S02]  /*7910*/  IMAD.MOV.U32 R11, RZ, RZ, R4 ;  /* 0x000000ffff0b7224 */ /* 0x000fc400078e0004 */
[----:B------:R-:W-:Y:S01]  /*7920*/  @!P1 IMAD.MOV R5, RZ, RZ, -R5 ;  /* 0x000000ffff059224 */ /* 0x000fe200078e0a05 */
[C---:B------:R-:W-:Y:S01]  /*7930*/  ISETP.GT.U32.AND P1, PT, R58.reuse, R7, PT ;  /* 0x000000073a00720c */ /* 0x040fe20003f24070 */
[----:B------:R-:W-:Y:S02]  /*7940*/  IMAD R28, R58, R2, R28 ;  /* 0x000000023a1c7224 */ /* 0x000fe400078e021c */
[----:B------:R-:W-:Y:S01]  /*7950*/  @!P2 IMAD.MOV R11, RZ, RZ, -R11 ;  /* 0x000000ffff0ba224 */ /* 0x000fe200078e0a0b */
[----:B------:R2:W-:Y:S01]  /*7960*/  STL [R1+0x120], R5 ;  /* 0x0001200501007387 */ /* 0x0005e20000100800 */
[----:B------:R-:W-:Y:S01]  /*7970*/  @!P6 IMAD.IADD R9, R9, 0x1, -R58 ;  /* 0x000000010909e824 */ /* 0x000fe200078e0a3a */
[----:B------:R-:W-:Y:S02]  /*7980*/  ISETP.GE.AND P2, PT, R46, RZ, PT ;  /* 0x000000ff2e00720c */ /* 0x000fe40003f46270 */
[----:B------:R-:W-:Y:S01]  /*7990*/  STL [R1+0x128], R11 ;  /* 0x0001280b01007387 */ /* 0x000fe20000100800 */
[----:B------:R-:W-:-:S03]  /*79a0*/  ISETP.GT.U32.AND P6, PT, R58, R28, PT ;  /* 0x0000001c3a00720c */ /* 0x000fc60003fc4070 */
[----:B------:R-:W4:Y:S01]  /*79b0*/  LDL.LU R46, [R1+0x244] ;  /* 0x00024400012e7983 */ /* 0x000f220000300800 */
[--C-:B------:R-:W-:Y:S02]  /*79c0*/  @!P0 IMAD.IADD R6, R6, 0x1, -R58.reuse ;  /* 0x0000000106068824 */ /* 0x100fe400078e0a3a */
[----:B------:R-:W-:-:S03]  /*79d0*/  @!P1 IMAD.IADD R7, R7, 0x1, -R58 ;  /* 0x0000000107079824 */ /* 0x000fc600078e0a3a */
[----:B------:R-:W-:-:S04]  /*79e0*/  ISETP.GT.U32.AND P1, PT, R58, R6, PT ;  /* 0x000000063a00720c */ /* 0x000fc80003f24070 */
[----:B------:R-:W-:Y:S02]  /*79f0*/  @!P6 IMAD.IADD R28, R28, 0x1, -R58 ;  /* 0x000000011c1ce824 */ /* 0x000fe400078e0a3a */
[----:B------:R-:W-:-:S03]  /*7a00*/  @!P4 IMAD.MOV R9, RZ, RZ, -R9 ;  /* 0x000000ffff09c224 */ /* 0x000fc600078e0a09 */
[----:B------:R-:W-:-:S04]  /*7a10*/  ISETP.GT.U32.AND P4, PT, R58, R28, PT ;  /* 0x0000001c3a00720c */ /* 0x000fc80003f84070 */
[----:B------:R-:W-:Y:S01]  /*7a20*/  @!P1 IMAD.IADD R6, R6, 0x1, -R58 ;  /* 0x0000000106069824 */ /* 0x000fe200078e0a3a */
[----:B------:R0:W-:Y:S03]  /*7a30*/  STL [R1+0x124], R9 ;  /* 0x0001240901007387 */ /* 0x0001e60000100800 */
[----:B------:R-:W-:Y:S01]  /*7a40*/  @!P3 IMAD.MOV R6, RZ, RZ, -R6 ;  /* 0x000000ffff06b224 */ /* 0x000fe200078e0a06 */
[----:B--2---:R-:W-:-:S04]  /*7a50*/  IABS R5, R52 ;  /* 0x0000003400057213 */ /* 0x004fc80000000000 */
[----:B------:R-:W-:Y:S01]  /*7a60*/  @!P4 IMAD.IADD R28, R28, 0x1, -R58 ;  /* 0x000000011c1cc824 */ /* 0x000fe200078e0a3a */
[----:B------:R-:W-:Y:S02]  /*7a70*/  ISETP.GE.AND P0, PT, R52, RZ, PT ;  /* 0x000000ff3400720c */ /* 0x000fe40003f06270 */
[----:B------:R-:W2:Y:S01]  /*7a80*/  LDL.LU R52, [R1+0x248] ;  /* 0x0002480001347983 */ /* 0x000ea20000300800 */
[----:B-----5:R-:W-:-:S03]  /*7a90*/  IABS R2, R53 ;  /* 0x0000003500027213 */ /* 0x020fc60000000000 */
[----:B------:R-:W-:Y:S01]  /*7aa0*/  STL [R1+0xf8], R6 ;  /* 0x0000f80601007387 */ /* 0x000fe20000100800 */
[----:B------:R-:W-:-:S03]  /*7ab0*/  ISETP.GE.AND P4, PT, R53, RZ, PT ;  /* 0x000000ff3500720c */ /* 0x000fc60003f86270 */
[----:B------:R-:W5:Y:S01]  /*7ac0*/  LDL.LU R53, [R1+0x24c] ;  /* 0x00024c0001357983 */ /* 0x000f620000300800 */
[----:B------:R-:W-:Y:S01]  /*7ad0*/  IMAD.HI.U32 R10, R0, R5, RZ ;  /* 0x00000005000a7227 */ /* 0x000fe200078e00ff */
[----:B------:R-:W-:-:S03]  /*7ae0*/  ISETP.GT.U32.AND P6, PT, R58, R7, PT ;  /* 0x000000073a00720c */ /* 0x000fc60003fc4070 */
[----:B------:R-:W-:-:S04]  /*7af0*/  IMAD.HI.U32 R8, R0, R2, RZ ;  /* 0x0000000200087227 */ /* 0x000fc800078e00ff */
[----:B------:R-:W-:Y:S02]  /*7b00*/  IMAD.MOV R10, RZ, RZ, -R10 ;  /* 0x000000ffff0a7224 */ /* 0x000fe400078e0a0a */
[----:B------:R-:W-:Y:S02]  /*7b10*/  IMAD.MOV R8, RZ, RZ, -R8 ;  /* 0x000000ffff087224 */ /* 0x000fe400078e0a08 */
[C---:B------:R-:W-:Y:S02]  /*7b20*/  IMAD R5, R58.reuse, R10, R5 ;  /* 0x0000000a3a057224 */ /* 0x040fe400078e0205 */
[----:B------:R-:W-:-:S03]  /*7b30*/  IMAD R2, R58, R8, R2 ;  /* 0x000000083a027224 */ /* 0x000fc600078e0202 */
[C---:B------:R-:W-:Y:S01]  /*7b40*/  ISETP.GT.U32.AND P1, PT, R58.reuse, R5, PT ;  /* 0x000000053a00720c */ /* 0x040fe20003f24070 */
[----:B------:R-:W-:Y:S01]  /*7b50*/  @!P6 IMAD.IADD R7, R7, 0x1, -R58 ;  /* 0x000000010707e824 */ /* 0x000fe200078e0a3a */
[----:B------:R-:W-:-:S11]  /*7b60*/  ISETP.GT.U32.AND P6, PT, R58, R2, PT ;  /* 0x000000023a00720c */ /* 0x000fd60003fc4070 */
[--C-:B------:R-:W-:Y:S02]  /*7b70*/  @!P1 IMAD.IADD R5, R5, 0x1, -R58.reuse ;  /* 0x0000000105059824 */ /* 0x100fe400078e0a3a */
[----:B------:R-:W-:-:S03]  /*7b80*/  @!P6 IMAD.IADD R2, R2, 0x1, -R58 ;  /* 0x000000010202e824 */ /* 0x000fc600078e0a3a */
[----:B------:R-:W-:Y:S01]  /*7b90*/  ISETP.GT.U32.AND P6, PT, R58, R5, PT ;  /* 0x000000053a00720c */ /* 0x000fe20003fc4070 */
[----:B------:R-:W-:-:S12]  /*7ba0*/  @!P5 IMAD.MOV R7, RZ, RZ, -R7 ;  /* 0x000000ffff07d224 */ /* 0x000fd800078e0a07 */
[----:B------:R-:W-:Y:S01]  /*7bb0*/  @!P6 IMAD.IADD R5, R5, 0x1, -R58 ;  /* 0x000000010505e824 */ /* 0x000fe200078e0a3a */
[----:B------:R-:W-:-:S13]  /*7bc0*/  ISETP.GT.U32.AND P5, PT, R58, R2, PT ;  /* 0x000000023a00720c */ /* 0x000fda0003fa4070 */
[----:B------:R-:W-:Y:S01]  /*7bd0*/  @!P5 IMAD.IADD R2, R2, 0x1, -R58 ;  /* 0x000000010202d824 */ /* 0x000fe200078e0a3a */
[----:B---3--:R-:W-:-:S05]  /*7be0*/  IABS R4, R55 ;  /* 0x0000003700047213 */ /* 0x008fca0000000000 */
[----:B------:R-:W-:-:S04]  /*7bf0*/  IMAD.HI.U32 R8, R0, R4, RZ ;  /* 0x0000000400087227 */ /* 0x000fc800078e00ff */
[----:B------:R-:W-:-:S04]  /*7c00*/  IMAD.MOV R8, RZ, RZ, -R8 ;  /* 0x000000ffff087224 */ /* 0x000fc800078e0a08 */
[----:B------:R-:W-:Y:S01]  /*7c10*/  IMAD R4, R58, R8, R4 ;  /* 0x000000083a047224 */ /* 0x000fe200078e0204 */
[----:B0-----:R-:W-:-:S04]  /*7c20*/  IABS R9, R56 ;  /* 0x0000003800097213 */ /* 0x001fc80000000000 */
[----:B------:R-:W-:Y:S01]  /*7c30*/  ISETP.GT.U32.AND P1, PT, R58, R4, PT ;  /* 0x000000043a00720c */ /* 0x000fe20003f24070 */
[----:B------:R-:W-:Y:S01]  /*7c40*/  IMAD.HI.U32 R10, R0, R9, RZ ;  /* 0x00000009000a7227 */ /* 0x000fe200078e00ff */
[----:B------:R-:W-:Y:S02]  /*7c50*/  ISETP.GE.AND P3, PT, R55, RZ, PT ;  /* 0x000000ff3700720c */ /* 0x000fe40003f66270 */
[----:B------:R-:W3:Y:S01]  /*7c60*/  LDL.LU R55, [R1+0x250] ;  /* 0x0002500001377983 */ /* 0x000ee20000300800 */
[----:B------:R-:W-:-:S03]  /*7c70*/  IMAD.MOV R10, RZ, RZ, -R10 ;  /* 0x000000ffff0a7224 */ /* 0x000fc600078e0a0a */
[----:B------:R0:W-:Y:S01]  /*7c80*/  STL [R1+0xdc], R7 ;  /* 0x0000dc0701007387 */ /* 0x0001e20000100800 */
[----:B------:R-:W-:-:S04]  /*7c90*/  IMAD R9, R58, R10, R9 ;  /* 0x0000000a3a097224 */ /* 0x000fc800078e0209 */
[----:B------:R-:W-:Y:S01]  /*7ca0*/  @!P1 IMAD.IADD R4, R4, 0x1, -R58 ;  /* 0x0000000104049824 */ /* 0x000fe200078e0a3a */
[----:B------:R-:W-:Y:S01]  /*7cb0*/  ISETP.GT.U32.AND P6, PT, R58, R9, PT ;  /* 0x000000093a00720c */ /* 0x000fe20003fc4070 */
[----:B0-----:R-:W-:-:S03]  /*7cc0*/  IMAD.MOV.U32 R7, RZ, RZ, R5 ;  /* 0x000000ffff077224 */ /* 0x001fc600078e0005 */
[----:B------:R-:W-:Y:S01]  /*7cd0*/  ISETP.GT.U32.AND P1, PT, R58, R4, PT ;  /* 0x000000043a00720c */ /* 0x000fe20003f24070 */
[----:B------:R-:W-:Y:S01]  /*7ce0*/  @!P0 IMAD.MOV R7, RZ, RZ, -R7 ;  /* 0x000000ffff078224 */ /* 0x000fe200078e0a07 */
[----:B------:R-:W-:-:S04]  /*7cf0*/  ISETP.GE.AND P0, PT, R56, RZ, PT ;  /* 0x000000ff3800720c */ /* 0x000fc80003f06270 */
[----:B------:R0:W-:Y:S04]  /*7d00*/  STL [R1+0xa8], R7 ;  /* 0x0000a80701007387 */ /* 0x0001e80000100800 */
[----:B------:R-:W3:Y:S03]  /*7d10*/  LDL.LU R56, [R1+0x254] ;  /* 0x0002540001387983 */ /* 0x000ee60000300800 */
[--C-:B------:R-:W-:Y:S01]  /*7d20*/  @!P1 IMAD.IADD R4, R4, 0x1, -R58.reuse ;  /* 0x0000000104049824 */ /* 0x100fe200078e0a3a */
[----:B----4-:R-:W-:Y:S01]  /*7d30*/  IABS R16, R57 ;  /* 0x0000003900107213 */ /* 0x010fe20000000000 */
[----:B------:R-:W-:Y:S01]  /*7d40*/  @!P6 IMAD.IADD R9, R9, 0x1, -R58 ;  /* 0x000000010909e824 */ /* 0x000fe200078e0a3a */
[----:B------:R-:W-:-:S02]  /*7d50*/  ISETP.GE.AND P1, PT, R57, RZ, PT ;  /* 0x000000ff3900720c */ /* 0x000fc40003f26270 */
[----:B------:R-:W-:Y:S01]  /*7d60*/  IABS R14, R59 ;  /* 0x0000003b000e7213 */ /* 0x000fe20000000000 */
[----:B------:R-:W4:Y:S01]  /*7d70*/  LDL.LU R57, [R1+0x258] ;  /* 0x0002580001397983 */ /* 0x000f220000300800 */
[----:B------:R-:W-:-:S03]  /*7d80*/  ISETP.GE.AND P6, PT, R59, RZ, PT ;  /* 0x000000ff3b00720c */ /* 0x000fc60003fc6270 */
[----:B------:R-:W4:Y:S01]  /*7d90*/  LDL.LU R59, [R1+0x25c] ;  /* 0x00025c00013b7983 */ /* 0x000f220000300800 */
[----:B------:R-:W-:-:S05]  /*7da0*/  IABS R10, R46 ;  /* 0x0000002e000a7213 */ /* 0x000fca0000000000 */
[----:B------:R-:W-:-:S04]  /*7db0*/  IMAD.HI.U32 R5, R0, R10, RZ ;  /* 0x0000000a00057227 */ /* 0x000fc800078e00ff */
[----:B------:R-:W-:-:S04]  /*7dc0*/  IMAD.MOV R5, RZ, RZ, -R5 ;  /* 0x000000ffff057224 */ /* 0x000fc800078e0a05 */
[----:B------:R-:W-:Y:S02]  /*7dd0*/  IMAD R10, R58, R5, R10 ;  /* 0x000000053a0a7224 */ /* 0x000fe400078e020a */
[----:B------:R-:W-:-:S03]  /*7de0*/  @!P3 IMAD.MOV R4, RZ, RZ, -R4 ;  /* 0x000000ffff04b224 */ /* 0x000fc600078e0a04 */
[----:B------:R-:W-:Y:S01]  /*7df0*/  ISETP.GT.U32.AND P3, PT, R58, R10, PT ;  /* 0x0000000a3a00720c */ /* 0x000fe20003f64070 */
[----:B0-----:R-:W-:Y:S02]  /*7e00*/  IMAD.MOV.U32 R7, RZ, RZ, R2 ;  /* 0x000000ffff077224 */ /* 0x001fe400078e0002 */
[----:B------:R-:W-:-:S04]  /*7e10*/  IMAD.HI.U32 R8, R0, R16, RZ ;  /* 0x0000001000087227 */ /* 0x000fc800078e00ff */
[----:B------:R-:W-:Y:S02]  /*7e20*/  @!P4 IMAD.MOV R7, RZ, RZ, -R7 ;  /* 0x000000ffff07c224 */ /* 0x000fe400078e0a07 */
[----:B------:R-:W-:-:S03]  /*7e30*/  IMAD.MOV R8, RZ, RZ, -R8 ;  /* 0x000000ffff087224 */ /* 0x000fc600078e0a08 */
[----:B------:R-:W-:Y:S01]  /*7e40*/  STL [R1+0xbc], R7 ;  /* 0x0000bc0701007387 */ /* 0x000fe20000100800 */
[----:B------:R-:W-:Y:S02]  /*7e50*/  IMAD R16, R58, R8, R16 ;  /* 0x000000083a107224 */ /* 0x000fe400078e0210 */
[----:B------:R-:W-:Y:S01]  /*7e60*/  @!P3 IMAD.IADD R10, R10, 0x1, -R58 ;  /* 0x000000010a0ab824 */ /* 0x000fe200078e0a3a */
[----:B------:R-:W-:Y:S01]  /*7e70*/  STL [R1+0xb0], R4 ;  /* 0x0000b00401007387 */ /* 0x000fe20000100800 */
[----:B-----5:R-:W-:Y:S02]  /*7e80*/  IABS R8, R53 ;  /* 0x0000003500087213 */ /* 0x020fe40000000000 */
[----:B------:R-:W-:Y:S02]  /*7e90*/  ISETP.GE.AND P3, PT, R53, RZ, PT ;  /* 0x000000ff3500720c */ /* 0x000fe40003f66270 */
[----:B------:R-:W5:Y:S01]  /*7ea0*/  LDL.LU R53, [R1+0x260] ;  /* 0x0002600001357983 */ /* 0x000f620000300800 */
[----:B------:R-:W-:-:S04]  /*7eb0*/  IMAD.HI.U32 R6, R0, R14, RZ ;  /* 0x0000000e00067227 */ /* 0x000fc800078e00ff */
[----:B------:R-:W-:-:S04]  /*7ec0*/  IMAD.MOV R6, RZ, RZ, -R6 ;  /* 0x000000ffff067224 */ /* 0x000fc800078e0a06 */
[----:B------:R-:W-:-:S05]  /*7ed0*/  IMAD R14, R58, R6, R14 ;  /* 0x000000063a0e7224 */ /* 0x000fca00078e020e */
[C---:B------:R-:W-:Y:S01]  /*7ee0*/  ISETP.GT.U32.AND P5, PT, R58.reuse, R14, PT ;  /* 0x0000000e3a00720c */ /* 0x040fe20003fa4070 */
[----:B------:R-:W-:Y:S01]  /*7ef0*/  @!P2 IMAD.MOV R28, RZ, RZ, -R28 ;  /* 0x000000ffff1ca224 */ /* 0x000fe200078e0a1c */
[----:B------:R-:W-:Y:S02]  /*7f00*/  ISETP.GT.U32.AND P2, PT, R58, R16, PT ;  /* 0x000000103a00720c */ /* 0x000fe40003f44070 */
[----:B--2---:R-:W-:-:S09]  /*7f10*/  IABS R6, R52 ;  /* 0x0000003400067213 */ /* 0x004fd20000000000 */
[--C-:B------:R-:W-:Y:S02]  /*7f20*/  @!P5 IMAD.IADD R14, R14, 0x1, -R58.reuse ;  /* 0x000000010e0ed824 */ /* 0x100fe400078e0a3a */
[----:B------:R-:W-:Y:S01]  /*7f30*/  @!P2 IMAD.IADD R16, R16, 0x1, -R58 ;  /* 0x000000011010a824 */ /* 0x000fe200078e0a3a */
[----:B------:R-:W-:Y:S01]  /*7f40*/  ISETP.GT.U32.AND P2, PT, R58, R9, PT ;  /* 0x000000093a00720c */ /* 0x000fe20003f44070 */
[----:B------:R-:W-:Y:S01]  /*7f50*/  IMAD.HI.U32 R2, R0, R6, RZ ;  /* 0x0000000600027227 */ /* 0x000fe200078e00ff */
[C---:B------:R-:W-:Y:S02]  /*7f60*/  ISETP.GT.U32.AND P4, PT, R58.reuse, R14, PT ;  /* 0x0000000e3a00720c */ /* 0x040fe40003f84070 */
[----:B------:R-:W-:Y:S01]  /*7f70*/  ISETP.GT.U32.AND P5, PT, R58, R16, PT ;  /* 0x000000103a00720c */ /* 0x000fe20003fa4070 */
[----:B------:R-:W-:-:S04]  /*7f80*/  IMAD.MOV R2, RZ, RZ, -R2 ;  /* 0x000000ffff027224 */ /* 0x000fc800078e0a02 */
[----:B------:R-:W-:-:S04]  /*7f90*/  IMAD R6, R58, R2, R6 ;  /* 0x000000023a067224 */ /* 0x000fc800078e0206 */
[--C-:B------:R-:W-:Y:S02]  /*7fa0*/  @!P2 IMAD.IADD R9, R9, 0x1, -R58.reuse ;  /* 0x000000010909a824 */ /* 0x100fe400078e0a3a */
[--C-:B------:R-:W-:Y:S01]  /*7fb0*/  @!P4 IMAD.IADD R14, R14, 0x1, -R58.reuse ;  /* 0x000000010e0ec824 */ /* 0x100fe200078e0a3a */
[----:B------:R-:W-:Y:S01]  /*7fc0*/  ISETP.GT.U32.AND P4, PT, R58, R6, PT ;  /* 0x000000063a00720c */ /* 0x000fe20003f84070 */
[----:B------:R-:W-:Y:S02]  /*7fd0*/  @!P5 IMAD.IADD R16, R16, 0x1, -R58 ;  /* 0x000000011010d824 */ /* 0x000fe400078e0a3a */
[----:B------:R-:W-:Y:S01]  /*7fe0*/  IMAD.MOV.U32 R13, RZ, RZ, R9 ;  /* 0x000000ffff0d7224 */ /* 0x000fe200078e0009 */
[----:B------:R-:W-:Y:S01]  /*7ff0*/  ISETP.GE.AND P2, PT, R46, RZ, PT ;  /* 0x000000ff2e00720c */ /* 0x000fe20003f46270 */
[----:B------:R-:W-:Y:S01]  /*8000*/  IMAD.MOV.U32 R11, RZ, RZ, R16 ;  /* 0x000000ffff0b7224 */ /* 0x000fe200078e0010 */
[----:B------:R-:W2:Y:S01]  /*8010*/  LDL.LU R46, [R1+0x264] ;  /* 0x00026400012e7983 */ /* 0x000ea20000300800 */
[----:B------:R-:W-:Y:S01]  /*8020*/  @!P0 IMAD.MOV R13, RZ, RZ, -R13 ;  /* 0x000000ffff0d8224 */ /* 0x000fe200078e0a0d */
[----:B------:R-:W-:Y:S01]  /*8030*/  ISETP.GE.AND P5, PT, R52, RZ, PT ;  /* 0x000000ff3400720c */ /* 0x000fe20003fa6270 */
[----:B------:R-:W-:-:S03]  /*8040*/  @!P1 IMAD.MOV R11, RZ, RZ, -R11 ;  /* 0x000000ffff0b9224 */ /* 0x000fc600078e0a0b */
[----:B------:R-:W-:Y:S01]  /*8050*/  STL [R1+0x98], R13 ;  /* 0x0000980d01007387 */ /* 0x000fe20000100800 */
[----:B------:R-:W-:-:S03]  /*8060*/  @!P4 IMAD.IADD R6, R6, 0x1, -R58 ;  /* 0x000000010606c824 */ /* 0x000fc600078e0a3a */
[----:B------:R-:W2:Y:S01]  /*8070*/  LDL.LU R52, [R1+0x268] ;  /* 0x0002680001347983 */ /* 0x000ea20000300800 */
[C---:B------:R-:W-:Y:S02]  /*8080*/  ISETP.GT.U32.AND P0, PT, R58.reuse, R10, PT ;  /* 0x0000000a3a00720c */ /* 0x040fe40003f04070 */
[----:B------:R-:W-:Y:S01]  /*8090*/  ISETP.GT.U32.AND P4, PT, R58, R6, PT ;  /* 0x000000063a00720c */ /* 0x000fe20003f84070 */
[----:B------:R0:W-:Y:S02]  /*80a0*/  STL [R1+0x5c], R11 ;  /* 0x00005c0b01007387 */ /* 0x0001e40000100800 */
[----:B0-----:R-:W-:-:S04]  /*80b0*/  IMAD.MOV.U32 R11, RZ, RZ, R14 ;  /* 0x000000ffff0b7224 */ /* 0x001fc800078e000e */
[----:B------:R-:W-:-:S06]  /*80c0*/  @!P6 IMAD.MOV R11, RZ, RZ, -R11 ;  /* 0x000000ffff0be224 */ /* 0x000fcc00078e0a0b */
[--C-:B------:R-:W-:Y:S02]  /*80d0*/  @!P4 IMAD.IADD R6, R6, 0x1, -R58.reuse ;  /* 0x000000010606c824 */ /* 0x100fe400078e0a3a */
[----:B------:R-:W-:Y:S01]  /*80e0*/  @!P0 IMAD.IADD R10, R10, 0x1, -R58 ;  /* 0x000000010a0a8824 */ /* 0x000fe200078e0a3a */
[----:B------:R-:W-:Y:S03]  /*80f0*/  STL [R1+0x84], R11 ;  /* 0x0000840b01007387 */ /* 0x000fe60000100800 */
[----:B------:R-:W-:Y:S02]  /*8100*/  @!P2 IMAD.MOV R10, RZ, RZ, -R10 ;  /* 0x000000ffff0aa224 */ /* 0x000fe400078e0a0a */
[----:B------:R-:W-:-:S04]  /*8110*/  IMAD.HI.U32 R4, R0, R8, RZ ;  /* 0x0000000800047227 */ /* 0x000fc800078e00ff */
[----:B------:R-:W-:-:S04]  /*8120*/  IMAD.MOV R4, RZ, RZ, -R4 ;  /* 0x000000ffff047224 */ /* 0x000fc800078e0a04 */
[----:B------:R-:W-:-:S05]  /*8130*/  IMAD R8, R58, R4, R8 ;  /* 0x000000043a087224 */ /* 0x000fca00078e0208 */
[----:B------:R-:W-:-:S13]  /*8140*/  ISETP.GT.U32.AND P1, PT, R58, R8, PT ;  /* 0x000000083a00720c */ /* 0x000fda0003f24070 */
[----:B------:R-:W-:-:S05]  /*8150*/  @!P1 IMAD.IADD R8, R8, 0x1, -R58 ;  /* 0x0000000108089824 */ /* 0x000fca00078e0a3a */
[----:B------:R-:W-:-:S13]  /*8160*/  ISETP.GT.U32.AND P2, PT, R58, R8, PT ;  /* 0x000000083a00720c */ /* 0x000fda0003f44070 */
[----:B------:R-:W-:Y:S01]  /*8170*/  @!P2 IMAD.IADD R8, R8, 0x1, -R58 ;  /* 0x000000010808a824 */ /* 0x000fe200078e0a3a */
[----:B---3--:R-:W-:-:S05]  /*8180*/  IABS R7, R55 ;  /* 0x0000003700077213 */ /* 0x008fca0000000000 */
[----:B------:R-:W-:-:S04]  /*8190*/  IMAD.HI.U32 R2, R0, R7, RZ ;  /* 0x0000000700027227 */ /* 0x000fc800078e00ff */
[----:B------:R-:W-:-:S04]  /*81a0*/  IMAD.MOV R2, RZ, RZ, -R2 ;  /* 0x000000ffff027224 */ /* 0x000fc800078e0a02 */
[----:B------:R-:W-:Y:S01]  /*81b0*/  IMAD R7, R58, R2, R7 ;  /* 0x000000023a077224 */ /* 0x000fe200078e0207 */
[----:B------:R-:W-:-:S05]  /*81c0*/  IABS R5, R56 ;  /* 0x0000003800057213 */ /* 0x000fca0000000000 */
[----:B------:R-:W-:Y:S01]  /*81d0*/  IMAD.HI.U32 R9, R0, R5, RZ ;  /* 0x0000000500097227 */ /* 0x000fe200078e00ff */
[----:B------:R-:W-:-:S03]  /*81e0*/  ISETP.GT.U32.AND P6, PT, R58, R7, PT ;  /* 0x000000073a00720c */ /* 0x000fc60003fc4070 */
[----:B------:R-:W-:Y:S01]  /*81f0*/  IMAD.MOV R9, RZ, RZ, -R9 ;  /* 0x000000ffff097224 */ /* 0x000fe200078e0a09 */
[----:B----4-:R-:W-:-:S03]  /*8200*/  IABS R2, R59 ;  /* 0x0000003b00027213 */ /* 0x010fc60000000000 */
[----:B------:R-:W-:Y:S02]  /*8210*/  IMAD R5, R58, R9, R5 ;  /* 0x000000093a057224 */ /* 0x000fe400078e0205 */
[----:B------:R-:W-:-:S04]  /*8220*/  IMAD.HI.U32 R9, R0, R2, RZ ;  /* 0x0000000200097227 */ /* 0x000fc800078e00ff */
[----:B------:R-:W-:Y:S02]  /*8230*/  IMAD.MOV R9, RZ, RZ, -R9 ;  /* 0x000000ffff097224 */ /* 0x000fe400078e0a09 */
[----:B------:R-:W-:Y:S02]  /*8240*/  @!P6 IMAD.IADD R7, R7, 0x1, -R58 ;  /* 0x000000010707e824 */ /* 0x000fe400078e0a3a */
[C---:B------:R-:W-:Y:S02]  /*8250*/  IMAD R2, R58.reuse, R9, R2 ;  /* 0x000000093a027224 */ /* 0x040fe400078e0202 */
[----:B------:R-:W-:Y:S01]  /*8260*/  IMAD.MOV.U32 R9, RZ, RZ, R6 ;  /* 0x000000ffff097224 */ /* 0x000fe200078e0006 */
[----:B------:R-:W-:Y:S02]  /*8270*/  ISETP.GE.AND P0, PT, R55, RZ, PT ;  /* 0x000000ff3700720c */ /* 0x000fe40003f06270 */
[----:B------:R-:W3:Y:S01]  /*8280*/  LDL.LU R55, [R1+0x26c] ;  /* 0x00026c0001377983 */ /* 0x000ee20000300800 */
[----:B------:R-:W-:Y:S01]  /*8290*/  @!P5 IMAD.MOV R9, RZ, RZ, -R9 ;  /* 0x000000ffff09d224 */ /* 0x000fe200078e0a09 */
[----:B------:R-:W-:-:S02]  /*82a0*/  ISETP.GT.U32.AND P6, PT, R58, R7, PT ;  /* 0x000000073a00720c */ /* 0x000fc40003fc4070 */
[----:B------:R0:W-:Y:S04]  /*82b0*/  STL [R1+0x78], R10 ;  /* 0x0000780a01007387 */ /* 0x0001e80000100800 */
[----:B------:R-:W4:Y:S04]  /*82c0*/  LDL.LU R61, [R1+0x270] ;  /* 0x00027000013d7983 */ /* 0x000f280000300800 */
[----:B------:R1:W-:Y:S04]  /*82d0*/  STL [R1+0x7c], R9 ;  /* 0x00007c0901007387 */ /* 0x0003e80000100800 */
[----:B------:R-:W4:Y:S01]  /*82e0*/  LDL.LU R48, [R1+0x274] ;  /* 0x0002740001307983 */ /* 0x000f220000300800 */
[----:B------:R-:W-:Y:S01]  /*82f0*/  @!P6 IMAD.IADD R7, R7, 0x1, -R58 ;  /* 0x000000010707e824 */ /* 0x000fe200078e0a3a */
[----:B------:R-:W-:-:S02]  /*8300*/  IABS R4, R57 ;  /* 0x0000003900047213 */ /* 0x000fc40000000000 */
[----:B------:R-:W-:Y:S02]  /*8310*/  ISETP.GE.AND P6, PT, R57, RZ, PT ;  /* 0x000000ff3900720c */ /* 0x000fe40003fc6270 */
[----:B------:R-:W4:Y:S01]  /*8320*/  LDL.LU R57, [R1+0x278] ;  /* 0x0002780001397983 */ /* 0x000f220000300800 */
[----:B------:R-:W-:-:S04]  /*8330*/  IMAD.HI.U32 R14, R0, R4, RZ ;  /* 0x00000004000e7227 */ /* 0x000fc800078e00ff */
[----:B------:R-:W-:-:S04]  /*8340*/  IMAD.MOV R14, RZ, RZ, -R14 ;  /* 0x000000ffff0e7224 */ /* 0x000fc800078e0a0e */
[C---:B------:R-:W-:Y:S01]  /*8350*/  IMAD R4, R58.reuse, R14, R4 ;  /* 0x0000000e3a047224 */ /* 0x040fe200078e0204 */
[----:B------:R-:W-:-:S04]  /*8360*/  ISETP.GT.U32.AND P2, PT, R58, R2, PT ;  /* 0x000000023a00720c */ /* 0x000fc80003f44070 */
[----:B------:R-:W-:Y:S01]  /*8370*/  ISETP.GT.U32.AND P5, PT, R58, R4, PT ;  /* 0x000000043a00720c */ /* 0x000fe20003fa4070 */
[----:B------:R-:W-:Y:S02]  /*8380*/  @!P3 IMAD.MOV R8, RZ, RZ, -R8 ;  /* 0x000000ffff08b224 */ /* 0x000fe400078e0a08 */
[----:B------:R-:W-:Y:S01]  /*8390*/  @!P0 IMAD.MOV R7, RZ, RZ, -R7 ;  /* 0x000000ffff078224 */ /* 0x000fe200078e0a07 */
[----:B------:R-:W-:Y:S02]  /*83a0*/  ISETP.GE.AND P1, PT, R56, RZ, PT ;  /* 0x000000ff3800720c */ /* 0x000fe40003f26270 */
[----:B------:R4:W-:Y:S01]  /*83b0*/  STL [R1+0x58], R8 ;  /* 0x0000580801007387 */ /* 0x0009e20000100800 */
[----:B-----5:R-:W-:Y:S02]  /*83c0*/  IABS R56, R53 ;  /* 0x0000003500387213 */ /* 0x020fe40000000000 */
[----:B------:R-:W-:Y:S01]  /*83d0*/  @!P2 IMAD.IADD R2, R2, 0x1, -R58 ;  /* 0x000000010202a824 */ /* 0x000fe200078e0a3a */
[----:B------:R5:W-:Y:S01]  /*83e0*/  STL [R1+0x54], R7 ;  /* 0x0000540701007387 */ /* 0x000be20000100800 */
[----:B------:R-:W-:-:S02]  /*83f0*/  ISETP.GE.AND P2, PT, R53, RZ, PT ;  /* 0x000000ff3500720c */ /* 0x000fc40003f46270 */
[----:B------:R-:W-:Y:S01]  /*8400*/  @!P5 IMAD.IADD R4, R4, 0x1, -R58 ;  /* 0x000000010404d824 */ /* 0x000fe200078e0a3a */
[----:B------:R-:W-:Y:S02]  /*8410*/  ISETP.GE.AND P5, PT, R59, RZ, PT ;  /* 0x000000ff3b00720c */ /* 0x000fe40003fa6270 */
[----:B------:R-:W5:Y:S04]  /*8420*/  LDL.LU R59, [R1+0x27c] ;  /* 0x00027c00013b7983 */ /* 0x000f680000300800 */
[----:B------:R-:W5:Y:S01]  /*8430*/  LDL.LU R53, [R1+0x280] ;  /* 0x0002800001357983 */ /* 0x000f620000300800 */
[----:B------:R-:W-:Y:S01]  /*8440*/  ISETP.GT.U32.AND P4, PT, R58, R5, PT ;  /* 0x000000053a00720c */ /* 0x000fe20003f84070 */
[----:B------:R-:W-:-:S12]  /*8450*/  IMAD.HI.U32 R6, R0, R56, RZ ;  /* 0x0000003800067227 */ /* 0x000fd800078e00ff */
[----:B------:R-:W-:-:S05]  /*8460*/  @!P4 IMAD.IADD R5, R5, 0x1, -R58 ;  /* 0x000000010505c824 */ /* 0x000fca00078e0a3a */
[C---:B------:R-:W-:Y:S02]  /*8470*/  ISETP.GT.U32.AND P4, PT, R58.reuse, R5, PT ;  /* 0x000000053a00720c */ /* 0x040fe40003f84070 */
[----:B--2---:R-:W-:Y:S01]  /*8480*/  IABS R44, R46 ;  /* 0x0000002e002c7213 */ /* 0x004fe20000000000 */
[----:B------:R-:W-:Y:S01]  /*8490*/  IMAD.MOV R6, RZ, RZ, -R6 ;  /* 0x000000ffff067224 */ /* 0x000fe200078e0a06 */
[----:B------:R-:W-:-:S03]  /*84a0*/  ISETP.GT.U32.AND P3, PT, R58, R4, PT ;  /* 0x000000043a00720c */ /* 0x000fc60003f64070 */
[----:B0-----:R-:W-:Y:S01]  /*84b0*/  IMAD.HI.U32 R10, R0, R44, RZ ;  /* 0x0000002c000a7227 */ /* 0x001fe200078e00ff */
[----:B------:R-:W-:-:S03]  /*84c0*/  IABS R38, R52 ;  /* 0x0000003400267213 */ /* 0x000fc60000000000 */
[----:B------:R-:W-:Y:S02]  /*84d0*/  IMAD R56, R58, R6, R56 ;  /* 0x000000063a387224 */ /* 0x000fe400078e0238 */
[----:B------:R-:W-:Y:S02]  /*84e0*/  IMAD.MOV R10, RZ, RZ, -R10 ;  /* 0x000000ffff0a7224 */ /* 0x000fe400078e0a0a */
[----:B-1----:R-:W-:-:S04]  /*84f0*/  IMAD.HI.U32 R9, R0, R38, RZ ;  /* 0x0000002600097227 */ /* 0x002fc800078e00ff */
[----:B------:R-:W-:Y:S01]  /*8500*/  @!P4 IMAD.IADD R5, R5, 0x1, -R58 ;  /* 0x000000010505c824 */ /* 0x000fe200078e0a3a */
[C---:B------:R-:W-:Y:S01]  /*8510*/  ISETP.GT.U32.AND P4, PT, R58.reuse, R56, PT ;  /* 0x000000383a00720c */ /* 0x040fe20003f84070 */
[C---:B------:R-:W-:Y:S02]  /*8520*/  IMAD R44, R58.reuse, R10, R44 ;  /* 0x0000000a3a2c7224 */ /* 0x040fe400078e022c */
[----:B------:R-:W-:Y:S02]  /*8530*/  IMAD.MOV R9, RZ, RZ, -R9 ;  /* 0x000000ffff097224 */ /* 0x000fe400078e0a09 */
[----:B------:R-:W-:Y:S01]  /*8540*/  @!P1 IMAD.MOV R5, RZ, RZ, -R5 ;  /* 0x000000ffff059224 */ /* 0x000fe200078e0a05 */
[C---:B------:R-:W-:Y:S01]  /*8550*/  ISETP.GT.U32.AND P1, PT, R58.reuse, R44, PT ;  /* 0x0000002c3a00720c */ /* 0x040fe20003f24070 */
[----:B------:R-:W-:Y:S02]  /*8560*/  IMAD R38, R58, R9, R38 ;  /* 0x000000093a267224 */ /* 0x000fe400078e0226 */
[----:B------:R-:W-:-:S03]  /*8570*/  @!P3 IMAD.IADD R4, R4, 0x1, -R58 ;  /* 0x000000010404b824 */ /* 0x000fc600078e0a3a */
[----:B------:R-:W-:Y:S01]  /*8580*/  ISETP.GT.U32.AND P3, PT, R58, R38, PT ;  /* 0x000000263a00720c */ /* 0x000fe20003f64070 */
[----:B------:R-:W-:Y:S01]  /*8590*/  @!P4 IMAD.IADD R56, R56, 0x1, -R58 ;  /* 0x000000013838c824 */ /* 0x000fe200078e0a3a */
[----:B------:R-:W-:-:S04]  /*85a0*/  ISETP.GT.U32.AND P4, PT, R58, R2, PT ;  /* 0x000000023a00720c */ /* 0x000fc80003f84070 */
[----:B------:R-:W-:Y:S01]  /*85b0*/  ISETP.GT.U32.AND P0, PT, R58, R56, PT ;  /* 0x000000383a00720c */ /* 0x000fe20003f04070 */
[--C-:B------:R-:W-:Y:S01]  /*85c0*/  @!P1 IMAD.IADD R44, R44, 0x1, -R58.reuse ;  /* 0x000000012c2c9824 */ /* 0x100fe200078e0a3a */
[----:B------:R0:W-:Y:S05]  /*85d0*/  STL [R1+0x50], R5 ;  /* 0x0000500501007387 */ /* 0x0001ea0000100800 */
[--C-:B------:R-:W-:Y:S01]  /*85e0*/  @!P3 IMAD.IADD R38, R38, 0x1, -R58.reuse ;  /* 0x000000012626b824 */ /* 0x100fe200078e0a3a */
[----:B------:R-:W-:Y:S01]  /*85f0*/  ISETP.GT.U32.AND P3, PT, R58, R44, PT ;  /* 0x0000002c3a00720c */ /* 0x000fe20003f64070 */
[----:B------:R-:W-:Y:S01]  /*8600*/  @!P4 IMAD.IADD R2, R2, 0x1, -R58 ;  /* 0x000000010202c824 */ /* 0x000fe200078e0a3a */
[----:B------:R-:W-:-:S02]  /*8610*/  ISETP.GE.AND P1, PT, R52, RZ, PT ;  /* 0x000000ff3400720c */ /* 0x000fc40003f26270 */
[----:B------:R-:W2:Y:S01]  /*8620*/  LDL.LU R52, [R1+0x284] ;  /* 0x0002840001347983 */ /* 0x000ea20000300800 */
[----:B------:R-:W-:Y:S01]  /*8630*/  @!P0 IMAD.IADD R56, R56, 0x1, -R58 ;  /* 0x0000000138388824 */ /* 0x000fe200078e0a3a */
[----:B------:R-:W-:Y:S01]  /*8640*/  ISETP.GE.AND P0, PT, R46, RZ, PT ;  /* 0x000000ff2e00720c */ /* 0x000fe20003f06270 */
[----:B------:R-:W-:Y:S01]  /*8650*/  @!P6 IMAD.MOV R4, RZ, RZ, -R4 ;  /* 0x000000ffff04e224 */ /* 0x000fe200078e0a04 */
[----:B------:R-:W2:Y:S04]  /*8660*/  LDL.LU R60, [R1+0x288] ;  /* 0x00028800013c7983 */ /* 0x000ea80000300800 */
[----:B------:R1:W-:Y:S01]  /*8670*/  STL [R1+0x40], R4 ;  /* 0x0000400401007387 */ /* 0x0003e20000100800 */
[----:B------:R-:W-:-:S06]  /*8680*/  @!P3 IMAD.IADD R44, R44, 0x1, -R58 ;  /* 0x000000012c2cb824 */ /* 0x000fcc00078e0a3a */
[----:B------:R-:W-:Y:S01]  /*8690*/  @!P0 IMAD.MOV R44, RZ, RZ, -R44 ;  /* 0x000000ffff2c8224 */ /* 0x000fe200078e0a2c */
[----:B---3--:R-:W-:-:S05]  /*86a0*/  IABS R6, R55 ;  /* 0x0000003700067213 */ /* 0x008fca0000000000 */
[----:B------:R-:W-:Y:S01]  /*86b0*/  IMAD.HI.U32 R10, R0, R6, RZ ;  /* 0x00000006000a7227 */ /* 0x000fe200078e00ff */
[----:B----4-:R-:W-:-:S03]  /*86c0*/  IABS R8, R61 ;  /* 0x0000003d00087213 */ /* 0x010fc60000000000 */
[----:B------:R-:W-:Y:S02]  /*86d0*/  IMAD.MOV R10, RZ, RZ, -R10 ;  /* 0x000000ffff0a7224 */ /* 0x000fe400078e0a0a */
[----:B------:R-:W-:Y:S01]  /*86e0*/  IMAD.HI.U32 R9, R0, R8, RZ ;  /* 0x0000000800097227 */ /* 0x000fe200078e00ff */
[----:B-----5:R-:W-:-:S03]  /*86f0*/  IABS R7, R48 ;  /* 0x0000003000077213 */ /* 0x020fc60000000000 */
[----:B------:R-:W-:Y:S02]  /*8700*/  IMAD.MOV R9, RZ, RZ, -R9 ;  /* 0x000000ffff097224 */ /* 0x000fe400078e0a09 */
[----:B------:R-:W-:Y:S02]  /*8710*/  IMAD R6, R58, R10, R6 ;  /* 0x0000000a3a067224 */ /* 0x000fe400078e0206 */
[----:B0-----:R-:W-:Y:S01]  /*8720*/  IMAD.HI.U32 R5, R0, R7, RZ ;  /* 0x0000000700057227 */ /* 0x001fe200078e00ff */
[----:B------:R-:W-:-:S03]  /*8730*/  IABS R46, R57 ;  /* 0x00000039002e7213 */ /* 0x000fc60000000000 */
[----:B------:R-:W-:Y:S02]  /*8740*/  IMAD.MOV.U32 R10, RZ, RZ, R2 ;  /* 0x000000ffff0a7224 */ /* 0x000fe400078e0002 */
[----:B------:R-:W-:Y:S02]  /*8750*/  IMAD.MOV R2, RZ, RZ, -R5 ;  /* 0x000000ffff027224 */ /* 0x000fe400078e0a05 */
[C---:B------:R-:W-:Y:S01]  /*8760*/  IMAD R5, R58.reuse, R9, R8 ;  /* 0x000000093a057224 */ /* 0x040fe200078e0208 */
[----:B------:R-:W-:Y:S01]  /*8770*/  ISETP.GT.U32.AND P4, PT, R58, R6, PT ;  /* 0x000000063a00720c */ /* 0x000fe20003f84070 */
[----:B-1----:R-:W-:-:S03]  /*8780*/  IMAD.HI.U32 R4, R0, R46, RZ ;  /* 0x0000002e00047227 */ /* 0x002fc600078e00ff */
[----:B------:R-:W-:Y:S01]  /*8790*/  ISETP.GT.U32.AND P3, PT, R58, R5, PT ;  /* 0x000000053a00720c */ /* 0x000fe20003f64070 */
[----:B------:R-:W-:-:S04]  /*87a0*/  IMAD.MOV R4, RZ, RZ, -R4 ;  /* 0x000000ffff047224 */ /* 0x000fc800078e0a04 */
[----:B------:R-:W-:-:S04]  /*87b0*/  IMAD R46, R58, R4, R46 ;  /* 0x000000043a2e7224 */ /* 0x000fc800078e022e */
[----:B------:R-:W-:Y:S01]  /*87c0*/  @!P4 IMAD.IADD R6, R6, 0x1, -R58 ;  /* 0x000000010606c824 */ /* 0x000fe200078e0a3a */
[----:B------:R-:W-:-:S03]  /*87d0*/  ISETP.GT.U32.AND P4, PT, R58, R38, PT ;  /* 0x000000263a00720c */ /* 0x000fc60003f84070 */
[----:B------:R-:W-:Y:S01]  /*87e0*/  @!P3 IMAD.IADD R5, R5, 0x1, -R58 ;  /* 0x000000010505b824 */ /* 0x000fe200078e0a3a */
[C---:B------:R-:W-:Y:S01]  /*87f0*/  ISETP.GT.U32.AND P3, PT, R58.reuse, R46, PT ;  /* 0x0000002e3a00720c */ /* 0x040fe20003f64070 */
[C---:B------:R-:W-:Y:S01]  /*8800*/  IMAD R2, R58.reuse, R2, R7 ;  /* 0x000000023a027224 */ /* 0x040fe200078e0207 */
[----:B------:R-:W-:Y:S01]  /*8810*/  ISETP.GT.U32.AND P6, PT, R58, R6, PT ;  /* 0x000000063a00720c */ /* 0x000fe20003fc4070 */
[----:B------:R-:W-:Y:S01]  /*8820*/  @!P5 IMAD.MOV R10, RZ, RZ, -R10 ;  /* 0x000000ffff0ad224 */ /* 0x000fe200078e0a0a */
[----:B------:R-:W-:-:S05]  /*8830*/  ISETP.GE.AND P5, PT, R55, RZ, PT ;  /* 0x000000ff3700720c */ /* 0x000fca0003fa6270 */
[----:B------:R-:W-:Y:S01]  /*8840*/  @!P4 IMAD.IADD R38, R38, 0x1, -R58 ;  /* 0x000000012626c824 */ /* 0x000fe200078e0a3a */
[----:B------:R-:W-:-:S03]  /*8850*/  ISETP.GT.U32.AND P4, PT, R58, R2, PT ;  /* 0x000000023a00720c */ /* 0x000fc60003f84070 */
[----:B------:R-:W-:-:S05]  /*8860*/  @!P3 IMAD.IADD R46, R46, 0x1, -R58 ;  /* 0x000000012e2eb824 */ /* 0x000fca00078e0a3a */
[----:B------:R-:W-:Y:S01]  /*8870*/  ISETP.GT.U32.AND P0, PT, R58, R46, PT ;  /* 0x0000002e3a00720c */ /* 0x000fe20003f04070 */
[--C-:B------:R-:W-:Y:S01]  /*8880*/  @!P6 IMAD.IADD R6, R6, 0x1, -R58.reuse ;  /* 0x000000010606e824 */ /* 0x100fe200078e0a3a */
[----:B------:R2:W-:Y:S01]  /*8890*/  STL [R1+0x3c], R10 ;  /* 0x00003c0a01007387 */ /* 0x0005e20000100800 */
[----:B------:R-:W-:Y:S02]  /*88a0*/  ISETP.GE.AND P6, PT, R61, RZ, PT ;  /* 0x000000ff3d00720c */ /* 0x000fe40003fc6270 */
[----:B------:R-:W-:Y:S01]  /*88b0*/  @!P4 IMAD.IADD R2, R2, 0x1, -R58 ;  /* 0x000000010202c824 */ /* 0x000fe200078e0a3a */
[----:B------:R-:W-:Y:S01]  /*88c0*/  ISETP.GE.AND P4, PT, R48, RZ, PT ;  /* 0x000000ff3000720c */ /* 0x000fe20003f86270 */
[----:B------:R-:W3:Y:S01]  /*88d0*/  LDL.LU R61, [R1+0x28c] ;  /* 0x00028c00013d7983 */ /* 0x000ee20000300800 */
[----:B------:R-:W-:Y:S01]  /*88e0*/  @!P5 IMAD.MOV R6, RZ, RZ, -R6 ;  /* 0x000000ffff06d224 */ /* 0x000fe200078e0a06 */
[----:B------:R-:W-:Y:S02]  /*88f0*/  ISETP.GE.AND P5, PT, R57, RZ, PT ;  /* 0x000000ff3900720c */ /* 0x000fe40003fa6270 */
[----:B------:R-:W4:Y:S01]  /*8900*/  LDL.LU R48, [R1+0x290] ;  /* 0x0002900001307983 */ /* 0x000f220000300800 */
[----:B------:R-:W-:Y:S01]  /*8910*/  IABS R55, R53 ;  /* 0x0000003500377213 */ /* 0x000fe20000000000 */
[----:B------:R-:W-:Y:S01]  /*8920*/  @!P0 IMAD.IADD R46, R46, 0x1, -R58 ;  /* 0x000000012e2e8824 */ /* 0x000fe200078e0a3a */
[----:B------:R-:W-:Y:S01]  /*8930*/  ISETP.GE.AND P0, PT, R53, RZ, PT ;  /* 0x000000ff3500720c */ /* 0x000fe20003f06270 */
[----:B------:R-:W5:Y:S04]  /*8940*/  LDL.LU R57, [R1+0x294] ;  /* 0x0002940001397983 */ /* 0x000f680000300800 */
[----:B------:R-:W3:Y:S01]  /*8950*/  LDL.LU R53, [R1+0x298] ;  /* 0x0002980001357983 */ /* 0x000ee20000300800 */
[----:B------:R-:W-:-:S05]  /*8960*/  IABS R37, R59 ;  /* 0x0000003b00257213 */ /* 0x000fca0000000000 */
[----:B------:R-:W-:-:S04]  /*8970*/  IMAD.HI.U32 R7, R0, R37, RZ ;  /* 0x0000002500077227 */ /* 0x000fc800078e00ff */
[----:B------:R-:W-:-:S04]  /*8980*/  IMAD.MOV R7, RZ, RZ, -R7 ;  /* 0x000000ffff077224 */ /* 0x000fc800078e0a07 */
[----:B------:R-:W-:Y:S02]  /*8990*/  IMAD R37, R58, R7, R37 ;  /* 0x000000073a257224 */ /* 0x000fe400078e0225 */
[----:B------:R-:W-:-:S03]  /*89a0*/  @!P1 IMAD.MOV R38, RZ, RZ, -R38 ;  /* 0x000000ffff269224 */ /* 0x000fc600078e0a26 */
[C---:B------:R-:W-:Y:S02]  /*89b0*/  ISETP.GT.U32.AND P1, PT, R58.reuse, R37, PT ;  /* 0x000000253a00720c */ /* 0x040fe40003f24070 */
[----:B------:R-:W-:Y:S02]  /*89c0*/  ISETP.GT.U32.AND P3, PT, R58, R2, PT ;  /* 0x000000023a00720c */ /* 0x000fe40003f64070 */
[----:B--2---:R-:W-:-:S05]  /*89d0*/  IABS R10, R52 ;  /* 0x00000034000a7213 */ /* 0x004fca0000000000 */
[----:B------:R-:W-:-:S04]  /*89e0*/  IMAD.HI.U32 R7, R0, R10, RZ ;  /* 0x0000000a00077227 */ /* 0x000fc800078e00ff */
[----:B------:R-:W-:-:S04]  /*89f0*/  IMAD.MOV R7, RZ, RZ, -R7 ;  /* 0x000000ffff077224 */ /* 0x000fc800078e0a07 */
[----:B------:R-:W-:Y:S02]  /*8a00*/  IMAD R10, R58, R7, R10 ;  /* 0x000000073a0a7224 */ /* 0x000fe400078e020a */
[----:B------:R-:W-:-:S03]  /*8a10*/  @!P1 IMAD.IADD R37, R37, 0x1, -R58 ;  /* 0x0000000125259824 */ /* 0x000fc600078e0a3a */
[----:B------:R-:W-:Y:S01]  /*8a20*/  ISETP.GT.U32.AND P1, PT, R58, R10, PT ;  /* 0x0000000a3a00720c */ /* 0x000fe20003f24070 */
[----:B------:R-:W-:Y:S01]  /*8a30*/  @!P3 IMAD.IADD R2, R2, 0x1, -R58 ;  /* 0x000000010202b824 */ /* 0x000fe200078e0a3a */
[----:B------:R-:W-:Y:S02]  /*8a40*/  ISETP.GE.AND P3, PT, R59, RZ, PT ;  /* 0x000000ff3b00720c */ /* 0x000fe40003f66270 */
[----:B------:R-:W2:Y:S01]  /*8a50*/  LDL.LU R59, [R1+0x29c] ;  /* 0x00029c00013b7983 */ /* 0x000ea20000300800 */
[----:B------:R-:W-:-:S08]  /*8a60*/  @!P5 IMAD.MOV R46, RZ, RZ, -R46 ;  /* 0x000000ffff2ed224 */ /* 0x000fd000078e0a2e */
[----:B------:R-:W-:Y:S01]  /*8a70*/  @!P1 IMAD.IADD R10, R10, 0x1, -R58 ;  /* 0x000000010a0a9824 */ /* 0x000fe200078e0a3a */
[----:B------:R-:W-:-:S04]  /*8a80*/  ISETP.GE.AND P1, PT, R52, RZ, PT ;  /* 0x000000ff3400720c */ /* 0x000fc80003f26270 */
[----:B------:R-:W-:Y:S01]  /*8a90*/  ISETP.GT.U32.AND P5, PT, R58, R10, PT ;  /* 0x0000000a3a00720c */ /* 0x000fe20003fa4070 */
[----:B------:R-:W-:-:S04]  /*8aa0*/  IMAD.MOV.U32 R7, RZ, RZ, R2 ;  /* 0x000000ffff077224 */ /* 0x000fc800078e0002 */
[----:B------:R-:W-:Y:S02]  /*8ab0*/  @!P4 IMAD.MOV R7, RZ, RZ, -R7 ;  /* 0x000000ffff07c224 */ /* 0x000fe400078e0a07 */
[----:B------:R-:W-:-:S06]  /*8ac0*/  @!P2 IMAD.MOV R56, RZ, RZ, -R56 ;  /* 0x000000ffff38a224 */ /* 0x000fcc00078e0a38 */
[----:B------:R-:W-:Y:S01]  /*8ad0*/  @!P5 IMAD.IADD R10, R10, 0x1, -R58 ;  /* 0x000000010a0ad824 */ /* 0x000fe200078e0a3a */
[----:B------:R0:W-:Y:S03]  /*8ae0*/  STL [R1+0x2c], R7 ;  /* 0x00002c0701007387 */ /* 0x0001e60000100800 */
[----:B------:R-:W-:Y:S01]  /*8af0*/  @!P1 IMAD.MOV R10, RZ, RZ, -R10 ;  /* 0x000000ffff0a9224 */ /* 0x000fe200078e0a0a */
[----:B------:R-:W2:Y:S01]  /*8b00*/  LDL.LU R52, [R1+0x2a0] ;  /* 0x0002a00001347983 */ /* 0x000ea20000300800 */
[----:B------:R-:W-:Y:S01]  /*8b10*/  ISETP.GT.U32.AND P2, PT, R58, R5, PT ;  /* 0x000000053a00720c */ /* 0x000fe20003f44070 */
[----:B------:R-:W-:-:S04]  /*8b20*/  IMAD.HI.U32 R4, R0, R55, RZ ;  /* 0x0000003700047227 */ /* 0x000fc800078e00ff */
[----:B------:R-:W-:-:S04]  /*8b30*/  IMAD.MOV R4, RZ, RZ, -R4 ;  /* 0x000000ffff047224 */ /* 0x000fc800078e0a04 */
[----:B------:R-:W-:-:S04]  /*8b40*/  IMAD R55, R58, R4, R55 ;  /* 0x000000043a377224 */ /* 0x000fc800078e0237 */
[----:B------:R-:W-:Y:S01]  /*8b50*/  @!P2 IMAD.IADD R5, R5, 0x1, -R58 ;  /* 0x000000010505a824 */ /* 0x000fe200078e0a3a */
[----:B------:R-:W-:-:S13]  /*8b60*/  ISETP.GT.U32.AND P2, PT, R58, R55, PT ;  /* 0x000000373a00720c */ /* 0x000fda0003f44070 */
[----:B------:R-:W-:-:S05]  /*8b70*/  @!P2 IMAD.IADD R55, R55, 0x1, -R58 ;  /* 0x000000013737a824 */ /* 0x000fca00078e0a3a */
[----:B------:R-:W-:Y:S01]  /*8b80*/  ISETP.GT.U32.AND P2, PT, R58, R55, PT ;  /* 0x000000373a00720c */ /* 0x000fe20003f44070 */
[----:B------:R-:W-:-:S12]  /*8b90*/  @!P6 IMAD.MOV R5, RZ, RZ, -R5 ;  /* 0x000000ffff05e224 */ /* 0x000fd800078e0a05 */
[----:B------:R-:W-:Y:S01]  /*8ba0*/  @!P2 IMAD.IADD R55, R55, 0x1, -R58 ;  /* 0x000000013737a824 */ /* 0x000fe200078e0a3a */
[----:B------:R-:W-:Y:S02]  /*8bb0*/  ISETP.GT.U32.AND P6, PT, R58, R37, PT ;  /* 0x000000253a00720c */ /* 0x000fe40003fc4070 */
[----:B------:R-:W-:-:S11]  /*8bc0*/  IABS R23, R60 ;  /* 0x0000003c00177213 */ /* 0x000fd60000000000 */
[----:B------:R-:W-:Y:S01]  /*8bd0*/  @!P6 IMAD.IADD R37, R37, 0x1, -R58 ;  /* 0x000000012525e824 */ /* 0x000fe200078e0a3a */
[----:B------:R-:W-:Y:S02]  /*8be0*/  ISETP.GE.AND P6, PT, R60, RZ, PT ;  /* 0x000000ff3c00720c */ /* 0x000fe40003fc6270 */
[----:B---3--:R-:W-:Y:S02]  /*8bf0*/  ISETP.GE.AND P1, PT, R53, RZ, PT ;  /* 0x000000ff3500720c */ /* 0x008fe40003f26270 */
[----:B------:R-:W-:Y:S02]  /*8c00*/  IABS R8, R53 ;  /* 0x0000003500087213 */ /* 0x000fe40000000000 */
[----:B------:R-:W3:Y:S04]  /*8c10*/  LDL.LU R53, [R1+0x2a4] ;  /* 0x0002a40001357983 */ /* 0x000ee80000300800 */
[----:B------:R-:W3:Y:S04]  /*8c20*/  LDL.LU R25, [R1+0x2a8] ;  /* 0x0002a80001197983 */ /* 0x000ee80000300800 */
[----:B------:R-:W3:Y:S04]  /*8c30*/  LDL.LU R22, [R1+0x2ac] ;  /* 0x0002ac0001167983 */ /* 0x000ee80000300800 */
[----:B------:R-:W3:Y:S04]  /*8c40*/  LDL.LU R20, [R1+0x2b0] ;  /* 0x0002b00001147983 */ /* 0x000ee80000300800 */
[----:B------:R-:W3:Y:S04]  /*8c50*/  LDL.LU R19, [R1+0x2b4] ;  /* 0x0002b40001137983 */ /* 0x000ee80000300800 */
[----:B------:R-:W3:Y:S04]  /*8c60*/  LDL.LU R17, [R1+0x2b8] ;  /* 0x0002b80001117983 */ /* 0x000ee80000300800 */
[----:B------:R-:W3:Y:S04]  /*8c70*/  LDL.LU R15, [R1+0x2bc] ;  /* 0x0002bc00010f7983 */ /* 0x000ee80000300800 */
[----:B------:R-:W3:Y:S04]  /*8c80*/  LDL.LU R11, [R1+0x2c0] ;  /* 0x0002c000010b7983 */ /* 0x000ee80000300800 */
[----:B------:R-:W3:Y:S01]  /*8c90*/  LDL.LU R13, [R1+0x2c4] ;  /* 0x0002c400010d7983 */ /* 0x000ee20000300800 */
[----:B------:R-:W-:-:S02]  /*8ca0*/  IABS R27, R61 ;  /* 0x0000003d001b7213 */ /* 0x000fc40000000000 */
[----:B------:R-:W-:Y:S02]  /*8cb0*/  ISETP.GE.AND P2, PT, R61, RZ, PT ;  /* 0x000000ff3d00720c */ /* 0x000fe40003f46270 */
[----:B------:R-:W3:Y:S04]  /*8cc0*/  LDL.LU R61, [R1+0x2c8] ;  /* 0x0002c800013d7983 */ /* 0x000ee80000300800 */
[----:B------:R-:W3:Y:S01]  /*8cd0*/  LDL.LU R60, [R1+0x2cc] ;  /* 0x0002cc00013c7983 */ /* 0x000ee20000300800 */
[----:B------:R-:W-:-:S04]  /*8ce0*/  IMAD.HI.U32 R4, R0, R23, RZ ;  /* 0x0000001700047227 */ /* 0x000fc800078e00ff */
[----:B------:R-:W-:-:S04]  /*8cf0*/  IMAD.MOV R4, RZ, RZ, -R4 ;  /* 0x000000ffff047224 */ /* 0x000fc800078e0a04 */
[----:B------:R-:W-:-:S05]  /*8d00*/  IMAD R23, R58, R4, R23 ;  /* 0x000000043a177224 */ /* 0x000fca00078e0217 */
[----:B------:R-:W-:Y:S01]  /*8d10*/  ISETP.GT.U32.AND P4, PT, R58, R23, PT ;  /* 0x000000173a00720c */ /* 0x000fe20003f84070 */
[----:B------:R-:W-:Y:S01]  /*8d20*/  IMAD.HI.U32 R2, R0, R27, RZ ;  /* 0x0000001b00027227 */ /* 0x000fe200078e00ff */
[----:B----4-:R-:W-:-:S03]  /*8d30*/  IABS R30, R48 ;  /* 0x00000030001e7213 */ /* 0x010fc60000000000 */
[----:B------:R-:W-:Y:S02]  /*8d40*/  IMAD.MOV R2, RZ, RZ, -R2 ;  /* 0x000000ffff027224 */ /* 0x000fe400078e0a02 */
[----:B------:R-:W-:-:S06]  /*8d50*/  @!P3 IMAD.MOV R37, RZ, RZ, -R37 ;  /* 0x000000ffff25b224 */ /* 0x000fcc00078e0a25 */
[----:B------:R-:W-:Y:S02]  /*8d60*/  @!P4 IMAD.IADD R23, R23, 0x1, -R58 ;  /* 0x000000011717c824 */ /* 0x000fe400078e0a3a */
[----:B------:R-:W-:Y:S02]  /*8d70*/  IMAD R27, R58, R2, R27 ;  /* 0x000000023a1b7224 */ /* 0x000fe400078e021b */
[----:B------:R-:W-:Y:S01]  /*8d80*/  IMAD.HI.U32 R2, R0, R30, RZ ;  /* 0x0000001e00027227 */ /* 0x000fe200078e00ff */
[----:B------:R-:W-:-:S03]  /*8d90*/  ISETP.GT.U32.AND P3, PT, R58, R23, PT ;  /* 0x000000173a00720c */ /* 0x000fc60003f64070 */
[----:B------:R-:W-:-:S04]  /*8da0*/  IMAD.MOV R2, RZ, RZ, -R2 ;  /* 0x000000ffff027224 */ /* 0x000fc800078e0a02 */
[----:B------:R-:W-:-:S06]  /*8db0*/  IMAD R30, R58, R2, R30 ;  /* 0x000000023a1e7224 */ /* 0x000fcc00078e021e */
[----:B------:R-:W-:Y:S01]  /*8dc0*/  @!P3 IMAD.IADD R23, R23, 0x1, -R58 ;  /* 0x000000011717b824 */ /* 0x000fe200078e0a3a */
[----:B------:R-:W-:Y:S02]  /*8dd0*/  ISETP.GT.U32.AND P3, PT, R58, R30, PT ;  /* 0x0000001e3a00720c */ /* 0x000fe40003f64070 */
[----:B-----5:R-:W-:-:S05]  /*8de0*/  IABS R4, R57 ;  /* 0x0000003900047213 */ /* 0x020fca0000000000 */
[----:B------:R-:W-:-:S06]  /*8df0*/  IMAD.HI.U32 R2, R0, R4, RZ ;  /* 0x0000000400027227 */ /* 0x000fcc00078e00ff */
[----:B------:R-:W-:-:S05]  /*8e00*/  @!P3 IMAD.IADD R30, R30, 0x1, -R58 ;  /* 0x000000011e1eb824 */ /* 0x000fca00078e0a3a */
[----:B------:R-:W-:Y:S01]  /*8e10*/  ISETP.GT.U32.AND P3, PT, R58, R30, PT ;  /* 0x0000001e3a00720c */ /* 0x000fe20003f64070 */
[----:B------:R-:W-:-:S04]  /*8e20*/  IMAD.MOV R2, RZ, RZ, -R2 ;  /* 0x000000ffff027224 */ /* 0x000fc800078e0a02 */
[----:B------:R-:W-:-:S08]  /*8e30*/  IMAD R4, R58, R2, R4 ;  /* 0x000000023a047224 */ /* 0x000fd000078e0204 */
[----:B------:R-:W-:Y:S01]  /*8e40*/  @!P3 IMAD.IADD R30, R30, 0x1, -R58 ;  /* 0x000000011e1eb824 */ /* 0x000fe200078e0a3a */
[----:B------:R-:W-:Y:S02]  /*8e50*/  ISETP.GT.U32.AND P3, PT, R58, R4, PT ;  /* 0x000000043a00720c */ /* 0x000fe40003f64070 */
[----:B--2---:R-:W-:Y:S01]  /*8e60*/  IABS R16, R59 ;  /* 0x0000003b00107213 */ /* 0x004fe20000000000 */
[----:B------:R-:W-:Y:S01]  /*8e70*/  IMAD.HI.U32 R14, R0, R8, RZ ;  /* 0x00000008000e7227 */ /* 0x000fe200078e00ff */
[----:B------:R-:W-:-:S03]  /*8e80*/  ISETP.GE.AND P5, PT, R48, RZ, PT ;  /* 0x000000ff3000720c */ /* 0x000fc60003fa6270 */
[----:B------:R-:W-:-:S06]  /*8e90*/  IMAD.HI.U32 R9, R0, R16, RZ ;  /* 0x0000001000097227 */ /* 0x000fcc00078e00ff */
[----:B------:R-:W-:-:S05]  /*8ea0*/  @!P3 IMAD.IADD R4, R4, 0x1, -R58 ;  /* 0x000000010404b824 */ /* 0x000fca00078e0a3a */
[C---:B------:R-:W-:Y:S01]  /*8eb0*/  ISETP.GT.U32.AND P3, PT, R58.reuse, R4, PT ;  /* 0x000000043a00720c */ /* 0x040fe20003f64070 */
[----:B------:R-:W-:Y:S02]  /*8ec0*/  IMAD.MOV R14, RZ, RZ, -R14 ;  /* 0x000000ffff0e7224 */ /* 0x000fe400078e0a0e */
[----:B------:R-:W-:Y:S01]  /*8ed0*/  IMAD.MOV R9, RZ, RZ, -R9 ;  /* 0x000000ffff097224 */ /* 0x000fe200078e0a09 */
[C---:B------:R-:W-:Y:S01]  /*8ee0*/  ISETP.GT.U32.AND P4, PT, R58.reuse, R27, PT ;  /* 0x0000001b3a00720c */ /* 0x040fe20003f84070 */
[C---:B------:R-:W-:Y:S02]  /*8ef0*/  IMAD R8, R58.reuse, R14, R8 ;  /* 0x0000000e3a087224 */ /* 0x040fe400078e0208 */
[C---:B------:R-:W-:Y:S02]  /*8f00*/  IMAD R16, R58.reuse, R9, R16 ;  /* 0x000000093a107224 */ /* 0x040fe400078e0210 */
[----:B------:R-:W-:Y:S01]  /*8f10*/  @!P5 IMAD.MOV R30, RZ, RZ, -R30 ;  /* 0x000000ffff1ed224 */ /* 0x000fe200078e0a1e */
[----:B------:R-:W-:-:S03]  /*8f20*/  ISETP.GT.U32.AND P5, PT, R58, R8, PT ;  /* 0x000000083a00720c */ /* 0x000fc60003fa4070 */
[----:B------:R-:W-:Y:S01]  /*8f30*/  @!P3 IMAD.IADD R4, R4, 0x1, -R58 ;  /* 0x000000010404b824 */ /* 0x000fe200078e0a3a */
[----:B------:R-:W-:-:S03]  /*8f40*/  ISETP.GT.U32.AND P3, PT, R58, R16, PT ;  /* 0x000000103a00720c */ /* 0x000fc60003f64070 */
[----:B------:R-:W-:-:S05]  /*8f50*/  @!P4 IMAD.IADD R27, R27, 0x1, -R58 ;  /* 0x000000011b1bc824 */ /* 0x000fca00078e0a3a */
[----:B------:R-:W-:Y:S01]  /*8f60*/  ISETP.GT.U32.AND P4, PT, R58, R27, PT ;  /* 0x0000001b3a00720c */ /* 0x000fe20003f84070 */
[----:B------:R-:W-:-:S04]  /*8f70*/  @!P5 IMAD.IADD R8, R8, 0x1, -R58 ;  /* 0x000000010808d824 */ /* 0x000fc800078e0a3a */
[----:B------:R-:W-:Y:S01]  /*8f80*/  @!P3 IMAD.IADD R16, R16, 0x1, -R58 ;  /* 0x000000011010b824 */ /* 0x000fe200078e0a3a */
[----:B------:R-:W-:-:S04]  /*8f90*/  ISETP.GT.U32.AND P5, PT, R58, R8, PT ;  /* 0x000000083a00720c */ /* 0x000fc80003fa4070 */
[----:B------:R-:W-:Y:S02]  /*8fa0*/  ISETP.GT.U32.AND P3, PT, R58, R16, PT ;  /* 0x000000103a00720c */ /* 0x000fe40003f64070 */
[----:B------:R-:W-:Y:S01]  /*8fb0*/  IABS R24, R52 ;  /* 0x0000003400187213 */ /* 0x000fe20000000000 */
[----:B------:R-:W-:Y:S01]  /*8fc0*/  @!P0 IMAD.MOV R55, RZ, RZ, -R55 ;  /* 0x000000ffff378224 */ /* 0x000fe200078e0a37 */
[----:B------:R-:W-:Y:S01]  /*8fd0*/  ISETP.GE.AND P0, PT, R57, RZ, PT ;  /* 0x000000ff3900720c */ /* 0x000fe20003f06270 */
[----:B------:R-:W-:Y:S02]  /*8fe0*/  @!P4 IMAD.IADD R27, R27, 0x1, -R58 ;  /* 0x000000011b1bc824 */ /* 0x000fe400078e0a3a */
[----:B0-----:R-:W-:-:S04]  /*8ff0*/  IMAD.HI.U32 R7, R0, R24, RZ ;  /* 0x0000001800077227 */ /* 0x001fc800078e00ff */
[----:B------:R-:W-:Y:S02]  /*9000*/  @!P2 IMAD.MOV R27, RZ, RZ, -R27 ;  /* 0x000000ffff1ba224 */ /* 0x000fe400078e0a1b */
[----:B------:R-:W-:Y:S02]  /*9010*/  IMAD.MOV R7, RZ, RZ, -R7 ;  /* 0x000000ffff077224 */ /* 0x000fe400078e0a07 */
[--C-:B------:R-:W-:Y:S02]  /*9020*/  @!P5 IMAD.IADD R8, R8, 0x1, -R58.reuse ;  /* 0x000000010808d824 */ /* 0x100fe400078e0a3a */
[----:B------:R-:W-:Y:S02]  /*9030*/  @!P3 IMAD.IADD R16, R16, 0x1, -R58 ;  /* 0x000000011010b824 */ /* 0x000fe400078e0a3a */
[----:B------:R-:W-:Y:S01]  /*9040*/  @!P6 IMAD.MOV R23, RZ, RZ, -R23 ;  /* 0x000000ffff17e224 */ /* 0x000fe200078e0a17 */
[----:B------:R-:W-:Y:S01]  /*9050*/  ISETP.GE.AND P6, PT, R59, RZ, PT ;  /* 0x000000ff3b00720c */ /* 0x000fe20003fc6270 */
[----:B------:R-:W-:-:S02]  /*9060*/  IMAD R24, R58, R7, R24 ;  /* 0x000000073a187224 */ /* 0x000fc400078e0218 */
[----:B------:R-:W-:-:S03]  /*9070*/  @!P1 IMAD.MOV R8, RZ, RZ, -R8 ;  /* 0x000000ffff089224 */ /* 0x000fc600078e0a08 */
[----:B------:R-:W-:Y:S01]  /*9080*/  ISETP.GT.U32.AND P5, PT, R58, R24, PT ;  /* 0x000000183a00720c */ /* 0x000fe20003fa4070 */
[----:B------:R-:W-:Y:S01]  /*9090*/  @!P0 IMAD.MOV R4, RZ, RZ, -R4 ;  /* 0x000000ffff048224 */ /* 0x000fe200078e0a04 */
[----:B------:R-:W-:-:S05]  /*90a0*/  ISETP.GE.AND P4, PT, R52, RZ, PT ;  /* 0x000000ff3400720c */ /* 0x000fca0003f86270 */
[----:B------:R-:W-:-:S06]  /*90b0*/  @!P6 IMAD.MOV R16, RZ, RZ, -R16 ;  /* 0x000000ffff10e224 */ /* 0x000fcc00078e0a10 */
[----:B------:R-:W-:Y:S01]  /*90c0*/  @!P5 IMAD.IADD R24, R24, 0x1, -R58 ;  /* 0x000000011818d824 */ /* 0x000fe200078e0a3a */
[----:B---3--:R-:W-:Y:S02]  /*90d0*/  IABS R32, R53 ;  /* 0x0000003500207213 */ /* 0x008fe40000000000 */
[----:B------:R-:W-:Y:S02]  /*90e0*/  IABS R40, R25 ;  /* 0x0000001900287213 */ /* 0x000fe40000000000 */
[----:B------:R-:W-:-:S03]  /*90f0*/  IABS R48, R22 ;  /* 0x0000001600307213 */ /* 0x000fc60000000000 */
[----:B------:R-:W-:-:S04]  /*9100*/  IMAD.HI.U32 R14, R0, R40, RZ ;  /* 0x00000028000e7227 */ /* 0x000fc800078e00ff */
[----:B------:R-:W-:-:S04]  /*9110*/  IMAD.HI.U32 R9, R0, R48, RZ ;  /* 0x0000003000097227 */ /* 0x000fc800078e00ff */
[----:B------:R-:W-:Y:S02]  /*9120*/  IMAD.MOV R9, RZ, RZ, -R9 ;  /* 0x000000ffff097224 */ /* 0x000fe400078e0a09 */
[----:B------:R-:W-:Y:S01]  /*9130*/  IMAD.HI.U32 R2, R0, R32, RZ ;  /* 0x0000002000027227 */ /* 0x000fe200078e00ff */
[----:B------:R-:W-:-:S03]  /*9140*/  IABS R57, R19 ;  /* 0x0000001300397213 */ /* 0x000fc60000000000 */
[----:B------:R-:W-:Y:S02]  /*9150*/  IMAD.MOV R14, RZ, RZ, -R14 ;  /* 0x000000ffff0e7224 */ /* 0x000fe400078e0a0e */
[C---:B------:R-:W-:Y:S02]  /*9160*/  IMAD R48, R58.reuse, R9, R48 ;  /* 0x000000093a307224 */ /* 0x040fe400078e0230 */
[----:B------:R-:W-:Y:S01]  /*9170*/  IMAD.MOV R2, RZ, RZ, -R2 ;  /* 0x000000ffff027224 */ /* 0x000fe200078e0a02 */
[----:B------:R-:W-:Y:S01]  /*9180*/  ISETP.GE.AND P2, PT, R53, RZ, PT ;  /* 0x000000ff3500720c */ /* 0x000fe20003f46270 */
[C---:B------:R-:W-:Y:S01]  /*9190*/  IMAD R40, R58.reuse, R14, R40 ;  /* 0x0000000e3a287224 */ /* 0x040fe200078e0228 */
[----:B------:R-:W-:Y:S01]  /*91a0*/  IABS R53, R20 ;  /* 0x0000001400357213 */ /* 0x000fe20000000000 */
[C---:B------:R-:W-:Y:S01]  /*91b0*/  IMAD R32, R58.reuse, R2, R32 ;  /* 0x000000023a207224 */ /* 0x040fe200078e0220 */
[----:B------:R-:W-:Y:S01]  /*91c0*/  ISETP.GT.U32.AND P3, PT, R58, R48, PT ;  /* 0x000000303a00720c */ /* 0x000fe20003f64070 */
[----:B------:R-:W-:Y:S01]  /*91d0*/  IMAD.HI.U32 R2, R0, R57, RZ ;  /* 0x0000003900027227 */ /* 0x000fe200078e00ff */
[----:B------:R-:W-:-:S02]  /*91e0*/  ISETP.GT.U32.AND P1, PT, R58, R40, PT ;  /* 0x000000283a00720c */ /* 0x000fc40003f24070 */
[----:B------:R-:W-:Y:S01]  /*91f0*/  IABS R9, R15 ;  /* 0x0000000f00097213 */ /* 0x000fe20000000000 */
[----:B------:R-:W-:Y:S01]  /*9200*/  IMAD.HI.U32 R7, R0, R53, RZ ;  /* 0x0000003500077227 */ /* 0x000fe200078e00ff */
[----:B------:R-:W-:-:S03]  /*9210*/  IABS R14, R17 ;  /* 0x00000011000e7213 */ /* 0x000fc60000000000 */
[----:B------:R-:W-:Y:S02]  /*9220*/  IMAD.MOV R2, RZ, RZ, -R2 ;  /* 0x000000ffff027224 */ /* 0x000fe400078e0a02 */
[----:B------:R-:W-:Y:S02]  /*9230*/  IMAD.MOV R7, RZ, RZ, -R7 ;  /* 0x000000ffff077224 */ /* 0x000fe400078e0a07 */
[C---:B------:R-:W-:Y:S02]  /*9240*/  IMAD R57, R58.reuse, R2, R57 ;  /* 0x000000023a397224 */ /* 0x040fe400078e0239 */
[----:B------:R-:W-:Y:S01]  /*9250*/  IMAD.MOV.U32 R2, RZ, RZ, R9 ;  /* 0x000000ffff027224 */ /* 0x000fe200078e0009 */
[C---:B------:R-:W-:Y:S01]  /*9260*/  ISETP.GT.U32.AND P0, PT, R58.reuse, R32, PT ;  /* 0x000000203a00720c */ /* 0x040fe20003f04070 */
[----:B------:R-:W-:Y:S01]  /*9270*/  IMAD R53, R58, R7, R53 ;  /* 0x000000073a357224 */ /* 0x000fe200078e0235 */
[----:B------:R-:W-:Y:S01]  /*9280*/  IABS R7, R11 ;  /* 0x0000000b00077213 */ /* 0x000fe20000000000 */
[----:B------:R-:W-:-:S04]  /*9290*/  IMAD.HI.U32 R52, R0, R14, RZ ;  /* 0x0000000e00347227 */ /* 0x000fc800078e00ff */
[----:B------:R-:W-:Y:S02]  /*92a0*/  @!P3 IMAD.IADD R48, R48, 0x1, -R58 ;  /* 0x000000013030b824 */ /* 0x000fe400078e0a3a */
[----:B------:R-:W-:Y:S01]  /*92b0*/  IMAD.HI.U32 R9, R0, R2, RZ ;  /* 0x0000000200097227 */ /* 0x000fe200078e00ff */
[----:B------:R-:W-:Y:S02]  /*92c0*/  IABS R35, R13 ;  /* 0x0000000d00237213 */ /* 0x000fe40000000000 */
[----:B------:R-:W-:Y:S01]  /*92d0*/  ISETP.GT.U32.AND P6, PT, R58, R48, PT ;  /* 0x000000303a00720c */ /* 0x000fe20003fc4070 */
[----:B------:R-:W-:Y:S02]  /*92e0*/  IMAD.MOV R59, RZ, RZ, -R52 ;  /* 0x000000ffff3b7224 */ /* 0x000fe400078e0a34 */
[----:B------:R-:W-:Y:S02]  /*92f0*/  @!P1 IMAD.IADD R40, R40, 0x1, -R58 ;  /* 0x0000000128289824 */ /* 0x000fe400078e0a3a */
[----:B------:R-:W-:-:S02]  /*9300*/  IMAD.MOV R52, RZ, RZ, -R9 ;  /* 0x000000ffff347224 */ /* 0x000fc400078e0a09 */
[----:B------:R-:W-:Y:S01]  /*9310*/  IMAD.HI.U32 R9, R0, R7, RZ ;  /* 0x0000000700097227 */ /* 0x000fe200078e00ff */
[----:B------:R-:W-:-:S03]  /*9320*/  ISETP.GT.U32.AND P3, PT, R58, R40, PT ;  /* 0x000000283a00720c */ /* 0x000fc60003f64070 */
[----:B------:R-:W-:Y:S02]  /*9330*/  IMAD.MOV R9, RZ, RZ, -R9 ;  /* 0x000000ffff097224 */ /* 0x000fe400078e0a09 */
[----:B------:R-:W-:Y:S02]  /*9340*/  IMAD R14, R58, R59, R14 ;  /* 0x0000003b3a0e7224 */ /* 0x000fe400078e020e */
[----:B------:R-:W-:Y:S01]  /*9350*/  IMAD.HI.U32 R59, R0, R35, RZ ;  /* 0x00000023003b7227 */ /* 0x000fe200078e00ff */
[----:B------:R-:W-:-:S03]  /*9360*/  ISETP.GT.U32.AND P5, PT, R58, R53, PT ;  /* 0x000000353a00720c */ /* 0x000fc60003fa4070 */
[----:B------:R-:W-:Y:S01]  /*9370*/  @!P0 IMAD.IADD R32, R32, 0x1, -R58 ;  /* 0x0000000120208824 */ /* 0x000fe200078e0a3a */
[C---:B------:R-:W-:Y:S01]  /*9380*/  ISETP.GT.U32.AND P0, PT, R58.reuse, R24, PT ;  /* 0x000000183a00720c */ /* 0x040fe20003f04070 */
[C---:B------:R-:W-:Y:S01]  /*9390*/  IMAD R2, R58.reuse, R52, R2 ;  /* 0x000000343a027224 */ /* 0x040fe200078e0202 */
[----:B------:R-:W-:Y:S01]  /*93a0*/  IABS R52, R61 ;  /* 0x0000003d00347213 */ /* 0x000fe20000000000 */
[----:B------:R-:W-:Y:S02]  /*93b0*/  IMAD R7, R58, R9, R7 ;  /* 0x000000093a077224 */ /* 0x000fe400078e0207 */
[----:B------:R-:W-:Y:S02]  /*93c0*/  IMAD.MOV R59, RZ, RZ, -R59 ;  /* 0x000000ffff3b7224 */ /* 0x000fe400078e0a3b */
[----:B------:R-:W-:Y:S01]  /*93d0*/  @!P6 IMAD.IADD R48, R48, 0x1, -R58 ;  /* 0x000000013030e824 */ /* 0x000fe200078e0a3a */
[C---:B------:R-:W-:Y:S01]  /*93e0*/  ISETP.GT.U32.AND P6, PT, R58.reuse, R7, PT ;  /* 0x000000073a00720c */ /* 0x040fe20003fc4070 */
[----:B------:R-:W-:-:S02]  /*93f0*/  IMAD R35, R58, R59, R35 ;  /* 0x0000003b3a237224 */ /* 0x000fc400078e0223 */
[----:B------:R-:W-:-:S04]  /*9400*/  IMAD.HI.U32 R59, R0, R52, RZ ;  /* 0x00000034003b7227 */ /* 0x000fc800078e00ff */
[--C-:B------:R-:W-:Y:S01]  /*9410*/  @!P3 IMAD.IADD R40, R40, 0x1, -R58.reuse ;  /* 0x000000012828b824 */ /* 0x100fe200078e0a3a */
[----:B------:R-:W-:Y:S01]  /*9420*/  ISETP.GT.U32.AND P3, PT, R58, R2, PT ;  /* 0x000000023a00720c */ /* 0x000fe20003f64070 */
[----:B------:R-:W-:Y:S02]  /*9430*/  IMAD.MOV R59, RZ, RZ, -R59 ;  /* 0x000000ffff3b7224 */ /* 0x000fe400078e0a3b */
[--C-:B------:R-:W-:Y:S01]  /*9440*/  @!P0 IMAD.IADD R24, R24, 0x1, -R58.reuse ;  /* 0x0000000118188824 */ /* 0x100fe200078e0a3a */
[C---:B------:R-:W-:Y:S01]  /*9450*/  ISETP.GT.U32.AND P0, PT, R58.reuse, R57, PT ;  /* 0x000000393a00720c */ /* 0x040fe20003f04070 */
[----:B------:R-:W-:Y:S02]  /*9460*/  @!P5 IMAD.IADD R53, R53, 0x1, -R58 ;  /* 0x000000013535d824 */ /* 0x000fe400078e0a3a */
[C---:B------:R-:W-:Y:S02]  /*9470*/  IMAD R52, R58.reuse, R59, R52 ;  /* 0x0000003b3a347224 */ /* 0x040fe400078e0234 */
[----:B------:R-:W-:Y:S01]  /*9480*/  @!P6 IMAD.IADD R7, R7, 0x1, -R58 ;  /* 0x000000010707e824 */ /* 0x000fe200078e0a3a */
[----:B------:R-:W-:-:S02]  /*9490*/  ISETP.GT.U32.AND P5, PT, R58, R53, PT ;  /* 0x000000353a00720c */ /* 0x000fc40003fa4070 */
[----:B------:R-:W-:Y:S01]  /*94a0*/  ISETP.GT.U32.AND P6, PT, R58, R52, PT ;  /* 0x000000343a00720c */ /* 0x000fe20003fc4070 */
[--C-:B------:R-:W-:Y:S01]  /*94b0*/  @!P3 IMAD.IADD R2, R2, 0x1, -R58.reuse ;  /* 0x000000010202b824 */ /* 0x100fe200078e0a3a */
[----:B------:R-:W-:Y:S02]  /*94c0*/  ISETP.GE.AND P3, PT, R20, RZ, PT ;  /* 0x000000ff1400720c */ /* 0x000fe40003f66270 */
[----:B------:R-:W-:Y:S01]  /*94d0*/  IABS R9, R60 ;  /* 0x0000003c00097213 */ /* 0x000fe20000000000 */
[----:B------:R-:W-:Y:S02]  /*94e0*/  @!P0 IMAD.IADD R57, R57, 0x1, -R58 ;  /* 0x0000000139398824 */ /* 0x000fe400078e0a3a */
[----:B------:R-:W-:Y:S02]  /*94f0*/  @!P4 IMAD.MOV R24, RZ, RZ, -R24 ;  /* 0x000000ffff18c224 */ /* 0x000fe400078e0a18 */
[----:B------:R-:W-:Y:S01]  /*9500*/  IMAD.HI.U32 R0, R0, R9, RZ ;  /* 0x0000000900007227 */ /* 0x000fe200078e00ff */
[----:B------:R-:W-:-:S03]  /*9510*/  ISETP.GT.U32.AND P4, PT, R58, R57, PT ;  /* 0x000000393a00720c */ /* 0x000fc60003f84070 */
[--C-:B------:R-:W-:Y:S02]  /*9520*/  @!P5 IMAD.IADD R53, R53, 0x1, -R58.reuse ;  /* 0x000000013535d824 */ /* 0x100fe400078e0a3a */
[----:B------:R-:W-:Y:S02]  /*9530*/  @!P6 IMAD.IADD R52, R52, 0x1, -R58 ;  /* 0x000000013434e824 */ /* 0x000fe400078e0a3a */
[----:B------:R-:W-:Y:S02]  /*9540*/  IMAD.MOV R0, RZ, RZ, -R0 ;  /* 0x000000ffff007224 */ /* 0x000fe400078e0a00 */
[----:B------:R-:W-:Y:S01]  /*9550*/  @!P3 IMAD.MOV R53, RZ, RZ, -R53 ;  /* 0x000000ffff35b224 */ /* 0x000fe200078e0a35 */
[C---:B------:R-:W-:Y:S01]  /*9560*/  ISETP.GT.U32.AND P3, PT, R58.reuse, R52, PT ;  /* 0x000000343a00720c */ /* 0x040fe20003f64070 */
[C---:B------:R-:W-:Y:S01]  /*9570*/  IMAD R9, R58.reuse, R0, R9 ;  /* 0x000000003a097224 */ /* 0x040fe200078e0209 */
[----:B------:R-:W-:Y:S01]  /*9580*/  ISETP.GT.U32.AND P1, PT, R58, R32, PT ;  /* 0x000000203a00720c */ /* 0x000fe20003f24070 */
[----:B------:R-:W-:-:S03]  /*9590*/  @!P4 IMAD.IADD R57, R57, 0x1, -R58 ;  /* 0x000000013939c824 */ /* 0x000fc600078e0a3a */
[C---:B------:R-:W-:Y:S02]  /*95a0*/  ISETP.GT.U32.AND P4, PT, R58.reuse, R9, PT ;  /* 0x000000093a00720c */ /* 0x040fe40003f84070 */
[----:B------:R-:W-:-:S05]  /*95b0*/  ISETP.GT.U32.AND P5, PT, R58, R35, PT ;  /* 0x000000233a00720c */ /* 0x000fca0003fa4070 */
[--C-:B------:R-:W-:Y:S01]  /*95c0*/  @!P3 IMAD.IADD R52, R52, 0x1, -R58.reuse ;  /* 0x000000013434b824 */ /* 0x100fe200078e0a3a */
[----:B------:R-:W-:Y:S01]  /*95d0*/  ISETP.GE.AND P3, PT, R61, RZ, PT ;  /* 0x000000ff3d00720c */ /* 0x000fe20003f66270 */
[--C-:B------:R-:W-:Y:S01]  /*95e0*/  @!P1 IMAD.IADD R32, R32, 0x1, -R58.reuse ;  /* 0x0000000120209824 */ /* 0x100fe200078e0a3a */
[----:B------:R-:W0:Y:S01]  /*95f0*/  S2R R61, SR_TID.X ;  /* 0x00000000003d7919 */ /* 0x000e220000002100 */
[----:B------:R-:W-:Y:S02]  /*9600*/  ISETP.GT.U32.AND P1, PT, R58, R14, PT ;  /* 0x0000000e3a00720c */ /* 0x000fe40003f24070 */
[--C-:B------:R-:W-:Y:S01]  /*9610*/  @!P4 IMAD.IADD R9, R9, 0x1, -R58.reuse ;  /* 0x000000010909c824 */ /* 0x100fe200078e0a3a */
[----:B------:R-:W-:Y:S02]  /*9620*/  ISETP.GE.AND P4, PT, R60, RZ, PT ;  /* 0x000000ff3c00720c */ /* 0x000fe40003f86270 */
[----:B------:R-:W-:Y:S01]  /*9630*/  ISETP.GE.AND P0, PT, R25, RZ, PT ;  /* 0x000000ff1900720c */ /* 0x000fe20003f06270 */
[----:B------:R-:W1:Y:S01]  /*9640*/  LDC R60, c[0x0][0x230] ;  /* 0x00008c00ff3c7b82 */ /* 0x000e620000000800 */
[----:B------:R-:W-:Y:S01]  /*9650*/  @!P5 IMAD.IADD R35, R35, 0x1, -R58 ;  /* 0x000000012323d824 */ /* 0x000fe200078e0a3a */
[----:B------:R-:W-:Y:S01]  /*9660*/  ISETP.GT.U32.AND P5, PT, R58, R2, PT ;  /* 0x000000023a00720c */ /* 0x000fe20003fa4070 */
[----:B------:R-:W-:-:S04]  /*9670*/  @!P2 IMAD.MOV R32, RZ, RZ, -R32 ;  /* 0x000000ffff20a224 */ /* 0x000fc800078e0a20 */
[----:B------:R-:W-:Y:S01]  /*9680*/  @!P1 IMAD.IADD R14, R14, 0x1, -R58 ;  /* 0x000000010e0e9824 */ /* 0x000fe200078e0a3a */
[----:B------:R-:W-:-:S04]  /*9690*/  ISETP.GE.AND P1, PT, R22, RZ, PT ;  /* 0x000000ff1600720c */ /* 0x000fc80003f26270 */
[C---:B------:R-:W-:Y:S01]  /*96a0*/  ISETP.GT.U32.AND P2, PT, R58.reuse, R14, PT ;  /* 0x0000000e3a00720c */ /* 0x040fe20003f44070 */
[----:B------:R-:W-:Y:S01]  /*96b0*/  @!P0 IMAD.MOV R40, RZ, RZ, -R40 ;  /* 0x000000ffff288224 */ /* 0x000fe200078e0a28 */
[----:B------:R-:W-:Y:S01]  /*96c0*/  ISETP.GT.U32.AND P0, PT, R58, R7, PT ;  /* 0x000000073a00720c */ /* 0x000fe20003f04070 */
[----:B------:R-:W-:Y:S01]  /*96d0*/  @!P5 IMAD.IADD R2, R2, 0x1, -R58 ;  /* 0x000000010202d824 */ /* 0x000fe200078e0a3a */
[----:B------:R-:W-:Y:S02]  /*96e0*/  ISETP.GE.AND P5, PT, R15, RZ, PT ;  /* 0x000000ff0f00720c */ /* 0x000fe40003fa6270 */
[----:B------:R-:W-:-:S03]  /*96f0*/  ISETP.GE.AND P6, PT, R19, RZ, PT ;  /* 0x000000ff1300720c */ /* 0x000fc60003fc6270 */
[----:B------:R-:W-:Y:S01]  /*9700*/  @!P1 IMAD.MOV R48, RZ, RZ, -R48 ;  /* 0x000000ffff309224 */ /* 0x000fe200078e0a30 */
[----:B------:R-:W-:Y:S01]  /*9710*/  ISETP.GT.U32.AND P1, PT, R58, R35, PT ;  /* 0x000000233a00720c */ /* 0x000fe20003f24070 */
[----:B-1----:R-:W-:Y:S01]  /*9720*/  VIADD R60, R60, 0x3f ;  /* 0x0000003f3c3c7836 */ /* 0x002fe20000000000 */
[----:B0-----:R-:W-:Y:S01]  /*9730*/  LOP3.LUT R15, R61, 0x3, RZ, 0xc0, !PT ;  /* 0x000000033d0f7812 */ /* 0x001fe200078ec0ff */
[--C-:B------:R-:W-:Y:S01]  /*9740*/  @!P2 IMAD.IADD R14, R14, 0x1, -R58.reuse ;  /* 0x000000010e0ea824 */ /* 0x100fe200078e0a3a */
[----:B------:R-:W-:Y:S01]  /*9750*/  ISETP.GE.AND P2, PT, R17, RZ, PT ;  /* 0x000000ff1100720c */ /* 0x000fe20003f46270 */
[----:B------:R-:W-:Y:S01]  /*9760*/  @!P0 IMAD.IADD R7, R7, 0x1, -R58 ;  /* 0x0000000107078824 */ /* 0x000fe200078e0a3a */
[----:B------:R-:W-:Y:S01]  /*9770*/  SHF.R.U32.HI R17, RZ, 0x2, R61 ;  /* 0x00000002ff117819 */ /* 0x000fe2000001163d */
[----:B------:R-:W-:Y:S01]  /*9780*/  IMAD R15, R15, 0x220, RZ ;  /* 0x000002200f0f7824 */ /* 0x000fe200078e02ff */
[----:B------:R-:W-:Y:S02]  /*9790*/  ISETP.GE.AND P0, PT, R11, RZ, PT ;  /* 0x000000ff0b00720c */ /* 0x000fe40003f06270 */
[----:B------:R-:W0:Y:S01]  /*97a0*/  LDC R11, c[0x0][0x23c] ;  /* 0x00008f00ff0b7b82 */ /* 0x000e220000000800 */
[----:B------:R-:W-:-:S02]  /*97b0*/  SHF.R.S32.HI R0, RZ, 0x1f, R60 ;  /* 0x0000001fff007819 */ /* 0x000fc4000001143c */
[----:B------:R-:W-:Y:S02]  /*97c0*/  SGXT.U32 R17, R17, 0x3 ;  /* 0x000000031111781a */ /* 0x000fe40000000000 */
[----:B------:R-:W-:Y:S02]  /*97d0*/  LEA.HI R19, R0, R60, RZ, 0x6 ;  /* 0x0000003c00137211 */ /* 0x000fe400078f30ff */
[----:B------:R-:W-:Y:S01]  /*97e0*/  LOP3.LUT R0, R15, R17, RZ, 0xfc, !PT ;  /* 0x000000110f007212 */ /* 0x000fe200078efcff */
[----:B------:R-:W-:Y:S02]  /*97f0*/  IMAD.SHL.U32 R59, R61, 0x40, RZ ;  /* 0x000000403d3b7824 */ /* 0x000fe400078e00ff */
[----:B------:R-:W-:Y:S01]  /*9800*/  @!P1 IMAD.IADD R35, R35, 0x1, -R58 ;  /* 0x0000000123239824 */ /* 0x000fe200078e0a3a */
[----:B------:R-:W-:Y:S01]  /*9810*/  ISETP.GE.AND P1, PT, R13, RZ, PT ;  /* 0x000000ff0d00720c */ /* 0x000fe20003f26270 */
[----:B------:R-:W-:Y:S01]  /*9820*/  @!P6 IMAD.MOV R57, RZ, RZ, -R57 ;  /* 0x000000ffff39e224 */ /* 0x000fe200078e0a39 */
[----:B------:R-:W-:Y:S01]  /*9830*/  ISETP.GT.U32.AND P6, PT, R58, R9, PT ;  /* 0x000000093a00720c */ /* 0x000fe20003fc4070 */
[----:B------:R1:W-:Y:S01]  /*9840*/  STL [R1+0x22ac], R0 ;  /* 0x0022ac0001007387 */ /* 0x0003e20000100800 */
[----:B------:R-:W-:Y:S01]  /*9850*/  IMAD.SHL.U32 R13, R61, 0x8, RZ ;  /* 0x000000083d0d7824 */ /* 0x000fe200078e00ff */
[----:B------:R-:W-:-:S02]  /*9860*/  LOP3.LUT R59, R59, 0x1c0, RZ, 0xc0, !PT ;  /* 0x000001c03b3b7812 */ /* 0x000fc400078ec0ff */
[----:B------:R-:W2:Y:S04]  /*9870*/  LDL.LU R25, [R1+0x44] ;  /* 0x0000440001197983 */ /* 0x000ea80000300800 */
[----:B------:R-:W3:Y:S01]  /*9880*/  LDL.LU R22, [R1+0x38] ;  /* 0x0000380001167983 */ /* 0x000ee20000300800 */
[----:B------:R-:W-:Y:S01]  /*9890*/  LOP3.LUT R59, R59, 0x30, R13, 0xf8, !PT ;  /* 0x000000303b3b7812 */ /* 0x000fe200078ef80d */
[C---:B------:R-:W-:Y:S02]  /*98a0*/  IMAD.SHL.U32 R13, R61.reuse, 0x2, RZ ;  /* 0x000000023d0d7824 */ /* 0x040fe400078e00ff */
[----:B------:R-:W4:Y:S01]  /*98b0*/  LDL.LU R20, [R1+0x34] ;  /* 0x0000340001147983 */ /* 0x000f220000300800 */
[----:B------:R-:W-:-:S03]  /*98c0*/  LOP3.LUT R61, R61, 0x1f, RZ, 0xc0, !PT ;  /* 0x0000001f3d3d7812 */ /* 0x000fc600078ec0ff */
[----:B------:R-:W5:Y:S01]  /*98d0*/  LDL.LU R19, [R1+0x30] ;  /* 0x0000300001137983 */ /* 0x000f620000300800 */
[----:B-1----:R-:W-:-:S03]  /*98e0*/  LOP3.LUT R0, R59, 0x30, R13, 0x78, !PT ;  /* 0x000000303b007812 */ /* 0x002fc600078e780d */
[----:B------:R-:W5:Y:S01]  /*98f0*/  LDL.LU R17, [R1+0x20] ;  /* 0x0000200001117983 */ /* 0x000f620000300800 */
[----:B------:R-:W-:-:S03]  /*9900*/  @!P6 IMAD.IADD R9, R9, 0x1, -R58 ;  /* 0x000000010909e824 */ /* 0x000fc600078e0a3a */
[----:B------:R-:W5:Y:S01]  /*9910*/  LDL.LU R15, [R1+0x1c] ;  /* 0x00001c00010f7983 */ /* 0x000f620000300800 */
[----:B0-----:R-:W-:-:S03]  /*9920*/  IMAD R58, R61, R11, RZ ;  /* 0x0000000b3d3a7224 */ /* 0x001fc600078e02ff */
[----:B------:R-:W5:Y:S04]  /*9930*/  LDL.LU R13, [R1+0x18] ;  /* 0x00001800010d7983 */ /* 0x000f680000300800 */
[----:B------:R-:W5:Y:S04]  /*9940*/  LDL.LU R11, [R1+0x14] ;  /* 0x00001400010b7983 */ /* 0x000f680000300800 */
[----:B------:R-:W5:Y:S04]  /*9950*/  LDL.LU R60, [R1+0x10] ;  /* 0x00001000013c7983 */ /* 0x000f680000300800 */
[----:B------:R-:W5:Y:S01]  /*9960*/  LDL.LU R61, [R1+0xc] ;  /* 0x00000c00013d7983 */ /* 0x000f620000300800 */
[----:B------:R-:W-:Y:S01]  /*9970*/  @!P2 IMAD.MOV R14, RZ, RZ, -R14 ;  /* 0x000000ffff0ea224 */ /* 0x000fe200078e0a0e */
[----:B------:R-:W-:-:S02]  /*9980*/  ISETP.NE.AND P2, PT, R3, RZ, PT ;  /* 0x000000ff0300720c */ /* 0x000fc40003f45270 */
[----:B------:R-:W-:Y:S01]  /*9990*/  LOP3.LUT R59, RZ, R3, RZ, 0x33, !PT ;  /* 0x00000003ff3b7212 */ /* 0x000fe200078e33ff */
[----:B------:R-:W-:Y:S01]  /*99a0*/  @!P5 IMAD.MOV R2, RZ, RZ, -R2 ;  /* 0x000000ffff02d224 */ /* 0x000fe200078e0a02 */
[----:B------:R-:W0:Y:S01]  /*99b0*/  LDC R3, c[0x0][0x23c] ;  /* 0x00008f00ff037b82 */ /* 0x000e220000000800 */
[----:B------:R-:W5:Y:S01]  /*99c0*/  LDL.LU R0, [R1] ;  /* 0x0000000001007983 */ /* 0x000f620000300800 */
[----:B0-----:R-:W-:Y:S01]  /*99d0*/  IMAD R3, R3, 0x20, R58 ;  /* 0x0000002003037824 */ /* 0x001fe200078e023a */
[----:B------:R-:W-:-:S04]  /*99e0*/  IADD3 R58, P5, R58, UR6, RZ ;  /* 0x000000063a3a7c10 */ /* 0x000fc8000ffbe0ff */
[----:B------:R-:W-:Y:S01]  /*99f0*/  IADD3 R3, P6, R3, UR6, RZ ;  /* 0x0000000603037c10 */ /* 0x000fe2000ffde0ff */
[----:B------:R0:W-:Y:S04]  /*9a00*/  STL [R1+0x22bc], R58 ;  /* 0x0022bc3a01007387 */ /* 0x0001e80000100800 */
[----:B0-----:R-:W5:Y:S04]  /*9a10*/  LDL.LU R58, [R1+0x4] ;  /* 0x00000400013a7983 */ /* 0x001f680000300800 */
[----:B------:R0:W-:Y:S04]  /*9a20*/  STL [R1+0x22c0], R3 ;  /* 0x0022c00301007387 */ /* 0x0001e80000100800 */
[----:B0-----:R-:W5:Y:S01]  /*9a30*/  LDL.LU R3, [R1+0x8] ;  /* 0x0000080001037983 */ /* 0x001f620000300800 */
[----:B--2---:R-:W-:-:S02]  /*9a40*/  SEL R25, R59, R25, !P2 ;  /* 0x000000193b197207 */ /* 0x004fc40005000000 */
[----:B---3--:R-:W-:-:S03]  /*9a50*/  SEL R22, R59, R22, !P2 ;  /* 0x000000163b167207 */ /* 0x008fc60005000000 */
[----:B------:R0:W-:Y:S01]  /*9a60*/  STL [R1+0x1d0], R25 ;  /* 0x0001d01901007387 */ /* 0x0001e20000100800 */
[C---:B----4-:R-:W-:Y:S02]  /*9a70*/  SEL R20, R59.reuse, R20, !P2 ;  /* 0x000000143b147207 */ /* 0x050fe40005000000 */
[C---:B-----5:R-:W-:Y:S01]  /*9a80*/  SEL R19, R59.reuse, R19, !P2 ;  /* 0x000000133b137207 */ /* 0x060fe20005000000 */
[----:B0-----:R-:W2:Y:S01]  /*9a90*/  LDL.LU R25, [R1+0x23d0] ;  /* 0x0023d00001197983 */ /* 0x001ea20000300800 */
[----:B------:R-:W-:-:S03]  /*9aa0*/  SEL R17, R59, R17, !P2 ;  /* 0x000000113b117207 */ /* 0x000fc60005000000 */
[----:B------:R0:W-:Y:S01]  /*9ab0*/  STL [R1+0x1cc], R22 ;  /* 0x0001cc1601007387 */ /* 0x0001e20000100800 */
[C---:B------:R-:W-:Y:S02]  /*9ac0*/  SEL R15, R59.reuse, R15, !P2 ;  /* 0x0000000f3b0f7207 */ /* 0x040fe40005000000 */
[C---:B------:R-:W-:Y:S01]  /*9ad0*/  SEL R13, R59.reuse, R13, !P2 ;  /* 0x0000000d3b0d7207 */ /* 0x040fe20005000000 */
[----:B0-----:R-:W3:Y:S04]  /*9ae0*/  LDL.LU R22, [R1+0x23cc] ;  /* 0x0023cc0001167983 */ /* 0x001ee80000300800 */
[----:B------:R0:W-:Y:S01]  /*9af0*/  STL [R1+0x1c8], R20 ;  /* 0x0001c81401007387 */ /* 0x0001e20000100800 */
[C---:B------:R-:W-:Y:S02]  /*9b00*/  SEL R11, R59.reuse, R11, !P2 ;  /* 0x0000000b3b0b7207 */ /* 0x040fe40005000000 */
[C---:B------:R-:W-:Y:S01]  /*9b10*/  SEL R60, R59.reuse, R60, !P2 ;  /* 0x0000003c3b3c7207 */ /* 0x040fe20005000000 */
[----:B0-----:R-:W4:Y:S04]  /*9b20*/  LDL.LU R20, [R1+0x23c8] ;  /* 0x0023c80001147983 */ /* 0x001f280000300800 */
[----:B------:R0:W-:Y:S01]  /*9b30*/  STL [R1+0x1c4], R19 ;  /* 0x0001c41301007387 */ /* 0x0001e20000100800 */
[----:B------:R-:W-:-:S03]  /*9b40*/  SEL R61, R59, R61, !P2 ;  /* 0x0000003d3b3d7207 */ /* 0x000fc60005000000 */
[----:B0-----:R-:W5:Y:S04]  /*9b50*/  LDL.LU R19, [R1+0x23c4] ;  /* 0x0023c40001137983 */ /* 0x001f680000300800 */
[----:B------:R0:W-:Y:S04]  /*9b60*/  STL [R1+0x1c0], R17 ;  /* 0x0001c01101007387 */ /* 0x0001e80000100800 */
[----:B0-----:R-:W2:Y:S04]  /*9b70*/  LDL.LU R17, [R1+0x23c0] ;  /* 0x0023c00001117983 */ /* 0x001ea80000300800 */
[----:B------:R0:W-:Y:S04]  /*9b80*/  STL [R1+0x1bc], R15 ;  /* 0x0001bc0f01007387 */ /* 0x0001e80000100800 */
[----:B0-----:R-:W3:Y:S04]  /*9b90*/  LDL.LU R15, [R1+0x23bc] ;  /* 0x0023bc00010f7983 */ /* 0x001ee80000300800 */
[----:B------:R0:W-:Y:S04]  /*9ba0*/  STL [R1+0x1b8], R13 ;  /* 0x0001b80d01007387 */ /* 0x0001e80000100800 */
[----:B0-----:R-:W4:Y:S04]  /*9bb0*/  LDL.LU R13, [R1+0x23b8] ;  /* 0x0023b800010d7983 */ /* 0x001f280000300800 */
[----:B------:R0:W-:Y:S04]  /*9bc0*/  STL [R1+0x1b4], R11 ;  /* 0x0001b40b01007387 */ /* 0x0001e80000100800 */
[----:B0-----:R-:W5:Y:S04]  /*9bd0*/  LDL.LU R11, [R1+0x23b4] ;  /* 0x0023b400010b7983 */ /* 0x001f680000300800 */
[----:B------:R0:W-:Y:S04]  /*9be0*/  STL [R1+0x1ac], R60 ;  /* 0x0001ac3c01007387 */ /* 0x0001e80000100800 */
[----:B0-----:R-:W2:Y:S04]  /*9bf0*/  LDL.LU R60, [R1+0x23b0] ;  /* 0x0023b000013c7983 */ /* 0x001ea80000300800 */
[----:B------:R0:W-:Y:S04]  /*9c00*/  STL [R1+0x1a8], R61 ;  /* 0x0001a83d01007387 */ /* 0x0001e80000100800 */
[----:B0-----:R-:W4:Y:S01]  /*9c10*/  LDL.LU R61, [R1+0x23ac] ;  /* 0x0023ac00013d7983 */ /* 0x001f220000300800 */
[----:B------:R-:W-:-:S02]  /*9c20*/  SEL R3, R59, R3, !P2 ;  /* 0x000000033b037207 */ /* 0x000fc40005000000 */
[C---:B------:R-:W-:Y:S02]  /*9c30*/  SEL R58, R59.reuse, R58, !P2 ;  /* 0x0000003a3b3a7207 */ /* 0x040fe40005000000 */
[C---:B------:R-:W-:Y:S01]  /*9c40*/  SEL R0, R59.reuse, R0, !P2 ;  /* 0x000000003b007207 */ /* 0x040fe20005000000 */
[----:B------:R-:W-:Y:S04]  /*9c50*/  STL [R1+0x1a4], R3 ;  /* 0x0001a40301007387 */ /* 0x000fe80000100800 */
[----:B------:R-:W-:Y:S04]  /*9c60*/  STL [R1+0x1a0], R58 ;  /* 0x0001a03a01007387 */ /* 0x000fe80000100800 */
[----:B------:R5:W-:Y:S02]  /*9c70*/  STL [R1+0x19c], R0 ;  /* 0x00019c0001007387 */ /* 0x000be40000100800 */
[----:B-----5:R-:W-:-:S02]  /*9c80*/  SEL R0, R59, R11, !P2 ;  /* 0x0000000b3b007207 */ /* 0x020fc40005000000 */
[C---:B---3--:R-:W-:Y:S02]  /*9c90*/  SEL R11, R59.reuse, R15, !P2 ;  /* 0x0000000f3b0b7207 */ /* 0x048fe40005000000 */
[C---:B--2---:R-:W-:Y:S02]  /*9ca0*/  SEL R58, R59.reuse, R60, !P2 ;  /* 0x0000003c3b3a7207 */ /* 0x044fe40005000000 */
[----:B----4-:R-:W-:-:S05]  /*9cb0*/  SEL R3, R59, R61, !P2 ;  /* 0x0000003d3b037207 */ /* 0x010fca0005000000 */
[----:B------:R0:W-:Y:S04]  /*9cc0*/  STL [R1+0x198], R3 ;  /* 0x0001980301007387 */ /* 0x0001e80000100800 */
[----:B------:R-:W-:Y:S04]  /*9cd0*/  STL [R1+0x194], R58 ;  /* 0x0001943a01007387 */ /* 0x000fe80000100800 */
[----:B------:R1:W-:Y:S01]  /*9ce0*/  STL [R1+0x190], R0 ;  /* 0x0001900001007387 */ /* 0x0003e20000100800 */
[----:B0-----:R-:W-:-:S05]  /*9cf0*/  SEL R3, R59, R13, !P2 ;  /* 0x0000000d3b037207 */ /* 0x001fca0005000000 */
[----:B------:R0:W-:Y:S01]  /*9d00*/  STL [R1+0x18c], R3 ;  /* 0x00018c0301007387 */ /* 0x0001e20000100800 */
[----:B-1----:R-:W-:-:S03]  /*9d10*/  SEL R0, R59, R17, !P2 ;  /* 0x000000113b007207 */ /* 0x002fc60005000000 */
[----:B------:R1:W-:Y:S04]  /*9d20*/  STL [R1+0x188], R11 ;  /* 0x0001880b01007387 */ /* 0x0003e80000100800 */
[----:B------:R-:W2:Y:S01]  /*9d30*/  LDL.LU R13, [R1+0x100] ;  /* 0x00010000010d7983 */ /* 0x000ea20000300800 */
[----:B0-----:R-:W-:-:S03]  /*9d40*/  SEL R3, R59, R19, !P2 ;  /* 0x000000133b037207 */ /* 0x001fc60005000000 */
[----:B------:R0:W-:Y:S01]  /*9d50*/  STL [R1+0x184], R0 ;  /* 0x0001840001007387 */ /* 0x0001e20000100800 */
[----:B-1----:R-:W-:-:S03]  /*9d60*/  SEL R11, R59, R25, !P2 ;  /* 0x000000193b0b7207 */ /* 0x002fc60005000000 */
[----:B------:R1:W-:Y:S01]  /*9d70*/  STL [R1+0x180], R3 ;  /* 0x0001800301007387 */ /* 0x0003e20000100800 */
[C---:B0-----:R-:W-:Y:S02]  /*9d80*/  SEL R0, R59.reuse, R20, !P2 ;  /* 0x000000143b007207 */ /* 0x041fe40005000000 */
[----:B-1----:R-:W-:-:S03]  /*9d90*/  SEL R3, R59, R26, !P2 ;  /* 0x0000001a3b037207 */ /* 0x002fc60005000000 */
[----:B------:R0:W-:Y:S04]  /*9da0*/  STL [R1+0x17c], R0 ;  /* 0x00017c0001007387 */ /* 0x0001e80000100800 */
[----:B------:R1:W-:Y:S04]  /*9db0*/  STL [R1+0x178], R11 ;  /* 0x0001780b01007387 */ /* 0x0003e80000100800 */
[----:B------:R3:W-:Y:S01]  /*9dc0*/  STL [R1+0x174], R3 ;  /* 0x0001740301007387 */ /* 0x0007e20000100800 */
[C---:B0-----:R-:W-:Y:S02]  /*9dd0*/  SEL R0, R59.reuse, R29, !P2 ;  /* 0x0000001d3b007207 */ /* 0x041fe40005000000 */
[----:B-1----:R-:W-:-:S03]  /*9de0*/  SEL R11, R59, R31, !P2 ;  /* 0x0000001f3b0b7207 */ /* 0x002fc60005000000 */
[----:B------:R0:W-:Y:S01]  /*9df0*/  STL [R1+0x170], R0 ;  /* 0x0001700001007387 */ /* 0x0001e20000100800 */
[----:B---3--:R-:W-:-:S03]  /*9e00*/  SEL R3, R59, R33, !P2 ;  /* 0x000000213b037207 */ /* 0x008fc60005000000 */
[----:B------:R1:W-:Y:S04]  /*9e10*/  STL [R1+0x16c], R11 ;  /* 0x00016c0b01007387 */ /* 0x0003e80000100800 */
[----:B------:R-:W3:Y:S01]  /*9e20*/  LDL.LU R60, [R1+0x104] ;  /* 0x00010400013c7983 */ /* 0x000ee20000300800 */
[----:B0-----:R-:W-:-:S03]  /*9e30*/  SEL R0, R59, R34, !P2 ;  /* 0x000000223b007207 */ /* 0x001fc60005000000 */
[----:B------:R0:W-:Y:S01]  /*9e40*/  STL [R1+0x168], R3 ;  /* 0x0001680301007387 */ /* 0x0001e20000100800 */
[----:B-1----:R-:W-:-:S03]  /*9e50*/  SEL R11, R59, R39, !P2 ;  /* 0x000000273b0b7207 */ /* 0x002fc60005000000 */
[----:B------:R1:W-:Y:S01]  /*9e60*/  STL [R1+0x164], R0 ;  /* 0x0001640001007387 */ /* 0x0003e20000100800 */
[C---:B0-----:R-:W-:Y:S02]  /*9e70*/  SEL R3, R59.reuse, R36, !P2 ;  /* 0x000000243b037207 */ /* 0x041fe40005000000 */
[----:B-1----:R-:W-:-:S03]  /*9e80*/  SEL R0, R59, R41, !P2 ;  /* 0x000000293b007207 */ /* 0x002fc60005000000 */
[----:B------:R0:W-:Y:S04]  /*9e90*/  STL [R1+0x160], R3 ;  /* 0x0001600301007387 */ /* 0x0001e80000100800 */
[----:B------:R1:W-:Y:S01]  /*9ea0*/  STL [R1+0x15c], R11 ;  /* 0x00015c0b01007387 */ /* 0x0003e20000100800 */
[----:B0-----:R-:W-:-:S03]  /*9eb0*/  SEL R3, R59, R43, !P2 ;  /* 0x0000002b3b037207 */ /* 0x001fc60005000000 */
[----:B-1----:R-:W4:Y:S04]  /*9ec0*/  LDL.LU R11, [R1+0xd0] ;  /* 0x0000d000010b7983 */ /* 0x002f280000300800 */
[----:B------:R0:W-:Y:S04]  /*9ed0*/  STL [R1+0x158], R0 ;  /* 0x0001580001007387 */ /* 0x0001e80000100800 */
[----:B------:R1:W-:Y:S04]  /*9ee0*/  STL [R1+0x150], R3 ;  /* 0x0001500301007387 */ /* 0x0003e80000100800 */
[----:B------:R-:W5:Y:S01]  /*9ef0*/  LDL.LU R61, [R1+0xd4] ;  /* 0x0000d400013d7983 */ /* 0x000f620000300800 */
[----:B0-----:R-:W-:-:S05]  /*9f00*/  SEL R0, R59, R45, !P2 ;  /* 0x0000002d3b007207 */ /* 0x001fca0005000000 */
[----:B------:R0:W-:Y:S04]  /*9f10*/  STL [R1+0x14c], R0 ;  /* 0x00014c0001007387 */ /* 0x0001e80000100800 */
[----:B-1----:R-:W5:Y:S01]  /*9f20*/  LDL.LU R3, [R1+0xd8] ;  /* 0x0000d80001037983 */ /* 0x002f620000300800 */
[C---:B------:R-:W-:Y:S02]  /*9f30*/  SEL R15, R59.reuse, R47, !P2 ;  /* 0x0000002f3b0f7207 */ /* 0x040fe40005000000 */
[----:B0-----:R-:W-:-:S03]  /*9f40*/  SEL R0, R59, R49, !P2 ;  /* 0x000000313b007207 */ /* 0x001fc60005000000 */
[----:B------:R0:W-:Y:S04]  /*9f50*/  STL [R1+0x144], R15 ;  /* 0x0001440f01007387 */ /* 0x0001e80000100800 */
[----:B------:R-:W5:Y:S04]  /*9f60*/  LDL.LU R49, [R1+0xe0] ;  /* 0x0000e00001317983 */ /* 0x000f680000300800 */
[----:B------:R-:W5:Y:S04]  /*9f70*/  LDL.LU R47, [R1+0xe4] ;  /* 0x0000e400012f7983 */ /* 0x000f680000300800 */
[----:B------:R1:W-:Y:S04]  /*9f80*/  STL [R1+0x138], R0 ;  /* 0x0001380001007387 */ /* 0x0003e80000100800 */
[----:B------:R-:W5:Y:S04]  /*9f90*/  LDL.LU R45, [R1+0xfc] ;  /* 0x0000fc00012d7983 */ /* 0x000f680000300800 */
[----:B------:R-:W5:Y:S04]  /*9fa0*/  LDL.LU R43, [R1+0xe8] ;  /* 0x0000e800012b7983 */ /* 0x000f680000300800 */
[----:B------:R-:W5:Y:S01]  /*9fb0*/  LDL.LU R41, [R1+0xec] ;  /* 0x0000ec0001297983 */ /* 0x000f620000300800 */
[----:B0-----:R-:W-:-:S03]  /*9fc0*/  SEL R15, R59, R51, !P2 ;  /* 0x000000333b0f7207 */ /* 0x001fc60005000000 */
[----:B------:R-:W5:Y:S04]  /*9fd0*/  LDL.LU R39, [R1+0xf4] ;  /* 0x0000f40001277983 */ /* 0x000f680000300800 */
[----:B------:R-:W5:Y:S04]  /*9fe0*/  LDL.LU R36, [R1+0xf0] ;  /* 0x0000f00001247983 */ /* 0x000f680000300800 */
[----:B------:R-:W5:Y:S04]  /*9ff0*/  LDL.LU R34, [R1+0xc8] ;  /* 0x0000c80001227983 */ /* 0x000f680000300800 */
[----:B------:R-:W5:Y:S04]  /*a000*/  LDL.LU R58, [R1+0xcc] ;  /* 0x0000cc00013a7983 */ /* 0x000f680000300800 */
[----:B-1----:R-:W5:Y:S04]  /*a010*/  LDL.LU R0, [R1+0xc4] ;  /* 0x0000c40001007983 */ /* 0x002f680000300800 */
[----:B------:R0:W-:Y:S04]  /*a020*/  STL [R1+0x134], R15 ;  /* 0x0001340f01007387 */ /* 0x0001e80000100800 */
[----:B------:R-:W5:Y:S04]  /*a030*/  LDL.LU R33, [R1+0xc0] ;  /* 0x0000c00001217983 */ /* 0x000f680000300800 */
[----:B------:R-:W5:Y:S01]  /*a040*/  LDL.LU R31, [R1+0xb8] ;  /* 0x0000b800011f7983 */ /* 0x000f620000300800 */
[----:B------:R-:W-:-:S02]  /*a050*/  SEL R51, R59, R54, !P2 ;  /* 0x000000363b337207 */ /* 0x000fc40005000000 */
[----:B--2---:R-:W-:-:S05]  /*a060*/  SEL R13, R59, R13, !P2 ;  /* 0x0000000d3b0d7207 */ /* 0x004fca0005000000 */
[----:B------:R3:W-:Y:S04]  /*a070*/  STL [R1+0x130], R13 ;  /* 0x0001300d01007387 */ /* 0x0007e80000100800 */
[----:B------:R-:W2:Y:S04]  /*a080*/  LDL.LU R29, [R1+0xb4] ;  /* 0x0000b400011d7983 */ /* 0x000ea80000300800 */
[----:B------:R-:W2:Y:S04]  /*a090*/  LDL.LU R26, [R1+0xac] ;  /* 0x0000ac00011a7983 */ /* 0x000ea80000300800 */
[----:B------:R-:W2:Y:S04]  /*a0a0*/  LDL.LU R25, [R1+0xa4] ;  /* 0x0000a40001197983 */ /* 0x000ea80000300800 */
[----:B------:R-:W2:Y:S04]  /*a0b0*/  LDL.LU R20, [R1+0xa0] ;  /* 0x0000a00001147983 */ /* 0x000ea80000300800 */
[----:B------:R-:W2:Y:S04]  /*a0c0*/  LDL.LU R19, [R1+0x9c] ;  /* 0x00009c0001137983 */ /* 0x000ea80000300800 */
[----:B------:R-:W2:Y:S04]  /*a0d0*/  LDL.LU R17, [R1+0x88] ;  /* 0x0000880001117983 */ /* 0x000ea80000300800 */
[----:B0-----:R-:W2:Y:S01]  /*a0e0*/  LDL.LU R15, [R1+0x74] ;  /* 0x00007400010f7983 */ /* 0x001ea20000300800 */
[----:B---3--:R-:W-:-:S03]  /*a0f0*/  SEL R13, R59, R60, !P2 ;  /* 0x0000003c3b0d7207 */ /* 0x008fc60005000000 */
[----:B------:R-:W3:Y:S04]  /*a100*/  LDL.LU R60, [R1+0x80] ;  /* 0x00008000013c7983 */ /* 0x000ee80000300800 */
[----:B------:R0:W-:Y:S04]  /*a110*/  STL [R1+0x12c], R13 ;  /* 0x00012c0d01007387 */ /* 0x0001e80000100800 */
[----:B0-----:R-:W3:Y:S04]  /*a120*/  LDL.LU R13, [R1+0x90] ;  /* 0x00009000010d7983 */ /* 0x001ee80000300800 */
[----:B------:R5:W-:Y:S01]  /*a130*/  STL [R1+0x11c], R51 ;  /* 0x00011c3301007387 */ /* 0x000be20000100800 */
[----:B----4-:R-:W-:-:S03]  /*a140*/  SEL R54, R59, R11, !P2 ;  /* 0x0000000b3b367207 */ /* 0x010fc60005000000 */
[----:B------:R-:W4:Y:S04]  /*a150*/  LDL.LU R11, [R1+0x94] ;  /* 0x00009400010b7983 */ /* 0x000f280000300800 */
[----:B------:R0:W-:Y:S01]  /*a160*/  STL [R1+0x118], R54 ;  /* 0x0001183601007387 */ /* 0x0001e20000100800 */
[----:B-----5:R-:W-:-:S03]  /*a170*/  SEL R51, R59, R61, !P2 ;  /* 0x0000003d3b337207 */ /* 0x020fc60005000000 */
[----:B------:R-:W5:Y:S04]  /*a180*/  LDL.LU R61, [R1+0x8c] ;  /* 0x00008c00013d7983 */ /* 0x000f680000300800 */
[----:B------:R1:W-:Y:S01]  /*a190*/  STL [R1+0x114], R51 ;  /* 0x0001143301007387 */ /* 0x0003e20000100800 */
[----:B0-----:R-:W-:-:S03]  /*a1a0*/  SEL R54, R59, R3, !P2 ;  /* 0x000000033b367207 */ /* 0x001fc60005000000 */
[----:B------:R-:W5:Y:S04]  /*a1b0*/  LDL.LU R3, [R1+0x68] ;  /* 0x0000680001037983 */ /* 0x000f680000300800 */
[----:B------:R-:W-:Y:S01]  /*a1c0*/  STL [R1+0x110], R54 ;  /* 0x0001103601007387 */ /* 0x000fe20000100800 */
[C---:B-1----:R-:W-:Y:S02]  /*a1d0*/  SEL R51, R59.reuse, R49, !P2 ;  /* 0x000000313b337207 */ /* 0x042fe40005000000 */
[----:B------:R-:W-:-:S03]  /*a1e0*/  SEL R49, R59, R47, !P2 ;  /* 0x0000002f3b317207 */ /* 0x000fc60005000000 */
[----:B------:R-:W-:Y:S01]  /*a1f0*/  STL [R1+0x10c], R51 ;  /* 0x00010c3301007387 */ /* 0x000fe20000100800 */
        /* <DEDUP_REMOVED lines=13> */
[----:B------:R-:W5:Y:S04]  /*a2d0*/  LDL.LU R58, [R1+0x6c] ;  /* 0x00006c00013a7983 */ /* 0x000f680000300800 */
[----:B------:R0:W-:Y:S04]  /*a2e0*/  STL [R1+0xec], R36 ;  /* 0x0000ec2401007387 */ /* 0x0001e80000100800 */
[----:B------:R1:W-:Y:S01]  /*a2f0*/  STL [R1+0xe8], R34 ;  /* 0x0000e82201007387 */ /* 0x0003e20000100800 */
[----:B0-----:R-:W-:-:S03]  /*a300*/  SEL R36, R59, R0, !P2 ;  /* 0x000000003b247207 */ /* 0x001fc60005000000 */
[----:B------:R-:W5:Y:S01]  /*a310*/  LDL.LU R0, [R1+0x70] ;  /* 0x0000700001007983 */ /* 0x000f620000300800 */
[C---:B-1----:R-:W-:Y:S02]  /*a320*/  SEL R34, R59.reuse, R33, !P2 ;  /* 0x000000213b227207 */ /* 0x042fe40005000000 */
[C---:B------:R-:W-:Y:S01]  /*a330*/  SEL R33, R59.reuse, R31, !P2 ;  /* 0x0000001f3b217207 */ /* 0x040fe20005000000 */
[----:B------:R-:W-:Y:S04]  /*a340*/  STL [R1+0xe4], R36 ;  /* 0x0000e42401007387 */ /* 0x000fe80000100800 */
[----:B------:R-:W-:Y:S04]  /*a350*/  STL [R1+0xe0], R34 ;  /* 0x0000e02201007387 */ /* 0x000fe80000100800 */
[----:B------:R-:W-:Y:S01]  /*a360*/  STL [R1+0xd8], R33 ;  /* 0x0000d82101007387 */ /* 0x000fe20000100800 */
[----:B--2---:R-:W-:-:S02]  /*a370*/  SEL R31, R59, R29, !P2 ;  /* 0x0000001d3b1f7207 */ /* 0x004fc40005000000 */
        /* <DEDUP_REMOVED lines=8> */
[C---:B------:R-:W-:Y:S02]  /*a400*/  SEL R19, R59.reuse, R42, !P2 ;  /* 0x0000002a3b137207 */ /* 0x040fe40005000000 */
[C---:B------:R-:W-:Y:S01]  /*a410*/  SEL R17, R59.reuse, R17, !P2 ;  /* 0x000000113b117207 */ /* 0x040fe20005000000 */
[----:B------:R-:W-:Y:S01]  /*a420*/  STL [R1+0xc4], R20 ;  /* 0x0000c41401007387 */ /* 0x000fe20000100800 */
[----:B------:R-:W-:-:S03]  /*a430*/  SEL R15, R59, R15, !P2 ;  /* 0x0000000f3b0f7207 */ /* 0x000fc60005000000 */
[----:B------:R3:W-:Y:S04]  /*a440*/  STL [R1+0xc0], R17 ;  /* 0x0000c01101007387 */ /* 0x0007e80000100800 */
[----:B------:R-:W-:Y:S01]  /*a450*/  STL [R1+0xb8], R19 ;  /* 0x0000b81301007387 */ /* 0x000fe20000100800 */
[----:B---3--:R-:W-:-:S03]  /*a460*/  SEL R17, R59, R60, !P2 ;  /* 0x0000003c3b117207 */ /* 0x008fc60005000000 */
[----:B------:R-:W2:Y:S04]  /*a470*/  LDL.LU R60, [R1+0x48] ;  /* 0x00004800013c7983 */ /* 0x000ea80000300800 */
[----:B------:R0:W-:Y:S04]  /*a480*/  STL [R1+0xb4], R15 ;  /* 0x0000b40f01007387 */ /* 0x0001e80000100800 */
[----:B------:R1:W-:Y:S01]  /*a490*/  STL [R1+0xac], R17 ;  /* 0x0000ac1101007387 */ /* 0x0003e20000100800 */
[----:B0-----:R-:W-:-:S03]  /*a4a0*/  SEL R15, R59, R13, !P2 ;  /* 0x0000000d3b0f7207 */ /* 0x001fc60005000000 */
[----:B-1----:R-:W3:Y:S04]  /*a4b0*/  LDL.LU R17, [R1+0x64] ;  /* 0x0000640001117983 */ /* 0x002ee80000300800 */
[----:B------:R0:W-:Y:S01]  /*a4c0*/  STL [R1+0xa4], R15 ;  /* 0x0000a40f01007387 */ /* 0x0001e20000100800 */
[----:B----4-:R-:W-:-:S03]  /*a4d0*/  SEL R13, R59, R11, !P2 ;  /* 0x0000000b3b0d7207 */ /* 0x010fc60005000000 */
[----:B0-----:R-:W4:Y:S04]  /*a4e0*/  LDL.LU R15, [R1+0x4c] ;  /* 0x00004c00010f7983 */ /* 0x001f280000300800 */
[----:B------:R0:W-:Y:S01]  /*a4f0*/  STL [R1+0xa0], R13 ;  /* 0x0000a00d01007387 */ /* 0x0001e20000100800 */
[----:B-----5:R-:W-:-:S03]  /*a500*/  SEL R11, R59, R61, !P2 ;  /* 0x0000003d3b0b7207 */ /* 0x020fc60005000000 */
[----:B0-----:R-:W5:Y:S04]  /*a510*/  LDL.LU R13, [R1+0x60] ;  /* 0x00006000010d7983 */ /* 0x001f680000300800 */
[----:B------:R0:W-:Y:S01]  /*a520*/  STL [R1+0x9c], R11 ;  /* 0x00009c0b01007387 */ /* 0x0001e20000100800 */
[----:B------:R-:W-:-:S03]  /*a530*/  SEL R3, R59, R3, !P2 ;  /* 0x000000033b037207 */ /* 0x000fc60005000000 */
[----:B------:R-:W5:Y:S04]  /*a540*/  LDL.LU R45, [R1+0x154] ;  /* 0x00015400012d7983 */ /* 0x000f680000300800 */
[----:B------:R-:W5:Y:S04]  /*a550*/  LDL.LU R43, [R1+0x13c] ;  /* 0x00013c00012b7983 */ /* 0x000f680000300800 */
[----:B------:R1:W-:Y:S04]  /*a560*/  STL [R1+0x94], R3 ;  /* 0x0000940301007387 */ /* 0x0003e80000100800 */
[----:B------:R-:W5:Y:S04]  /*a570*/  LDL.LU R41, [R1+0x148] ;  /* 0x0001480001297983 */ /* 0x000f680000300800 */
[----:B------:R-:W5:Y:S04]  /*a580*/  LDL.LU R39, [R1+0x140] ;  /* 0x0001400001277983 */ /* 0x000f680000300800 */
[----:B------:R-:W5:Y:S04]  /*a590*/  LDL.LU R36, [R1+0x120] ;  /* 0x0001200001247983 */ /* 0x000f680000300800 */
[----:B------:R-:W5:Y:S04]  /*a5a0*/  LDL.LU R34, [R1+0x128] ;  /* 0x0001280001227983 */ /* 0x000f680000300800 */
[----:B------:R-:W5:Y:S04]  /*a5b0*/  LDL.LU R33, [R1+0x124] ;  /* 0x0001240001217983 */ /* 0x000f680000300800 */
[----:B------:R-:W5:Y:S04]  /*a5c0*/  LDL.LU R31, [R1+0xf8] ;  /* 0x0000f800011f7983 */ /* 0x000f680000300800 */
[----:B------:R-:W5:Y:S04]  /*a5d0*/  LDL.LU R29, [R1+0xdc] ;  /* 0x0000dc00011d7983 */ /* 0x000f680000300800 */
[----:B0-----:R-:W5:Y:S01]  /*a5e0*/  LDL.LU R11, [R1+0xa8] ;  /* 0x0000a800010b7983 */ /* 0x001f620000300800 */
[----:B-1----:R-:W-:-:S05]  /*a5f0*/  SEL R3, R59, R58, !P2 ;  /* 0x0000003a3b037207 */ /* 0x002fca0005000000 */
[----:B------:R-:W-:Y:S04]  /*a600*/  STL [R1+0x90], R3 ;  /* 0x0000900301007387 */ /* 0x000fe80000100800 */
[----:B------:R-:W5:Y:S04]  /*a610*/  LDL.LU R26, [R1+0xbc] ;  /* 0x0000bc00011a7983 */ /* 0x000f680000300800 */
[----:B------:R-:W5:Y:S01]  /*a620*/  LDL.LU R25, [R1+0xb0] ;  /* 0x0000b00001197983 */ /* 0x000f620000300800 */
[----:B------:R-:W-:-:S05]  /*a630*/  SEL R0, R59, R0, !P2 ;  /* 0x000000003b007207 */ /* 0x000fca0005000000 */
[----:B------:R0:W-:Y:S04]  /*a640*/  STL [R1+0x8c], R0 ;  /* 0x00008c0001007387 */ /* 0x0001e80000100800 */
[----:B------:R-:W5:Y:S04]  /*a650*/  LDL.LU R20, [R1+0x98] ;  /* 0x0000980001147983 */ /* 0x000f680000300800 */
[----:B------:R-:W5:Y:S01]  /*a660*/  LDL.LU R19, [R1+0x5c] ;  /* 0x00005c0001137983 */ /* 0x000f620000300800 */
[C---:B0-----:R-:W-:Y:S02]  /*a670*/  SEL R0, R59.reuse, R12, !P2 ;  /* 0x0000000c3b007207 */ /* 0x041fe40005000000 */
[C---:B------:R-:W-:Y:S01]  /*a680*/  SEL R12, R59.reuse, R18, !P2 ;  /* 0x000000123b0c7207 */ /* 0x040fe20005000000 */
[----:B------:R-:W5:Y:S01]  /*a690*/  LDL.LU R58, [R1+0x84] ;  /* 0x00008400013a7983 */ /* 0x000f620000300800 */
[----:B------:R-:W-:-:S03]  /*a6a0*/  SEL R18, R59, R50, !P2 ;  /* 0x000000323b127207 */ /* 0x000fc60005000000 */
[----:B------:R-:W5:Y:S04]  /*a6b0*/  LDL.LU R3, [R1+0x78] ;  /* 0x0000780001037983 */ /* 0x000f680000300800 */
[----:B------:R0:W-:Y:S04]  /*a6c0*/  STL [R1+0x88], R0 ;  /* 0x0000880001007387 */ /* 0x0001e80000100800 */
[----:B0-----:R-:W5:Y:S04]  /*a6d0*/  LDL.LU R0, [R1+0x7c] ;  /* 0x00007c0001007983 */ /* 0x001f680000300800 */
[----:B------:R2:W-:Y:S04]  /*a6e0*/  STL [R1+0x80], R12 ;  /* 0x0000800c01007387 */ /* 0x0005e80000100800 */
[----:B------:R-:W5:Y:S04]  /*a6f0*/  LDL.LU R61, [R1+0x58] ;  /* 0x00005800013d7983 */ /* 0x000f680000300800 */
[----:B------:R3:W-:Y:S01]  /*a700*/  STL [R1+0x74], R18 ;  /* 0x0000741201007387 */ /* 0x0007e20000100800 */
[----:B--2---:R-:W-:-:S03]  /*a710*/  SEL R12, R59, R60, !P2 ;  /* 0x0000003c3b0c7207 */ /* 0x004fc60005000000 */
[----:B------:R-:W2:Y:S04]  /*a720*/  LDL.LU R60, [R1+0x54] ;  /* 0x00005400013c7983 */ /* 0x000ea80000300800 */
[----:B------:R4:W-:Y:S01]  /*a730*/  STL [R1+0x70], R12 ;  /* 0x0000700c01007387 */ /* 0x0009e20000100800 */
[----:B---3--:R-:W-:-:S03]  /*a740*/  SEL R18, R59, R17, !P2 ;  /* 0x000000113b127207 */ /* 0x008fc60005000000 */
[----:B------:R-:W3:Y:S04]  /*a750*/  LDL.LU R17, [R1+0x50] ;  /* 0x0000500001117983 */ /* 0x000ee80000300800 */
[----:B------:R5:W-:Y:S01]  /*a760*/  STL [R1+0x6c], R18 ;  /* 0x00006c1201007387 */ /* 0x000be20000100800 */
[----:B----4-:R-:W-:-:S03]  /*a770*/  SEL R12, R59, R15, !P2 ;  /* 0x0000000f3b0c7207 */ /* 0x010fc60005000000 */
[----:B------:R-:W4:Y:S04]  /*a780*/  LDL.LU R15, [R1+0x40] ;  /* 0x00004000010f7983 */ /* 0x000f280000300800 */
[----:B------:R0:W-:Y:S01]  /*a790*/  STL [R1+0x68], R12 ;  /* 0x0000680c01007387 */ /* 0x0001e20000100800 */
[----:B-----5:R-:W-:-:S03]  /*a7a0*/  SEL R18, R59, R13, !P2 ;  /* 0x0000000d3b127207 */ /* 0x020fc60005000000 */
[----:B------:R-:W5:Y:S04]  /*a7b0*/  LDL.LU R13, [R1+0x3c] ;  /* 0x00003c00010d7983 */ /* 0x000f680000300800 */
[----:B------:R1:W-:Y:S01]  /*a7c0*/  STL [R1+0x64], R18 ;  /* 0x0000641201007387 */ /* 0x0003e20000100800 */
[C---:B0-----:R-:W-:Y:S02]  /*a7d0*/  SEL R12, R59.reuse, R45, !P2 ;  /* 0x0000002d3b0c7207 */ /* 0x041fe40005000000 */
[----:B-1----:R-:W-:-:S03]  /*a7e0*/  SEL R18, R59, R43, !P2 ;  /* 0x0000002b3b127207 */ /* 0x002fc60005000000 */
[----:B------:R0:W-:Y:S01]  /*a7f0*/  STL [R1+0x60], R12 ;  /* 0x0000600c01007387 */ /* 0x0001e20000100800 */
[----:B------:R-:W-:-:S03]  /*a800*/  SEL R41, R59, R41, !P2 ;  /* 0x000000293b297207 */ /* 0x000fc60005000000 */
[----:B------:R1:W-:Y:S01]  /*a810*/  STL [R1+0x4c], R18 ;  /* 0x00004c1201007387 */ /* 0x0003e20000100800 */
[----:B0-----:R-:W-:-:S03]  /*a820*/  SEL R12, R59, R39, !P2 ;  /* 0x000000273b0c7207 */ /* 0x001fc60005000000 */
[----:B------:R-:W-:Y:S01]  /*a830*/  STL [R1+0x48], R41 ;  /* 0x0000482901007387 */ /* 0x000fe20000100800 */
[----:B-1----:R-:W-:-:S03]  /*a840*/  SEL R18, R59, R36, !P2 ;  /* 0x000000243b127207 */ /* 0x002fc60005000000 */
[----:B------:R0:W-:Y:S01]  /*a850*/  STL [R1+0x44], R12 ;  /* 0x0000440c01007387 */ /* 0x0001e20000100800 */
[----:B------:R-:W-:-:S03]  /*a860*/  SEL R34, R59, R34, !P2 ;  /* 0x000000223b227207 */ /* 0x000fc60005000000 */
[----:B------:R1:W-:Y:S01]  /*a870*/  STL [R1+0x38], R18 ;  /* 0x0000381201007387 */ /* 0x0003e20000100800 */
[C---:B0-----:R-:W-:Y:S02]  /*a880*/  SEL R12, R59.reuse, R33, !P2 ;  /* 0x000000213b0c7207 */ /* 0x041fe40005000000 */
[C---:B------:R-:W-:Y:S02]  /*a890*/  SEL R29, R59.reuse, R29, !P2 ;  /* 0x0000001d3b1d7207 */ /* 0x040fe40005000000 */
[C---:B-1----:R-:W-:Y:S01]  /*a8a0*/  SEL R18, R59.reuse, R31, !P2 ;  /* 0x0000001f3b127207 */ /* 0x042fe20005000000 */
[----:B------:R-:W-:Y:S04]  /*a8b0*/  STL [R1+0x34], R34 ;  /* 0x0000342201007387 */ /* 0x000fe80000100800 */
[----:B------:R-:W-:Y:S04]  /*a8c0*/  STL [R1+0x30], R12 ;  /* 0x0000300c01007387 */ /* 0x000fe80000100800 */
[----:B------:R0:W-:Y:S04]  /*a8d0*/  STL [R1+0x28], R18 ;  /* 0x0000281201007387 */ /* 0x0001e80000100800 */
[----:B------:R-:W-:Y:S01]  /*a8e0*/  STL [R1+0x24], R29 ;  /* 0x0000241d01007387 */ /* 0x000fe20000100800 */
[----:B0-----:R-:W-:-:S03]  /*a8f0*/  SEL R18, R59, R11, !P2 ;  /* 0x0000000b3b127207 */ /* 0x001fc60005000000 */
[----:B------:R-:W5:Y:S01]  /*a900*/  LDL.LU R11, [R1+0x2c] ;  /* 0x00002c00010b7983 */ /* 0x000f620000300800 */
[----:B------:R-:W-:-:S05]  /*a910*/  SEL R12, R59, R28, !P2 ;  /* 0x0000001c3b0c7207 */ /* 0x000fca0005000000 */
[----:B------:R0:W-:Y:S01]  /*a920*/  STL [R1+0x20], R12 ;  /* 0x0000200c01007387 */ /* 0x0001e20000100800 */
[----:B------:R-:W-:-:S03]  /*a930*/  SEL R25, R59, R25, !P2 ;  /* 0x000000193b197207 */ /* 0x000fc60005000000 */
[----:B------:R1:W-:Y:S01]  /*a940*/  STL [R1+0x1c], R18 ;  /* 0x00001c1201007387 */ /* 0x0003e20000100800 */
[C---:B0-----:R-:W-:Y:S02]  /*a950*/  SEL R12, R59.reuse, R26, !P2 ;  /* 0x0000001a3b0c7207 */ /* 0x041fe40005000000 */
[----:B-1----:R-:W-:-:S03]  /*a960*/  SEL R18, R59, R20, !P2 ;  /* 0x000000143b127207 */ /* 0x002fc60005000000 */
[----:B------:R0:W-:Y:S01]  /*a970*/  STL [R1+0x18], R12 ;  /* 0x0000180c01007387 */ /* 0x0001e20000100800 */
[C---:B------:R-:W-:Y:S02]  /*a980*/  SEL R58, R59.reuse, R58, !P2 ;  /* 0x0000003a3b3a7207 */ /* 0x040fe40005000000 */
[C---:B------:R-:W-:Y:S01]  /*a990*/  SEL R3, R59.reuse, R3, !P2 ;  /* 0x000000033b037207 */ /* 0x040fe20005000000 */
[----:B------:R1:W-:Y:S01]  /*a9a0*/  STL [R1+0x14], R25 ;  /* 0x0000141901007387 */ /* 0x0003e20000100800 */
[----:B0-----:R-:W-:-:S03]  /*a9b0*/  SEL R12, R59, R19, !P2 ;  /* 0x000000133b0c7207 */ /* 0x001fc60005000000 */
[----:B------:R-:W-:Y:S04]  /*a9c0*/  STL [R1+0x10], R18 ;  /* 0x0000101201007387 */ /* 0x000fe80000100800 */
        /* <DEDUP_REMOVED lines=10> */
[C---:B------:R-:W-:Y:S02]  /*aa70*/  SEL R26, R59.reuse, R6, !P2 ;  /* 0x000000063b1a7207 */ /* 0x040fe40005000000 */
[C---:B------:R-:W-:Y:S02]  /*aa80*/  SEL R29, R59.reuse, R5, !P2 ;  /* 0x000000053b1d7207 */ /* 0x040fe40005000000 */
[C---:B------:R-:W-:Y:S02]  /*aa90*/  SEL R46, R59.reuse, R46, !P2 ;  /* 0x0000002e3b2e7207 */ /* 0x040fe40005000000 */
[C---:B------:R-:W-:Y:S02]  /*aaa0*/  SEL R37, R59.reuse, R37, !P2 ;  /* 0x000000253b257207 */ /* 0x040fe40005000000 */
[----:B------:R-:W-:-:S02]  /*aab0*/  SEL R55, R59, R55, !P2 ;  /* 0x000000373b377207 */ /* 0x000fc40005000000 */
        /* <DEDUP_REMOVED lines=12> */
[----:B--2---:R-:W-:-:S05]  /*ab80*/  SEL R60, R59, R60, !P2 ;  /* 0x0000003c3b3c7207 */ /* 0x004fca0005000000 */
[----:B------:R-:W-:Y:S01]  /*ab90*/  STL [R1+0x2348], R60 ;  /* 0x0023483c01007387 */ /* 0x000fe20000100800 */
[C---:B---3--:R-:W-:Y:S02]  /*aba0*/  SEL R54, R59.reuse, R17, !P2 ;  /* 0x000000113b367207 */ /* 0x048fe40005000000 */
[C---:B----4-:R-:W-:Y:S02]  /*abb0*/  SEL R51, R59.reuse, R15, !P2 ;  /* 0x0000000f3b337207 */ /* 0x050fe40005000000 */
[----:B------:R-:W0:Y:S01]  /*abc0*/  LDC R15, c[0x0][0x23c] ;  /* 0x00008f00ff0f7b82 */ /* 0x000e220000000800 */
[----:B------:R-:W-:Y:S04]  /*abd0*/  STL [R1+0x234c], R54 ;  /* 0x00234c3601007387 */ /* 0x000fe80000100800 */
[----:B------:R-:W-:Y:S01]  /*abe0*/  STL [R1+0x2350], R51 ;  /* 0x0023503301007387 */ /* 0x000fe20000100800 */
[----:B-----5:R-:W-:-:S05]  /*abf0*/  SEL R50, R59, R13, !P2 ;  /* 0x0000000d3b327207 */ /* 0x020fca0005000000 */
[----:B------:R-:W-:Y:S04]  /*ac00*/  STL [R1+0x2354], R50 ;  /* 0x0023543201007387 */ /* 0x000fe80000100800 */
[----:B------:R-:W-:Y:S04]  /*ac10*/  STL [R1+0x2358], R56 ;  /* 0x0023583801007387 */ /* 0x000fe80000100800 */
[----:B------:R-:W-:Y:S04]  /*ac20*/  STL [R1+0x235c], R49 ;  /* 0x00235c3101007387 */ /* 0x000fe80000100800 */
[----:B------:R-:W-:Y:S04]  /*ac30*/  STL [R1+0x2360], R47 ;  /* 0x0023602f01007387 */ /* 0x000fe80000100800 */
[----:B------:R-:W-:Y:S04]  /*ac40*/  STL [R1+0x2364], R26 ;  /* 0x0023641a01007387 */ /* 0x000fe80000100800 */
[----:B------:R-:W-:Y:S01]  /*ac50*/  STL [R1+0x2368], R29 ;  /* 0x0023681d01007387 */ /* 0x000fe20000100800 */
[----:B------:R-:W-:-:S02]  /*ac60*/  SEL R31, R59, R11, !P2 ;  /* 0x0000000b3b1f7207 */ /* 0x000fc40005000000 */
[----:B------:R-:W2:Y:S03]  /*ac70*/  S2R R11, SR_TID.X ;  /* 0x00000000000b7919 */ /* 0x000ea60000002100 */
[----:B------:R-:W-:Y:S04]  /*ac80*/  STL [R1+0x236c], R31 ;  /* 0x00236c1f01007387 */ /* 0x000fe80000100800 */
[----:B------:R-:W-:Y:S04]  /*ac90*/  STL [R1+0x2370], R46 ;  /* 0x0023702e01007387 */ /* 0x000fe80000100800 */
[----:B------:R3:W-:Y:S04]  /*aca0*/  STL [R1+0x2374], R37 ;  /* 0x0023742501007387 */ /* 0x0007e80000100800 */
[----:B------:R-:W-:Y:S04]  /*acb0*/  STL [R1+0x2378], R55 ;  /* 0x0023783701007387 */ /* 0x000fe80000100800 */
[----:B------:R-:W-:Y:S04]  /*acc0*/  STL [R1+0x237c], R33 ;  /* 0x00237c2101007387 */ /* 0x000fe80000100800 */
[----:B------:R-:W-:Y:S01]  /*acd0*/  STL [R1+0x2380], R34 ;  /* 0x0023802201007387 */ /* 0x000fe20000100800 */
[----:B--2---:R-:W-:-:S03]  /*ace0*/  LOP3.LUT R11, R11, 0x1f, RZ, 0xc0, !PT ;  /* 0x0000001f0b0b7812 */ /* 0x004fc600078ec0ff */
[----:B------:R-:W-:Y:S02]  /*acf0*/  STL [R1+0x2384], R36 ;  /* 0x0023842401007387 */ /* 0x000fe40000100800 */
[----:B0-----:R-:W-:Y:S02]  /*ad00*/  IMAD R13, R11, R15, RZ ;  /* 0x0000000f0b0d7224 */ /* 0x001fe400078e02ff */
[----:B------:R-:W-:Y:S04]  /*ad10*/  STL [R1+0x2388], R30 ;  /* 0x0023881e01007387 */ /* 0x000fe80000100800 */
[----:B------:R-:W-:Y:S01]  /*ad20*/  STL [R1+0x238c], R38 ;  /* 0x00238c2601007387 */ /* 0x000fe20000100800 */
[----:B------:R-:W-:-:S03]  /*ad30*/  LEA.HI.X.SX32 R24, R13, UR7, 0x1, P5 ;  /* 0x000000070d187c11 */ /* 0x000fc6000a8f0eff */
[----:B------:R-:W-:Y:S04]  /*ad40*/  STL [R1+0x2390], R39 ;  /* 0x0023902701007387 */ /* 0x000fe80000100800 */
[----:B------:R-:W-:Y:S04]  /*ad50*/  STL [R1+0x2394], R41 ;  /* 0x0023942901007387 */ /* 0x000fe80000100800 */
[----:B------:R-:W-:Y:S04]  /*ad60*/  STL [R1+0x2398], R42 ;  /* 0x0023982a01007387 */ /* 0x000fe80000100800 */
[----:B------:R-:W-:Y:S04]  /*ad70*/  STL [R1+0x239c], R32 ;  /* 0x00239c2001007387 */ /* 0x000fe80000100800 */
[----:B------:R-:W-:Y:S04]  /*ad80*/  STL [R1+0x23a0], R40 ;  /* 0x0023a02801007387 */ /* 0x000fe80000100800 */
[----:B------:R-:W-:Y:S01]  /*ad90*/  STL [R1+0x23a4], R48 ;  /* 0x0023a43001007387 */ /* 0x000fe20000100800 */
[----:B------:R-:W-:-:S03]  /*ada0*/  IMAD R11, R11, R15, RZ ;  /* 0x0000000f0b0b7224 */ /* 0x000fc600078e02ff */
[----:B------:R-:W-:Y:S04]  /*adb0*/  STL [R1+0x23a8], R53 ;  /* 0x0023a83501007387 */ /* 0x000fe80000100800 */
[----:B------:R0:W-:Y:S04]  /*adc0*/  STL [R1+0x22b4], R24 ;  /* 0x0022b41801007387 */ /* 0x0001e80000100800 */
[----:B------:R-:W2:Y:S04]  /*add0*/  LDL.LU R5, [R1+0x1d0] ;  /* 0x0001d00001057983 */ /* 0x000ea80000300800 */
[----:B------:R-:W4:Y:S01]  /*ade0*/  LDL.LU R19, [R1+0x1cc] ;  /* 0x0001cc0001137983 */ /* 0x000f220000300800 */
[----:B------:R-:W-:-:S03]  /*adf0*/  IMAD R11, R15, 0x20, R11 ;  /* 0x000000200f0b7824 */ /* 0x000fc600078e020b */
[----:B-1----:R-:W5:Y:S04]  /*ae00*/  LDL.LU R25, [R1+0x1c8] ;  /* 0x0001c80001197983 */ /* 0x002f680000300800 */
[----:B------:R-:W5:Y:S04]  /*ae10*/  LDL.LU R28, [R1+0x1c4] ;  /* 0x0001c400011c7983 */ /* 0x000f680000300800 */
[----:B---3--:R-:W3:Y:S04]  /*ae20*/  LDL.LU R37, [R1+0x1c0] ;  /* 0x0001c00001257983 */ /* 0x008ee80000300800 */
[----:B------:R-:W2:Y:S04]  /*ae30*/  LDL.LU R46, [R1+0x1bc] ;  /* 0x0001bc00012e7983 */ /* 0x000ea80000300800 */
[----:B------:R-:W5:Y:S01]  /*ae40*/  LDL.LU R6, [R1+0x1b8] ;  /* 0x0001b80001067983 */ /* 0x000f620000300800 */
[----:B------:R-:W-:Y:S01]  /*ae50*/  LEA.HI.X.SX32 R23, R11, UR7, 0x1, P6 ;  /* 0x000000070b177c11 */ /* 0x000fe2000b0f0eff */
[----:B------:R-:W-:-:S02]  /*ae60*/  @!P0 IMAD.MOV R7, RZ, RZ, -R7 ;  /* 0x000000ffff078224 */ /* 0x000fc400078e0a07 */
[----:B------:R-:W-:Y:S01]  /*ae70*/  @!P1 IMAD.MOV R35, RZ, RZ, -R35 ;  /* 0x000000ffff239224 */ /* 0x000fe200078e0a23 */
[----:B------:R-:W4:Y:S01]  /*ae80*/  LDL.LU R31, [R1+0x1b4] ;  /* 0x0001b400011f7983 */ /* 0x000f220000300800 */
[----:B------:R-:W-:Y:S02]  /*ae90*/  @!P3 IMAD.MOV R52, RZ, RZ, -R52 ;  /* 0x000000ffff34b224 */ /* 0x000fe400078e0a34 */
[----:B------:R-:W-:Y:S01]  /*aea0*/  @!P4 IMAD.MOV R9, RZ, RZ, -R9 ;  /* 0x000000ffff09c224 */ /* 0x000fe200078e0a09 */
[----:B------:R-:W5:Y:S01]  /*aeb0*/  LDL.LU R29, [R1+0x1ac] ;  /* 0x0001ac00011d7983 */ /* 0x000f620000300800 */
[C---:B------:R-:W-:Y:S01]  /*aec0*/  SEL R21, R59.reuse, R21, !P2 ;  /* 0x000000153b157207 */ /* 0x040fe20005000000 */
[----:B------:R-:W-:Y:S02]  /*aed0*/  ULDC.64 UR6, c[0x0][0x210] ;  /* 0x0000840000067ab9 */ /* 0x000fe40000000a00 */
[----:B------:R-:W3:Y:S04]  /*aee0*/  LDL.LU R26, [R1+0x1a8] ;  /* 0x0001a800011a7983 */ /* 0x000ee80000300800 */
[----:B------:R-:W5:Y:S04]  /*aef0*/  LDL.LU R47, [R1+0x1a4] ;  /* 0x0001a400012f7983 */ /* 0x000f680000300800 */
        /* <DEDUP_REMOVED lines=10> */
[----:B------:R-:W0:Y:S04]  /*afa0*/  LDL.LU R51, [R1+0x178] ;  /* 0x0001780001337983 */ /* 0x000e280000300800 */
[----:B------:R-:W2:Y:S04]  /*afb0*/  LDL.LU R54, [R1+0x174] ;  /* 0x0001740001367983 */ /* 0x000ea80000300800 */
[----:B------:R-:W4:Y:S04]  /*afc0*/  LDL.LU R60, [R1+0x170] ;  /* 0x00017000013c7983 */ /* 0x000f280000300800 */
[----:B------:R-:W5:Y:S04]  /*afd0*/  LDL.LU R61, [R1+0x16c] ;  /* 0x00016c00013d7983 */ /* 0x000f680000300800 */
[----:B------:R-:W5:Y:S04]  /*afe0*/  LDL.LU R0, [R1+0x168] ;  /* 0x0001680001007983 */ /* 0x000f680000300800 */
[----:B------:R-:W5:Y:S04]  /*aff0*/  LDL.LU R3, [R1+0x164] ;  /* 0x0001640001037983 */ /* 0x000f680000300800 */
[----:B------:R-:W5:Y:S01]  /*b000*/  LDL.LU R58, [R1+0x160] ;  /* 0x00016000013a7983 */ /* 0x000f620000300800 */
[----:B------:R-:W-:-:S03]  /*b010*/  SEL R22, R59, R22, !P2 ;  /* 0x000000163b167207 */ /* 0x000fc60005000000 */
[----:B------:R2:W-:Y:S01]  /*b020*/  STL [R1+0x22b8], R23 ;  /* 0x0022b81701007387 */ /* 0x0005e20000100800 */
[C---:B------:R-:W-:Y:S02]  /*b030*/  SEL R57, R59.reuse, R57, !P2 ;  /* 0x000000393b397207 */ /* 0x040fe40005000000 */
[C---:B------:R-:W-:Y:S02]  /*b040*/  SEL R43, R59.reuse, R14, !P2 ;  /* 0x0000000e3b2b7207 */ /* 0x040fe40005000000 */
[C---:B------:R-:W-:Y:S02]  /*b050*/  SEL R44, R59.reuse, R2, !P2 ;  /* 0x000000023b2c7207 */ /* 0x040fe40005000000 */
[C---:B------:R-:W-:Y:S02]  /*b060*/  SEL R45, R59.reuse, R7, !P2 ;  /* 0x000000073b2d7207 */ /* 0x040fe40005000000 */
[C---:B------:R-:W-:Y:S02]  /*b070*/  SEL R35, R59.reuse, R35, !P2 ;  /* 0x000000233b237207 */ /* 0x040fe40005000000 */
[----:B------:R-:W-:-:S02]  /*b080*/  SEL R52, R59, R52, !P2 ;  /* 0x000000343b347207 */ /* 0x000fc40005000000 */
[----:B------:R-:W-:Y:S01]  /*b090*/  SEL R59, R59, R9, !P2 ;  /* 0x000000093b3b7207 */ /* 0x000fe20005000000 */
[----:B------:R-:W-:Y:S02]  /*b0a0*/  IMAD R27, R21, UR8, RZ ;  /* 0x00000008151b7c24 */ /* 0x000fe4000f8e02ff */
[----:B---3--:R-:W-:Y:S02]  /*b0b0*/  IMAD R9, R26, UR8, RZ ;  /* 0x000000081a097c24 */ /* 0x008fe4000f8e02ff */
[----:B0-----:R-:W-:Y:S02]  /*b0c0*/  IMAD R24, R51, UR8, RZ ;  /* 0x0000000833187c24 */ /* 0x001fe4000f8e02ff */
[----:B--2---:R-:W-:-:S03]  /*b0d0*/  IMAD R23, R54, UR8, RZ ;  /* 0x0000000836177c24 */ /* 0x004fc6000f8e02ff */
[----:B------:R5:W-:Y:S01]  /*b0e0*/  STL [R1+0x2c], R24 ;  /* 0x00002c1801007387 */ /* 0x000be20000100800 */
[----:B----4-:R-:W-:-:S03]  /*b0f0*/  IMAD R26, R60, UR8, RZ ;  /* 0x000000083c1a7c24 */ /* 0x010fc6000f8e02ff */
[----:B------:R0:W-:Y:S01]  /*b100*/  STL [R1+0x3c], R23 ;  /* 0x00003c1701007387 */ /* 0x0001e20000100800 */
[----:B-----5:R-:W-:-:S03]  /*b110*/  IMAD R24, R61, UR8, RZ ;  /* 0x000000083d187c24 */ /* 0x020fc6000f8e02ff */
[----:B------:R-:W-:Y:S01]  /*b120*/  STL [R1+0x40], R26 ;  /* 0x0000401a01007387 */ /* 0x000fe20000100800 */
[----:B0-----:R-:W-:-:S03]  /*b130*/  IMAD R23, R0, UR8, RZ ;  /* 0x0000000800177c24 */ /* 0x001fc6000f8e02ff */
[----:B------:R-:W-:Y:S01]  /*b140*/  STL [R1+0x50], R24 ;  /* 0x0000501801007387 */ /* 0x000fe20000100800 */
[----:B------:R-:W-:-:S03]  /*b150*/  IMAD R3, R3, UR8, RZ ;  /* 0x0000000803037c24 */ /* 0x000fc6000f8e02ff */
[----:B------:R0:W-:Y:S01]  /*b160*/  STL [R1+0x54], R23 ;  /* 0x0000541701007387 */ /* 0x0001e20000100800 */
[----:B------:R-:W-:-:S03]  /*b170*/  IMAD R0, R58, UR8, RZ ;  /* 0x000000083a007c24 */ /* 0x000fc6000f8e02ff */
[----:B0-----:R-:W2:Y:S04]  /*b180*/  LDL.LU R23, [R1+0x15c] ;  /* 0x00015c0001177983 */ /* 0x001ea80000300800 */
[----:B------:R-:W-:Y:S04]  /*b190*/  STL [R1+0x58], R3 ;  /* 0x0000580301007387 */ /* 0x000fe80000100800 */
[----:B------:R-:W3:Y:S04]  /*b1a0*/  LDL.LU R24, [R1+0x158] ;  /* 0x0001580001187983 */ /* 0x000ee80000300800 */
[----:B------:R0:W-:Y:S04]  /*b1b0*/  STL [R1+0x5c], R0 ;  /* 0x00005c0001007387 */ /* 0x0001e80000100800 */
[----:B------:R-:W4:Y:S04]  /*b1c0*/  LDL.LU R53, [R1+0x150] ;  /* 0x0001500001357983 */ /* 0x000f280000300800 */
        /* <DEDUP_REMOVED lines=10> */
[----:B------:R-:W5:Y:S01]  /*b270*/  LDL.LU R33, [R1+0x10c] ;  /* 0x00010c0001217983 */ /* 0x000f620000300800 */
[----:B------:R-:W-:-:S02]  /*b280*/  IMAD R2, R37, UR8, RZ ;  /* 0x0000000825027c24 */ /* 0x000fc4000f8e02ff */
[----:B------:R-:W-:Y:S01]  /*b290*/  IMAD R4, R46, UR8, RZ ;  /* 0x000000082e047c24 */ /* 0x000fe2000f8e02ff */
[----:B------:R-:W5:Y:S04]  /*b2a0*/  LDL.LU R55, [R1+0x108] ;  /* 0x0001080001377983 */ /* 0x000f680000300800 */
[----:B------:R-:W5:Y:S01]  /*b2b0*/  LDL.LU R37, [R1+0x104] ;  /* 0x0001040001257983 */ /* 0x000f620000300800 */
[----:B------:R-:W-:-:S03]  /*b2c0*/  IMAD R7, R31, UR8, RZ ;  /* 0x000000081f077c24 */ /* 0x000fc6000f8e02ff */
[----:B------:R-:W5:Y:S01]  /*b2d0*/  LDL.LU R46, [R1+0x100] ;  /* 0x00010000012e7983 */ /* 0x000f620000300800 */
[----:B------:R-:W-:-:S03]  /*b2e0*/  IMAD R8, R29, UR8, RZ ;  /* 0x000000081d087c24 */ /* 0x000fc6000f8e02ff */
[----:B------:R-:W5:Y:S04]  /*b2f0*/  LDL.LU R31, [R1+0xfc] ;  /* 0x0000fc00011f7983 */ /* 0x000f680000300800 */
[----:B------:R-:W5:Y:S01]  /*b300*/  LDL.LU R29, [R1+0xf4] ;  /* 0x0000f400011d7983 */ /* 0x000f620000300800 */
[----:B------:R-:W-:-:S03]  /*b310*/  IMAD R10, R47, UR8, RZ ;  /* 0x000000082f0a7c24 */ /* 0x000fc6000f8e02ff */
[----:B------:R-:W5:Y:S01]  /*b320*/  LDL.LU R26, [R1+0xf0] ;  /* 0x0000f000011a7983 */ /* 0x000f620000300800 */
[----:B------:R-:W-:Y:S02]  /*b330*/  IMAD R14, R49, UR8, RZ ;  /* 0x00000008310e7c24 */ /* 0x000fe4000f8e02ff */
[----:B------:R-:W-:Y:S01]  /*b340*/  IMAD R16, R56, UR8, RZ ;  /* 0x0000000838107c24 */ /* 0x000fe2000f8e02ff */
[----:B------:R-:W5:Y:S04]  /*b350*/  LDL.LU R47, [R1+0xec] ;  /* 0x0000ec00012f7983 */ /* 0x000f680000300800 */
[----:B------:R-:W5:Y:S01]  /*b360*/  LDL.LU R49, [R1+0xe8] ;  /* 0x0000e80001317983 */ /* 0x000f620000300800 */
[----:B------:R-:W-:-:S03]  /*b370*/  IMAD R21, R50, UR8, RZ ;  /* 0x0000000832157c24 */ /* 0x000fc6000f8e02ff */
[----:B------:R-:W5:Y:S04]  /*b380*/  LDL.LU R56, [R1+0xe4] ;  /* 0x0000e40001387983 */ /* 0x000f680000300800 */
[----:B------:R-:W5:Y:S04]  /*b390*/  LDL.LU R50, [R1+0xe0] ;  /* 0x0000e00001327983 */ /* 0x000f680000300800 */
[----:B------:R-:W5:Y:S04]  /*b3a0*/  LDL.LU R51, [R1+0xd8] ;  /* 0x0000d80001337983 */ /* 0x000f680000300800 */
[----:B------:R-:W5:Y:S04]  /*b3b0*/  LDL.LU R54, [R1+0xd4] ;  /* 0x0000d40001367983 */ /* 0x000f680000300800 */
[----:B------:R-:W5:Y:S04]  /*b3c0*/  LDL.LU R60, [R1+0xd0] ;  /* 0x0000d000013c7983 */ /* 0x000f680000300800 */
[----:B------:R-:W5:Y:S04]  /*b3d0*/  LDL.LU R61, [R1+0xcc] ;  /* 0x0000cc00013d7983 */ /* 0x000f680000300800 */
[----:B0-----:R-:W5:Y:S04]  /*b3e0*/  LDL.LU R0, [R1+0xc8] ;  /* 0x0000c80001007983 */ /* 0x001f680000300800 */
[----:B------:R-:W5:Y:S04]  /*b3f0*/  LDL.LU R3, [R1+0xc4] ;  /* 0x0000c40001037983 */ /* 0x000f680000300800 */
[----:B------:R-:W5:Y:S01]  /*b400*/  LDL.LU R58, [R1+0xc0] ;  /* 0x0000c000013a7983 */ /* 0x000f620000300800 */
[----:B--2---:R-:W-:-:S05]  /*b410*/  IMAD R23, R23, UR8, RZ ;  /* 0x0000000817177c24 */ /* 0x004fca000f8e02ff */
[----:B------:R3:W-:Y:S02]  /*b420*/  STL [R1+0x78], R23 ;  /* 0x0000781701007387 */ /* 0x0007e40000100800 */
[----:B---3--:R-:W-:Y:S02]  /*b430*/  IMAD R23, R24, UR8, RZ ;  /* 0x0000000818177c24 */ /* 0x008fe4000f8e02ff */
[----:B----4-:R-:W-:Y:S02]  /*b440*/  IMAD R53, R53, UR8, RZ ;  /* 0x0000000835357c24 */ /* 0x010fe4000f8e02ff */
[----:B-----5:R-:W-:Y:S01]  /*b450*/  IMAD R24, R48, UR8, RZ ;  /* 0x0000000830187c24 */ /* 0x020fe2000f8e02ff */
[----:B------:R0:W-:Y:S04]  /*b460*/  STL [R1+0x7c], R23 ;  /* 0x00007c1701007387 */ /* 0x0001e80000100800 */
[----:B------:R-:W-:Y:S01]  /*b470*/  STL [R1+0x84], R53 ;  /* 0x0000843501007387 */ /* 0x000fe20000100800 */
[----:B0-----:R-:W-:-:S03]  /*b480*/  IMAD R23, R40, UR8, RZ ;  /* 0x0000000828177c24 */ /* 0x001fc6000f8e02ff */
[----:B------:R0:W-:Y:S01]  /*b490*/  STL [R1+0x98], R24 ;  /* 0x0000981801007387 */ /* 0x0001e20000100800 */
[----:B------:R-:W-:-:S03]  /*b4a0*/  IMAD R32, R32, UR8, RZ ;  /* 0x0000000820207c24 */ /* 0x000fc6000f8e02ff */
[----:B------:R1:W-:Y:S01]  /*b4b0*/  STL [R1+0xa8], R23 ;  /* 0x0000a81701007387 */ /* 0x0003e20000100800 */
[----:B0-----:R-:W-:-:S03]  /*b4c0*/  IMAD R24, R42, UR8, RZ ;  /* 0x000000082a187c24 */ /* 0x001fc6000f8e02ff */
[----:B------:R0:W-:Y:S01]  /*b4d0*/  STL [R1+0xb0], R32 ;  /* 0x0000b02001007387 */ /* 0x0001e20000100800 */
[----:B-1----:R-:W-:-:S03]  /*b4e0*/  IMAD R23, R41, UR8, RZ ;  /* 0x0000000829177c24 */ /* 0x002fc6000f8e02ff */
[----:B------:R1:W-:Y:S04]  /*b4f0*/  STL [R1+0xbc], R24 ;  /* 0x0000bc1801007387 */ /* 0x0003e80000100800 */
[----:B------:R2:W-:Y:S01]  /*b500*/  STL [R1+0xdc], R23 ;  /* 0x0000dc1701007387 */ /* 0x0005e20000100800 */
[----:B0-----:R-:W-:Y:S02]  /*b510*/  IMAD R32, R39, UR8, RZ ;  /* 0x0000000827207c24 */ /* 0x001fe4000f8e02ff */
[----:B-1----:R-:W-:-:S03]  /*b520*/  IMAD R24, R38, UR8, RZ ;  /* 0x0000000826187c24 */ /* 0x002fc6000f8e02ff */
[----:B------:R-:W-:Y:S01]  /*b530*/  STL [R1+0xf8], R32 ;  /* 0x0000f82001007387 */ /* 0x000fe20000100800 */
[----:B--2---:R-:W-:-:S03]  /*b540*/  IMAD R23, R30, UR8, RZ ;  /* 0x000000081e177c24 */ /* 0x004fc6000f8e02ff */
        /* <DEDUP_REMOVED lines=10> */
[----:B------:R0:W-:Y:S01]  /*b5f0*/  STL [R1+0x108], R30 ;  /* 0x0001081e01007387 */ /* 0x0001e20000100800 */
[----:B--2---:R-:W-:-:S03]  /*b600*/  IMAD R23, R46, UR8, RZ ;  /* 0x000000082e177c24 */ /* 0x004fc6000f8e02ff */
        /* <DEDUP_REMOVED lines=18> */
[----:B------:R1:W-:Y:S01]  /*b730*/  STL [R1+0xd8], R24 ;  /* 0x0000d81801007387 */ /* 0x0003e20000100800 */
[----:B------:R-:W-:-:S03]  /*b740*/  IMAD R3, R3, UR8, RZ ;  /* 0x0000000803037c24 */ /* 0x000fc6000f8e02ff */
[----:B------:R2:W-:Y:S01]  /*b750*/  STL [R1+0xd4], R23 ;  /* 0x0000d41701007387 */ /* 0x0005e20000100800 */
[----:B0-----:R-:W-:Y:S02]  /*b760*/  IMAD R26, R60, UR8, RZ ;  /* 0x000000083c1a7c24 */ /* 0x001fe4000f8e02ff */
[----:B-1----:R-:W-:-:S03]  /*b770*/  IMAD R24, R61, UR8, RZ ;  /* 0x000000083d187c24 */ /* 0x002fc6000f8e02ff */
[----:B------:R0:W-:Y:S01]  /*b780*/  STL [R1+0xd0], R26 ;  /* 0x0000d01a01007387 */ /* 0x0001e20000100800 */
[----:B--2---:R-:W-:-:S03]  /*b790*/  IMAD R23, R0, UR8, RZ ;  /* 0x0000000800177c24 */ /* 0x004fc6000f8e02ff */
[----:B------:R-:W-:Y:S01]  /*b7a0*/  STL [R1+0xcc], R24 ;  /* 0x0000cc1801007387 */ /* 0x000fe20000100800 */
[----:B------:R-:W-:-:S03]  /*b7b0*/  IMAD R0, R58, UR8, RZ ;  /* 0x000000083a007c24 */ /* 0x000fc6000f8e02ff */
[----:B------:R-:W-:Y:S04]  /*b7c0*/  STL [R1+0xc8], R23 ;  /* 0x0000c81701007387 */ /* 0x000fe80000100800 */
[----:B------:R-:W2:Y:S04]  /*b7d0*/  LDL.LU R53, [R1+0xb8] ;  /* 0x0000b80001357983 */ /* 0x000ea80000300800 */
        /* <DEDUP_REMOVED lines=27> */
[----:B-1----:R-:W5:Y:S04]  /*b990*/  LDL.LU R0, [R1+0x1c] ;  /* 0x00001c0001007983 */ /* 0x002f680000300800 */
[----:B------:R-:W5:Y:S04]  /*b9a0*/  LDL.LU R3, [R1+0x18] ;  /* 0x0000180001037983 */ /* 0x000f680000300800 */
[----:B------:R-:W5:Y:S04]  /*b9b0*/  LDL.LU R58, [R1+0x14] ;  /* 0x00001400013a7983 */ /* 0x000f680000300800 */
[----:B------:R-:W5:Y:S04]  /*b9c0*/  LDL.LU R23, [R1+0x10] ;  /* 0x0000100001177983 */ /* 0x000f680000300800 */
[----:B------:R-:W5:Y:S01]  /*b9d0*/  LDL.LU R24, [R1+0xc] ;  /* 0x00000c0001187983 */ /* 0x000f620000300800 */
[----:B--2---:R-:W-:-:S05]  /*b9e0*/  IMAD R53, R53, UR8, RZ ;  /* 0x0000000835357c24 */ /* 0x004fca000f8e02ff */
[----:B------:R0:W-:Y:S01]  /*b9f0*/  STL [R1+0xb8], R53 ;  /* 0x0000b83501007387 */ /* 0x0001e20000100800 */
[----:B---3--:R-:W-:-:S03]  /*ba00*/  IMAD R48, R48, UR8, RZ ;  /* 0x0000000830307c24 */ /* 0x008fc6000f8e02ff */
[----:B0-----:R-:W2:Y:S01]  /*ba10*/  LDL.LU R53, [R1+0x23a8] ;  /* 0x0023a80001357983 */ /* 0x001ea20000300800 */
[----:B----4-:R-:W-:-:S03]  /*ba20*/  IMAD R40, R40, UR8, RZ ;  /* 0x0000000828287c24 */ /* 0x010fc6000f8e02ff */
[----:B------:R0:W-:Y:S01]  /*ba30*/  STL [R1+0xb4], R48 ;  /* 0x0000b43001007387 */ /* 0x0001e20000100800 */
[----:B-----5:R-:W-:Y:S02]  /*ba40*/  IMAD R32, R32, UR8, RZ ;  /* 0x0000000820207c24 */ /* 0x020fe4000f8e02ff */
[----:B------:R-:W-:Y:S01]  /*ba50*/  IMAD R42, R42, UR8, RZ ;  /* 0x000000082a2a7c24 */ /* 0x000fe2000f8e02ff */
[----:B0-----:R-:W3:Y:S01]  /*ba60*/  LDL.LU R48, [R1+0x23a4] ;  /* 0x0023a40001307983 */ /* 0x001ee20000300800 */
[----:B------:R-:W-:-:S03]  /*ba70*/  IMAD R41, R41, UR8, RZ ;  /* 0x0000000829297c24 */ /* 0x000fc6000f8e02ff */
[----:B------:R0:W-:Y:S01]  /*ba80*/  STL [R1+0xac], R40 ;  /* 0x0000ac2801007387 */ /* 0x0001e20000100800 */
[----:B------:R-:W-:Y:S02]  /*ba90*/  IMAD R39, R39, UR8, RZ ;  /* 0x0000000827277c24 */ /* 0x000fe4000f8e02ff */
[----:B------:R-:W-:Y:S01]  /*baa0*/  IMAD R38, R38, UR8, RZ ;  /* 0x0000000826267c24 */ /* 0x000fe2000f8e02ff */
[----:B0-----:R-:W4:Y:S04]  /*bab0*/  LDL.LU R40, [R1+0x23a0] ;  /* 0x0023a00001287983 */ /* 0x001f280000300800 */
[----:B------:R0:W-:Y:S01]  /*bac0*/  STL [R1+0xa4], R32 ;  /* 0x0000a42001007387 */ /* 0x0001e20000100800 */
[----:B------:R-:W-:Y:S02]  /*bad0*/  IMAD R30, R30, UR8, RZ ;  /* 0x000000081e1e7c24 */ /* 0x000fe4000f8e02ff */
[----:B------:R-:W-:Y:S01]  /*bae0*/  IMAD R36, R36, UR8, RZ ;  /* 0x0000000824247c24 */ /* 0x000fe2000f8e02ff */
[----:B0-----:R-:W5:Y:S04]  /*baf0*/  LDL.LU R32, [R1+0x239c] ;  /* 0x00239c0001207983 */ /* 0x001f680000300800 */
[----:B------:R0:W-:Y:S01]  /*bb00*/  STL [R1+0xa0], R42 ;  /* 0x0000a02a01007387 */ /* 0x0001e20000100800 */
[----:B------:R-:W-:-:S03]  /*bb10*/  IMAD R34, R34, UR8, RZ ;  /* 0x0000000822227c24 */ /* 0x000fc6000f8e02ff */
[----:B0-----:R-:W2:Y:S04]  /*bb20*/  LDL.LU R42, [R1+0x2398] ;  /* 0x00239800012a7983 */ /* 0x001ea80000300800 */
[----:B------:R0:W-:Y:S01]  /*bb30*/  STL [R1+0x120], R41 ;  /* 0x0001202901007387 */ /* 0x0001e20000100800 */
[----:B------:R-:W-:-:S03]  /*bb40*/  IMAD R33, R33, UR8, RZ ;  /* 0x0000000821217c24 */ /* 0x000fc6000f8e02ff */
[----:B0-----:R-:W3:Y:S04]  /*bb50*/  LDL.LU R41, [R1+0x2394] ;  /* 0x0023940001297983 */ /* 0x001ee80000300800 */
[----:B------:R0:W-:Y:S01]  /*bb60*/  STL [R1+0x128], R39 ;  /* 0x0001282701007387 */ /* 0x0001e20000100800 */
[----:B------:R-:W-:-:S03]  /*bb70*/  IMAD R55, R55, UR8, RZ ;  /* 0x0000000837377c24 */ /* 0x000fc6000f8e02ff */
[----:B0-----:R-:W4:Y:S04]  /*bb80*/  LDL.LU R39, [R1+0x2390] ;  /* 0x0023900001277983 */ /* 0x001f280000300800 */
[----:B------:R0:W-:Y:S01]  /*bb90*/  STL [R1+0x130], R38 ;  /* 0x0001302601007387 */ /* 0x0001e20000100800 */
[----:B------:R-:W-:-:S03]  /*bba0*/  IMAD R37, R37, UR8, RZ ;  /* 0x0000000825257c24 */ /* 0x000fc6000f8e02ff */
        /* <DEDUP_REMOVED lines=46> */
[----:B------:R0:W-:Y:S04]  /*be90*/  STL [R1+0x194], R54 ;  /* 0x0001943601007387 */ /* 0x0001e80000100800 */
        /* <DEDUP_REMOVED lines=10> */
[----:B0-----:R-:W2:Y:S01]  /*bf40*/  LDL.LU R58, [R1+0x2338] ;  /* 0x00233800013a7983 */ /* 0x001ea20000300800 */
[----:B------:R-:W-:-:S05]  /*bf50*/  IMAD R23, R23, UR8, RZ ;  /* 0x0000000817177c24 */ /* 0x000fca000f8e02ff */
[----:B------:R0:W-:Y:S02]  /*bf60*/  STL [R1+0x1bc], R23 ;  /* 0x0001bc1701007387 */ /* 0x0001e40000100800 */
[----:B0-----:R-:W-:-:S05]  /*bf70*/  IMAD R23, R24, UR8, RZ ;  /* 0x0000000818177c24 */ /* 0x001fca000f8e02ff */
[----:B------:R5:W-:Y:S01]  /*bf80*/  STL [R1+0x1c0], R23 ;  /* 0x0001c01701007387 */ /* 0x000be20000100800 */
[----:B----4-:R-:W-:Y:S02]  /*bf90*/  IMAD R0, R0, UR8, RZ ;  /* 0x0000000800007c24 */ /* 0x010fe4000f8e02ff */
[----:B-----5:R-:W-:Y:S02]  /*bfa0*/  IMAD R23, R3, UR8, RZ ;  /* 0x0000000803177c24 */ /* 0x020fe4000f8e02ff */
[----:B---3--:R-:W-:Y:S02]  /*bfb0*/  IMAD R3, R61, UR8, RZ ;  /* 0x000000083d037c24 */ /* 0x008fe4000f8e02ff */
[----:B--2---:R-:W-:-:S05]  /*bfc0*/  IMAD R24, R58, UR8, RZ ;  /* 0x000000083a187c24 */ /* 0x004fca000f8e02ff */
[----:B------:R-:W-:Y:S04]  /*bfd0*/  STL [R1+0x1c8], R24 ;  /* 0x0001c81801007387 */ /* 0x000fe80000100800 */
[----:B------:R0:W-:Y:S04]  /*bfe0*/  STL [R1+0x1cc], R23 ;  /* 0x0001cc1701007387 */ /* 0x0001e80000100800 */
        /* <DEDUP_REMOVED lines=14> */
[----:B------:R0:W-:Y:S01]  /*c0d0*/  STL [R1+0x200], R3 ;  /* 0x0002000301007387 */ /* 0x0001e20000100800 */
[----:B--2---:R-:W-:-:S03]  /*c0e0*/  IMAD R0, R26, UR8, RZ ;  /* 0x000000081a007c24 */ /* 0x004fc6000f8e02ff */
[----:B------:R-:W-:Y:S04]  /*c0f0*/  STL [R1+0x208], R23 ;  /* 0x0002081701007387 */ /* 0x000fe80000100800 */
[----:B------:R-:W2:Y:S01]  /*c100*/  LDL.LU R54, [R1+0x2d8] ;  /* 0x0002d80001367983 */ /* 0x000ea20000300800 */
[----:B0-----:R-:W-:-:S03]  /*c110*/  IMAD R3, R29, UR8, RZ ;  /* 0x000000081d037c24 */ /* 0x001fc6000f8e02ff */
[----:B------:R0:W-:Y:S04]  /*c120*/  STL [R1+0x20c], R0 ;  /* 0x00020c0001007387 */ /* 0x0001e80000100800 */
[----:B------:R1:W-:Y:S04]  /*c130*/  STL [R1+0x214], R3 ;  /* 0x0002140301007387 */ /* 0x0003e80000100800 */
[----:B------:R-:W3:Y:S01]  /*c140*/  LDL.LU R60, [R1+0x2d4] ;  /* 0x0002d400013c7983 */ /* 0x000ee20000300800 */
[----:B0-----:R-:W-:Y:S02]  /*c150*/  IMAD R0, R31, UR8, RZ ;  /* 0x000000081f007c24 */ /* 0x001fe4000f8e02ff */
[----:B-1----:R-:W-:-:S03]  /*c160*/  IMAD R3, R46, UR8, RZ ;  /* 0x000000082e037c24 */ /* 0x002fc6000f8e02ff */
[----:B------:R0:W-:Y:S04]  /*c170*/  STL [R1+0x21c], R0 ;  /* 0x00021c0001007387 */ /* 0x0001e80000100800 */
[----:B------:R-:W-:Y:S04]  /*c180*/  STL [R1+0x220], R3 ;  /* 0x0002200301007387 */ /* 0x000fe80000100800 */
[----:B------:R-:W4:Y:S01]  /*c190*/  LDL.LU R61, [R1+0x2d0] ;  /* 0x0002d000013d7983 */ /* 0x000f220000300800 */
[----:B0-----:R-:W-:-:S05]  /*c1a0*/  IMAD R0, R37, UR8, RZ ;  /* 0x0000000825007c24 */ /* 0x001fca000f8e02ff */
[----:B------:R0:W-:Y:S04]  /*c1b0*/  STL [R1+0x228], R0 ;  /* 0x0002280001007387 */ /* 0x0001e80000100800 */
[----:B0-----:R-:W5:Y:S01]  /*c1c0*/  LDL.LU R0, [R1+0x1d8] ;  /* 0x0001d80001007983 */ /* 0x001f620000300800 */
[----:B------:R-:W-:Y:S02]  /*c1d0*/  IMAD R3, R55, UR8, RZ ;  /* 0x0000000837037c24 */ /* 0x000fe4000f8e02ff */
[----:B------:R-:W-:-:S03]  /*c1e0*/  IMAD R23, R33, UR8, RZ ;  /* 0x0000000821177c24 */ /* 0x000fc6000f8e02ff */
[----:B------:R0:W-:Y:S01]  /*c1f0*/  STL [R1+0x22c], R3 ;  /* 0x00022c0301007387 */ /* 0x0001e20000100800 */
[----:B------:R-:W-:-:S03]  /*c200*/  IMAD R24, R36, UR8, RZ ;  /* 0x0000000824187c24 */ /* 0x000fc6000f8e02ff */
[----:B------:R1:W-:Y:S01]  /*c210*/  STL [R1+0x234], R23 ;  /* 0x0002341701007387 */ /* 0x0003e20000100800 */
[----:B0-----:R-:W-:Y:S02]  /*c220*/  IMAD R3, R34, UR8, RZ ;  /* 0x0000000822037c24 */ /* 0x001fe4000f8e02ff */
[----:B-1----:R-:W-:-:S03]  /*c230*/  IMAD R23, R30, UR8, RZ ;  /* 0x000000081e177c24 */ /* 0x002fc6000f8e02ff */
        /* <DEDUP_REMOVED lines=10> */
[----:B------:R-:W-:-:S03]  /*c2e0*/  IMAD R24, R32, UR8, RZ ;  /* 0x0000000820187c24 */ /* 0x000fc6000f8e02ff */
[----:B------:R1:W-:Y:S04]  /*c2f0*/  STL [R1+0x260], R3 ;  /* 0x0002600301007387 */ /* 0x0003e80000100800 */
[----:B------:R1:W-:Y:S01]  /*c300*/  STL [R1+0x264], R24 ;  /* 0x0002641801007387 */ /* 0x0003e20000100800 */
[----:B0-----:R-:W-:Y:S02]  /*c310*/  IMAD R23, R40, UR8, RZ ;  /* 0x0000000828177c24 */ /* 0x001fe4000f8e02ff */
[----:B-1----:R-:W-:-:S03]  /*c320*/  IMAD R3, R48, UR8, RZ ;  /* 0x0000000830037c24 */ /* 0x002fc6000f8e02ff */
[----:B------:R0:W-:Y:S01]  /*c330*/  STL [R1+0x26c], R23 ;  /* 0x00026c1701007387 */ /* 0x0001e20000100800 */
[----:B------:R-:W-:-:S03]  /*c340*/  IMAD R24, R53, UR8, RZ ;  /* 0x0000000835187c24 */ /* 0x000fc6000f8e02ff */
[----:B------:R1:W-:Y:S01]  /*c350*/  STL [R1+0x274], R3 ;  /* 0x0002740301007387 */ /* 0x0003e20000100800 */
[----:B------:R-:W-:-:S03]  /*c360*/  IMAD R58, R44, UR8, RZ ;  /* 0x000000082c3a7c24 */ /* 0x000fc6000f8e02ff */
[----:B------:R1:W-:Y:S01]  /*c370*/  STL [R1+0x278], R24 ;  /* 0x0002781801007387 */ /* 0x0003e20000100800 */
[----:B0-----:R-:W-:Y:S02]  /*c380*/  IMAD R23, R57, UR8, RZ ;  /* 0x0000000839177c24 */ /* 0x001fe4000f8e02ff */
[----:B-1----:R-:W-:-:S03]  /*c390*/  IMAD R3, R43, UR8, RZ ;  /* 0x000000082b037c24 */ /* 0x002fc6000f8e02ff */
[----:B------:R0:W-:Y:S01]  /*c3a0*/  STL [R1+0x280], R23 ;  /* 0x0002801701007387 */ /* 0x0001e20000100800 */
[----:B------:R-:W-:-:S03]  /*c3b0*/  IMAD R24, R45, UR8, RZ ;  /* 0x000000082d187c24 */ /* 0x000fc6000f8e02ff */
[----:B------:R-:W-:Y:S01]  /*c3c0*/  STL [R1+0x288], R3 ;  /* 0x0002880301007387 */ /* 0x000fe20000100800 */
[----:B------:R-:W-:-:S03]  /*c3d0*/  IMAD R26, R59, UR8, RZ ;  /* 0x000000083b1a7c24 */ /* 0x000fc6000f8e02ff */
[----:B------:R1:W-:Y:S01]  /*c3e0*/  STL [R1+0x294], R24 ;  /* 0x0002941801007387 */ /* 0x0003e20000100800 */
[----:B0-----:R-:W-:-:S03]  /*c3f0*/  IMAD R23, R35, UR8, RZ ;  /* 0x0000000823177c24 */ /* 0x001fc6000f8e02ff */
[----:B------:R-:W-:Y:S04]  /*c400*/  STL [R1+0x22c4], R3 ;  /* 0x0022c40301007387 */ /* 0x000fe80000100800 */
[----:B------:R-:W-:Y:S04]  /*c410*/  STL [R1+0x28c], R58 ;  /* 0x00028c3a01007387 */ /* 0x000fe80000100800 */
[----:B------:R-:W-:Y:S01]  /*c420*/  STL [R1+0x22c8], R58 ;  /* 0x0022c83a01007387 */ /* 0x000fe20000100800 */
[----:B-1----:R-:W-:-:S03]  /*c430*/  IMAD R24, R52, UR8, RZ ;  /* 0x0000000834187c24 */ /* 0x002fc6000f8e02ff */
[----:B------:R-:W-:Y:S04]  /*c440*/  STL [R1+0x298], R23 ;  /* 0x0002981701007387 */ /* 0x000fe80000100800 */
[----:B------:R0:W-:Y:S04]  /*c450*/  STL [R1+0x2a8], R26 ;  /* 0x0002a81a01007387 */ /* 0x0001e80000100800 */
[----:B------:R-:W-:Y:S01]  /*c460*/  STL [R1+0x22cc], R23 ;  /* 0x0022cc1701007387 */ /* 0x000fe20000100800 */
[----:B------:R-:W-:Y:S02]  /*c470*/  IMAD R5, R5, UR8, RZ ;  /* 0x0000000805057c24 */ /* 0x000fe4000f8e02ff */
[----:B------:R-:W-:Y:S01]  /*c480*/  IMAD R19, R19, UR8, RZ ;  /* 0x0000000813137c24 */ /* 0x000fe2000f8e02ff */
[----:B0-----:R-:W-:Y:S01]  /*c490*/  SHF.R.S32.HI R26, RZ, 0x1f, R27 ;  /* 0x0000001fff1a7819 */ /* 0x001fe2000001141b */
[----:B------:R-:W-:-:S02]  /*c4a0*/  IMAD R25, R25, UR8, RZ ;  /* 0x0000000819197c24 */ /* 0x000fc4000f8e02ff */
[----:B------:R-:W-:Y:S02]  /*c4b0*/  IMAD R28, R28, UR8, RZ ;  /* 0x000000081c1c7c24 */ /* 0x000fe4000f8e02ff */
[----:B------:R-:W-:Y:S01]  /*c4c0*/  IMAD R6, R6, UR8, RZ ;  /* 0x0000000806067c24 */ /* 0x000fe2000f8e02ff */
[----:B------:R-:W-:Y:S02]  /*c4d0*/  SHF.R.S32.HI R59, RZ, 0x1f, R4 ;  /* 0x0000001fff3b7819 */ /* 0x000fe40000011404 */
[----:B------:R-:W-:Y:S02]  /*c4e0*/  SHF.R.S32.HI R30, RZ, 0x1f, R7 ;  /* 0x0000001fff1e7819 */ /* 0x000fe40000011407 */
[----:B------:R-:W-:Y:S01]  /*c4f0*/  SHF.R.S32.HI R29, RZ, 0x1f, R6 ;  /* 0x0000001fff1d7819 */ /* 0x000fe20000011406 */
[----:B------:R-:W-:Y:S01]  /*c500*/  IMAD R11, R11, UR8, RZ ;  /* 0x000000080b0b7c24 */ /* 0x000fe2000f8e02ff */
[----:B------:R-:W-:Y:S01]  /*c510*/  SHF.R.S32.HI R31, RZ, 0x1f, R8 ;  /* 0x0000001fff1f7819 */ /* 0x000fe20000011408 */
[----:B------:R-:W-:Y:S01]  /*c520*/  IMAD R12, R12, UR8, RZ ;  /* 0x000000080c0c7c24 */ /* 0x000fe2000f8e02ff */
[----:B------:R-:W-:-:S02]  /*c530*/  SHF.R.S32.HI R32, RZ, 0x1f, R9 ;  /* 0x0000001fff207819 */ /* 0x000fc40000011409 */
[----:B------:R-:W-:Y:S02]  /*c540*/  SHF.R.S32.HI R33, RZ, 0x1f, R10 ;  /* 0x0000001fff217819 */ /* 0x000fe4000001140a */
[----:B------:R-:W-:Y:S02]  /*c550*/  SHF.R.S32.HI R34, RZ, 0x1f, R11 ;  /* 0x0000001fff227819 */ /* 0x000fe4000001140b */
[----:B------:R-:W-:Y:S01]  /*c560*/  SHF.R.S32.HI R35, RZ, 0x1f, R12 ;  /* 0x0000001fff237819 */ /* 0x000fe2000001140c */
[----:B--2---:R-:W-:-:S05]  /*c570*/  IMAD R3, R54, UR5, RZ ;  /* 0x0000000536037c24 */ /* 0x004fca000f8e02ff */
[----:B------:R3:W-:Y:S04]  /*c580*/  STL [R1+0x31c], R3 ;  /* 0x00031c0301007387 */ /* 0x0007e80000100800 */
[----:B------:R-:W-:Y:S01]  /*c590*/  STL [R1+0x2a0], R24 ;  /* 0x0002a01801007387 */ /* 0x000fe20000100800 */
[----:B---3--:R-:W-:-:S03]  /*c5a0*/  IMAD R3, R60, UR5, RZ ;  /* 0x000000053c037c24 */ /* 0x008fc6000f8e02ff */
[----:B------:R-:W-:Y:S04]  /*c5b0*/  STL [R1+0x22d0], R24 ;  /* 0x0022d01801007387 */ /* 0x000fe80000100800 */
[----:B------:R4:W-:Y:S02]  /*c5c0*/  STL [R1+0x320], R3 ;  /* 0x0003200301007387 */ /* 0x0009e40000100800 */
[----:B----4-:R-:W-:Y:S02]  /*c5d0*/  IMAD R3, R61, UR5, RZ ;  /* 0x000000053d037c24 */ /* 0x010fe4000f8e02ff */
[----:B-----5:R-:W-:Y:S01]  /*c5e0*/  IMAD R0, R0, UR5, RZ ;  /* 0x0000000500007c24 */ /* 0x020fe2000f8e02ff */
[----:B------:R-:W-:Y:S01]  /*c5f0*/  SHF.R.S32.HI R61, RZ, 0x1f, R28 ;  /* 0x0000001fff3d7819 */ /* 0x000fe2000001141c */
[----:B------:R-:W-:Y:S01]  /*c600*/  IMAD R13, R13, UR8, RZ ;  /* 0x000000080d0d7c24 */ /* 0x000fe2000f8e02ff */
[----:B------:R-:W-:Y:S01]  /*c610*/  SHF.R.S32.HI R60, RZ, 0x1f, R2 ;  /* 0x0000001fff3c7819 */ /* 0x000fe20000011402 */
[----:B------:R-:W-:Y:S01]  /*c620*/  IMAD R15, R15, UR8, RZ ;  /* 0x000000080f0f7c24 */ /* 0x000fe2000f8e02ff */
[----:B------:R0:W-:Y:S01]  /*c630*/  STL [R1+0x22b0], R0 ;  /* 0x0022b00001007387 */ /* 0x0001e20000100800 */
[----:B------:R-:W-:Y:S01]  /*c640*/  IMAD R17, R17, UR8, RZ ;  /* 0x0000000811117c24 */ /* 0x000fe2000f8e02ff */
[----:B------:R-:W-:Y:S01]  /*c650*/  SHF.R.S32.HI R37, RZ, 0x1f, R14 ;  /* 0x0000001fff257819 */ /* 0x000fe2000001140e */
[----:B------:R-:W-:Y:S01]  /*c660*/  IMAD R18, R18, UR8, RZ ;  /* 0x0000000812127c24 */ /* 0x000fe2000f8e02ff */
[----:B------:R1:W-:Y:S01]  /*c670*/  STL [R1+0x324], R3 ;  /* 0x0003240301007387 */ /* 0x0003e20000100800 */
[----:B------:R-:W-:Y:S01]  /*c680*/  IMAD R20, R20, UR8, RZ ;  /* 0x0000000814147c24 */ /* 0x000fe2000f8e02ff */
[----:B------:R-:W-:Y:S01]  /*c690*/  SHF.R.S32.HI R39, RZ, 0x1f, R16 ;  /* 0x0000001fff277819 */ /* 0x000fe20000011410 */
[----:B------:R-:W-:Y:S01]  /*c6a0*/  IMAD R22, R22, UR8, RZ ;  /* 0x0000000816167c24 */ /* 0x000fe2000f8e02ff */
[----:B------:R-:W-:Y:S01]  /*c6b0*/  STL [R1+0x22d8], R26 ;  /* 0x0022d81a01007387 */ /* 0x000fe20000100800 */
[----:B------:R-:W-:Y:S01]  /*c6c0*/  SHF.R.S32.HI R43, RZ, 0x1f, R21 ;  /* 0x0000001fff2b7819 */ /* 0x000fe20000011415 */
[----:B------:R-:W-:Y:S01]  /*c6d0*/  UIMAD UR49, UR20, 0x3f, URZ ;  /* 0x0000003f143178a4 */ /* 0x000fe2000f8e023f */
[----:B0-----:R-:W-:Y:S01]  /*c6e0*/  SHF.R.S32.HI R0, RZ, 0x1f, R5 ;  /* 0x0000001fff007819 */ /* 0x001fe20000011405 */
[----:B------:R-:W-:Y:S01]  /*c6f0*/  STL [R1+0x22d4], R27 ;  /* 0x0022d41b01007387 */ /* 0x000fe20000100800 */
[----:B------:R-:W-:Y:S01]  /*c700*/  UIMAD UR50, UR20, 0x3e, URZ ;  /* 0x0000003e143278a4 */ /* 0x000fe2000f8e023f */
[----:B-1----:R-:W-:Y:S01]  /*c710*/  SHF.R.S32.HI R3, RZ, 0x1f, R19 ;  /* 0x0000001fff037819 */ /* 0x002fe20000011413 */
[----:B------:R-:W-:Y:S01]  /*c720*/  UIMAD UR51, UR20, 0x3d, URZ ;  /* 0x0000003d143378a4 */ /* 0x000fe2000f8e023f */
[----:B------:R-:W-:Y:S01]  /*c730*/  STL [R1+0x22dc], R5 ;  /* 0x0022dc0501007387 */ /* 0x000fe20000100800 */
[----:B------:R-:W-:Y:S01]  /*c740*/  SHF.R.S32.HI R36, RZ, 0x1f, R13 ;  /* 0x0000001fff247819 */ /* 0x000fe2000001140d */
[----:B------:R-:W-:-:S02]  /*c750*/  UIMAD UR52, UR20, 0x3c, URZ ;  /* 0x0000003c143478a4 */ /* 0x000fc4000f8e023f */
[----:B------:R0:W-:Y:S01]  /*c760*/  STL [R1+0x8], R0 ;  /* 0x0000080001007387 */ /* 0x0001e20000100800 */
[----:B------:R-:W-:Y:S01]  /*c770*/  SHF.R.S32.HI R38, RZ, 0x1f, R15 ;  /* 0x0000001fff267819 */ /* 0x000fe2000001140f */
[----:B------:R-:W-:Y:S02]  /*c780*/  UIMAD UR53, UR20, 0x3b, URZ ;  /* 0x0000003b143578a4 */ /* 0x000fe4000f8e023f */
[----:B------:R-:W-:Y:S01]  /*c790*/  STL [R1+0x22e0], R19 ;  /* 0x0022e01301007387 */ /* 0x000fe20000100800 */
[----:B------:R-:W-:Y:S01]  /*c7a0*/  SHF.R.S32.HI R40, RZ, 0x1f, R17 ;  /* 0x0000001fff287819 */ /* 0x000fe20000011411 */
[----:B------:R-:W-:Y:S01]  /*c7b0*/  UIMAD UR54, UR20, 0x3a, URZ ;  /* 0x0000003a143678a4 */ /* 0x000fe2000f8e023f */
[----:B------:R-:W-:Y:S01]  /*c7c0*/  SHF.R.S32.HI R41, RZ, 0x1f, R18 ;  /* 0x0000001fff297819 */ /* 0x000fe20000011412 */
[----:B------:R-:W-:Y:S01]  /*c7d0*/  UIMAD UR55, UR20, 0x39, URZ ;  /* 0x00000039143778a4 */ /* 0x000fe2000f8e023f */
[----:B0-----:R-:W-:Y:S01]  /*c7e0*/  SHF.R.S32.HI R0, RZ, 0x1f, R25 ;  /* 0x0000001fff007819 */ /* 0x001fe20000011419 */
[----:B------:R-:W-:Y:S01]  /*c7f0*/  STL [R1+0x4], R3 ;  /* 0x0000040301007387 */ /* 0x000fe20000100800 */
[----:B------:R-:W-:Y:S01]  /*c800*/  SHF.R.S32.HI R42, RZ, 0x1f, R20 ;  /* 0x0000001fff2a7819 */ /* 0x000fe20000011414 */
[----:B------:R-:W-:-:S02]  /*c810*/  UIMAD UR56, UR20, 0x38, URZ ;  /* 0x00000038143878a4 */ /* 0x000fc4000f8e023f */
[----:B------:R-:W2:Y:S01]  /*c820*/  LDL R46, [R1+0x2c] ;  /* 0x00002c00012e7983 */ /* 0x000ea20000100800 */
[----:B------:R-:W-:Y:S02]  /*c830*/  UIMAD UR57, UR20, 0x37, URZ ;  /* 0x00000037143978a4 */ /* 0x000fe4000f8e023f */
[----:B------:R-:W-:Y:S01]  /*c840*/  UIMAD UR58, UR20, 0x36, URZ ;  /* 0x00000036143a78a4 */ /* 0x000fe2000f8e023f */
[----:B------:R-:W3:Y:S01]  /*c850*/  LDL R47, [R1+0x3c] ;  /* 0x00003c00012f7983 */ /* 0x000ee20000100800 */
[----:B------:R-:W-:Y:S02]  /*c860*/  UIMAD UR59, UR20, 0x35, URZ ;  /* 0x00000035143b78a4 */ /* 0x000fe4000f8e023f */
[----:B------:R-:W-:Y:S01]  /*c870*/  UIMAD UR60, UR20, 0x34, URZ ;  /* 0x00000034143c78a4 */ /* 0x000fe2000f8e023f */
[----:B------:R-:W-:Y:S01]  /*c880*/  STL [R1], R0 ;  /* 0x0000000001007387 */ /* 0x000fe20000100800 */
[----:B------:R-:W-:Y:S02]  /*c890*/  UIMAD UR61, UR20, 0x33, URZ ;  /* 0x00000033143d78a4 */ /* 0x000fe4000f8e023f */
[----:B------:R-:W-:Y:S01]  /*c8a0*/  UIMAD UR19, UR20, 0x32, URZ ;  /* 0x00000032141378a4 */ /* 0x000fe2000f8e023f */
[----:B------:R-:W4:Y:S01]  /*c8b0*/  LDL R49, [R1+0x40] ;  /* 0x0000400001317983 */ /* 0x000f220000100800 */
[----:B------:R-:W-:-:S02]  /*c8c0*/  UIMAD UR43, UR20, 0x31, URZ ;  /* 0x00000031142b78a4 */ /* 0x000fc4000f8e023f */
[----:B------:R-:W-:Y:S01]  /*c8d0*/  UIMAD UR44, UR20, 0x30, URZ ;  /* 0x00000030142c78a4 */ /* 0x000fe2000f8e023f */
[----:B------:R-:W5:Y:S01]  /*c8e0*/  LDL R56, [R1+0x50] ;  /* 0x0000500001387983 */ /* 0x000f620000100800 */
[----:B------:R-:W-:Y:S02]  /*c8f0*/  UIMAD UR45, UR20, 0x2f, URZ ;  /* 0x0000002f142d78a4 */ /* 0x000fe4000f8e023f */
[----:B------:R-:W-:Y:S01]  /*c900*/  UIMAD UR46, UR20, 0x2e, URZ ;  /* 0x0000002e142e78a4 */ /* 0x000fe2000f8e023f */
[----:B------:R-:W5:Y:S01]  /*c910*/  LDL R50, [R1+0x54] ;  /* 0x0000540001327983 */ /* 0x000f620000100800 */
[----:B------:R-:W-:Y:S02]  /*c920*/  UIMAD UR47, UR20, 0x2d, URZ ;  /* 0x0000002d142f78a4 */ /* 0x000fe4000f8e023f */
[----:B------:R-:W-:Y:S01]  /*c930*/  UIMAD UR48, UR20, 0x2c, URZ ;  /* 0x0000002c143078a4 */ /* 0x000fe2000f8e023f */
[----:B------:R-:W5:Y:S01]  /*c940*/  LDL R51, [R1+0x58] ;  /* 0x0000580001337983 */ /* 0x000f620000100800 */
[----:B------:R-:W-:-:S02]  /*c950*/  UIMAD UR21, UR21, 0x1d, URZ ;  /* 0x0000001d151578a4 */ /* 0x000fc4000f8e023f */
[----:B------:R-:W-:Y:S01]  /*c960*/  UIMAD UR22, UR22, 0x1c, URZ ;  /* 0x0000001c161678a4 */ /* 0x000fe2000f8e023f */
[----:B------:R-:W5:Y:S01]  /*c970*/  LDL R54, [R1+0x5c] ;  /* 0x00005c0001367983 */ /* 0x000f620000100800 */
[----:B------:R-:W-:Y:S02]  /*c980*/  UIMAD UR23, UR23, 0x1b, URZ ;  /* 0x0000001b171778a4 */ /* 0x000fe4000f8e023f */
[----:B------:R-:W-:Y:S01]  /*c990*/  UIMAD UR24, UR24, 0x1a, URZ ;  /* 0x0000001a181878a4 */ /* 0x000fe2000f8e023f */
[----:B------:R-:W-:Y:S01]  /*c9a0*/  STL [R1+0x22e4], R25 ;  /* 0x0022e41901007387 */ /* 0x000fe20000100800 */
[----:B------:R-:W-:Y:S02]  /*c9b0*/  UIMAD UR25, UR25, 0x19, URZ ;  /* 0x00000019191978a4 */ /* 0x000fe4000f8e023f */
[----:B------:R-:W-:Y:S01]  /*c9c0*/  UIMAD UR26, UR26, 0x18, URZ ;  /* 0x000000181a1a78a4 */ /* 0x000fe2000f8e023f */
[----:B------:R-:W-:Y:S01]  /*c9d0*/  STL [R1+0x22ec], R61 ;  /* 0x0022ec3d01007387 */ /* 0x000fe20000100800 */
[----:B------:R-:W-:-:S02]  /*c9e0*/  UIMAD UR27, UR27, 0x17, URZ ;  /* 0x000000171b1b78a4 */ /* 0x000fc4000f8e023f */
[----:B------:R-:W-:Y:S01]  /*c9f0*/  UIMAD UR28, UR28, 0x16, URZ ;  /* 0x000000161c1c78a4 */ /* 0x000fe2000f8e023f */
[----:B------:R-:W-:Y:S01]  /*ca00*/  STL [R1+0x22e8], R28 ;  /* 0x0022e81c01007387 */ /* 0x000fe20000100800 */
[----:B------:R-:W-:Y:S02]  /*ca10*/  UIMAD UR29, UR29, 0x15, URZ ;  /* 0x000000151d1d78a4 */ /* 0x000fe4000f8e023f */
[----:B------:R-:W-:Y:S01]  /*ca20*/  UIMAD UR30, UR30, 0x14, URZ ;  /* 0x000000141e1e78a4 */ /* 0x000fe2000f8e023f */
[----:B------:R-:W-:Y:S01]  /*ca30*/  STL [R1+0x22f4], R60 ;  /* 0x0022f43c01007387 */ /* 0x000fe20000100800 */
[----:B------:R-:W-:Y:S02]  /*ca40*/  UIMAD UR31, UR31, 0x13, URZ ;  /* 0x000000131f1f78a4 */ /* 0x000fe4000f8e023f */
[----:B------:R-:W-:Y:S01]  /*ca50*/  UIMAD UR34, UR34, 0x12, URZ ;  /* 0x00000012222278a4 */ /* 0x000fe2000f8e023f */
[----:B------:R-:W-:Y:S01]  /*ca60*/  STL [R1+0x22f0], R2 ;  /* 0x0022f00201007387 */ /* 0x000fe20000100800 */
[----:B------:R-:W-:-:S02]  /*ca70*/  UIMAD UR35, UR35, 0x11, URZ ;  /* 0x00000011232378a4 */ /* 0x000fc4000f8e023f */
[----:B------:R-:W-:Y:S01]  /*ca80*/  USHF.L.U32 UR36, UR36, 0x4, URZ ;  /* 0x0000000424247899 */ /* 0x000fe2000800063f */
[----:B------:R-:W-:Y:S01]  /*ca90*/  STL [R1+0x22fc], R59 ;  /* 0x0022fc3b01007387 */ /* 0x000fe20000100800 */
[----:B------:R-:W-:Y:S01]  /*caa0*/  UIMAD UR37, UR37, 0xf, URZ ;  /* 0x0000000f252578a4 */ /* 0x000fe2000f8e023f */
[----:B------:R-:W-:Y:S02]  /*cab0*/  ULDC UR5, c[0x0][0x238] ;  /* 0x00008e0000057ab9 */ /* 0x000fe40000000800 */
[----:B------:R-:W-:Y:S01]  /*cac0*/  STL [R1+0x22f8], R4 ;  /* 0x0022f80401007387 */ /* 0x000fe20000100800 */
[----:B------:R-:W-:-:S03]  /*cad0*/  ULDC UR8, c[0x0][0x238] ;  /* 0x00008e0000087ab9 */ /* 0x000fc60000000800 */
[----:B------:R-:W-:Y:S04]  /*cae0*/  STL [R1+0x2304], R29 ;  /* 0x0023041d01007387 */ /* 0x000fe80000100800 */
[----:B------:R-:W-:Y:S04]  /*caf0*/  STL [R1+0x2300], R6 ;  /* 0x0023000601007387 */ /* 0x000fe80000100800 */
[----:B------:R-:W-:Y:S04]  /*cb00*/  STL [R1+0x230c], R30 ;  /* 0x00230c1e01007387 */ /* 0x000fe80000100800 */
[----:B------:R-:W-:Y:S04]  /*cb10*/  STL [R1+0x2308], R7 ;  /* 0x0023080701007387 */ /* 0x000fe80000100800 */
[----:B------:R-:W-:Y:S04]  /*cb20*/  STL [R1+0x2314], R31 ;  /* 0x0023141f01007387 */ /* 0x000fe80000100800 */
[----:B------:R-:W-:Y:S04]  /*cb30*/  STL [R1+0x2310], R8 ;  /* 0x0023100801007387 */ /* 0x000fe80000100800 */
[----:B------:R-:W-:Y:S04]  /*cb40*/  STL [R1+0x231c], R32 ;  /* 0x00231c2001007387 */ /* 0x000fe80000100800 */
[----:B------:R-:W-:Y:S04]  /*cb50*/  STL [R1+0x2318], R9 ;  /* 0x0023180901007387 */ /* 0x000fe80000100800 */
[----:B------:R0:W-:Y:S04]  /*cb60*/  STL [R1+0x2324], R33 ;  /* 0x0023242101007387 */ /* 0x0001e80000100800 */
[----:B------:R-:W-:Y:S04]  /*cb70*/  STL [R1+0x2320], R10 ;  /* 0x0023200a01007387 */ /* 0x000fe80000100800 */
[----:B------:R-:W-:Y:S04]  /*cb80*/  STL [R1+0x232c], R34 ;  /* 0x00232c2201007387 */ /* 0x000fe80000100800 */
[----:B------:R1:W-:Y:S04]  /*cb90*/  STL [R1+0x2328], R11 ;  /* 0x0023280b01007387 */ /* 0x0003e80000100800 */
[----:B------:R-:W-:Y:S04]  /*cba0*/  STL [R1+0x2334], R35 ;  /* 0x0023342301007387 */ /* 0x000fe80000100800 */
[----:B------:R-:W-:Y:S04]  /*cbb0*/  STL [R1+0x2330], R12 ;  /* 0x0023300c01007387 */ /* 0x000fe80000100800 */
[----:B0-----:R-:W1:Y:S04]  /*cbc0*/  LDL R33, [R1+0xbc] ;  /* 0x0000bc0001217983 */ /* 0x001e680000100800 */
[----:B------:R-:W5:Y:S04]  /*cbd0*/  LDL R9, [R1+0xdc] ;  /* 0x0000dc0001097983 */ /* 0x000f680000100800 */
        /* <DEDUP_REMOVED lines=26> */
[----:B------:R-:W5:Y:S01]  /*cd80*/  LDL R57, [R1+0xb0] ;  /* 0x0000b00001397983 */ /* 0x000f620000100800 */
[----:B--2---:R-:W-:-:S02]  /*cd90*/  SHF.R.S32.HI R45, RZ, 0x1f, R46 ;  /* 0x0000001fff2d7819 */ /* 0x004fc4000001142e */
[----:B---3--:R-:W-:Y:S02]  /*cda0*/  SHF.R.S32.HI R46, RZ, 0x1f, R47 ;  /* 0x0000001fff2e7819 */ /* 0x008fe4000001142f */
[----:B----4-:R-:W-:Y:S02]  /*cdb0*/  SHF.R.S32.HI R47, RZ, 0x1f, R49 ;  /* 0x0000001fff2f7819 */ /* 0x010fe40000011431 */
[----:B-----5:R-:W-:Y:S02]  /*cdc0*/  SHF.R.S32.HI R48, RZ, 0x1f, R56 ;  /* 0x0000001fff307819 */ /* 0x020fe40000011438 */
[----:B------:R-:W2:Y:S01]  /*cdd0*/  LDL R56, [R1+0xa8] ;  /* 0x0000a80001387983 */ /* 0x000ea20000100800 */
[----:B------:R-:W-:Y:S02]  /*cde0*/  SHF.R.S32.HI R49, RZ, 0x1f, R50 ;  /* 0x0000001fff317819 */ /* 0x000fe40000011432 */
[----:B------:R-:W-:Y:S02]  /*cdf0*/  SHF.R.S32.HI R50, RZ, 0x1f, R51 ;  /* 0x0000001fff327819 */ /* 0x000fe40000011433 */
[----:B------:R-:W-:-:S02]  /*ce00*/  SHF.R.S32.HI R51, RZ, 0x1f, R54 ;  /* 0x0000001fff337819 */ /* 0x000fc40000011436 */
[----:B------:R-:W3:Y:S01]  /*ce10*/  LDL R54, [R1+0x84] ;  /* 0x0000840001367983 */ /* 0x000ee20000100800 */
[----:B-1----:R-:W-:Y:S02]  /*ce20*/  SHF.R.S32.HI R11, RZ, 0x1f, R33 ;  /* 0x0000001fff0b7819 */ /* 0x002fe40000011421 */
[----:B------:R-:W-:-:S03]  /*ce30*/  SHF.R.S32.HI R10, RZ, 0x1f, R9 ;  /* 0x0000001fff0a7819 */ /* 0x000fc60000011409 */
[----:B------:R-:W-:Y:S01]  /*ce40*/  STL [R1+0xc], R11 ;  /* 0x00000c0b01007387 */ /* 0x000fe20000100800 */
[----:B------:R-:W-:-:S03]  /*ce50*/  SHF.R.S32.HI R9, RZ, 0x1f, R32 ;  /* 0x0000001fff097819 */ /* 0x000fc60000011420 */
[----:B------:R0:W-:Y:S01]  /*ce60*/  STL [R1+0x10], R10 ;  /* 0x0000100a01007387 */ /* 0x0001e20000100800 */
[----:B------:R-:W-:-:S03]  /*ce70*/  SHF.R.S32.HI R8, RZ, 0x1f, R8 ;  /* 0x0000001fff087819 */ /* 0x000fc60000011408 */
[----:B------:R1:W-:Y:S04]  /*ce80*/  STL [R1+0x14], R9 ;  /* 0x0000140901007387 */ /* 0x0003e80000100800 */
[----:B------:R4:W-:Y:S01]  /*ce90*/  STL [R1+0x18], R8 ;  /* 0x0000180801007387 */ /* 0x0009e20000100800 */
[----:B0-----:R-:W-:Y:S02]  /*cea0*/  SHF.R.S32.HI R10, RZ, 0x1f, R31 ;  /* 0x0000001fff0a7819 */ /* 0x001fe4000001141f */
[----:B-1----:R-:W-:-:S03]  /*ceb0*/  SHF.R.S32.HI R9, RZ, 0x1f, R7 ;  /* 0x0000001fff097819 */ /* 0x002fc60000011407 */
[----:B------:R-:W-:Y:S01]  /*cec0*/  STL [R1+0x1c], R10 ;  /* 0x00001c0a01007387 */ /* 0x000fe20000100800 */
[----:B----4-:R-:W-:Y:S02]  /*ced0*/  SHF.R.S32.HI R8, RZ, 0x1f, R30 ;  /* 0x0000001fff087819 */ /* 0x010fe4000001141e */
[----:B------:R-:W-:Y:S01]  /*cee0*/  SHF.R.S32.HI R7, RZ, 0x1f, R6 ;  /* 0x0000001fff077819 */ /* 0x000fe20000011406 */
[----:B------:R-:W-:Y:S01]  /*cef0*/  STL [R1+0x20], R9 ;  /* 0x0000200901007387 */ /* 0x000fe20000100800 */
[----:B------:R-:W-:-:S03]  /*cf00*/  SHF.R.S32.HI R6, RZ, 0x1f, R29 ;  /* 0x0000001fff067819 */ /* 0x000fc6000001141d */
[----:B------:R-:W-:Y:S01]  /*cf10*/  STL [R1+0x24], R8 ;  /* 0x0000240801007387 */ /* 0x000fe20000100800 */
[----:B------:R-:W-:-:S03]  /*cf20*/  SHF.R.S32.HI R4, RZ, 0x1f, R4 ;  /* 0x0000001fff047819 */ /* 0x000fc60000011404 */
[----:B------:R0:W-:Y:S04]  /*cf30*/  STL [R1+0x28], R7 ;  /* 0x0000280701007387 */ /* 0x0001e80000100800 */
[----:B------:R1:W-:Y:S04]  /*cf40*/  STL [R1+0x30], R6 ;  /* 0x0000300601007387 */ /* 0x0003e80000100800 */
[----:B------:R4:W-:Y:S01]  /*cf50*/  STL [R1+0x34], R4 ;  /* 0x0000340401007387 */ /* 0x0009e20000100800 */
[----:B0-----:R-:W-:Y:S02]  /*cf60*/  SHF.R.S32.HI R7, RZ, 0x1f, R59 ;  /* 0x0000001fff077819 */ /* 0x001fe4000001143b */
[----:B-1----:R-:W-:-:S03]  /*cf70*/  SHF.R.S32.HI R6, RZ, 0x1f, R2 ;  /* 0x0000001fff067819 */ /* 0x002fc60000011402 */
[----:B------:R-:W-:Y:S01]  /*cf80*/  STL [R1+0x38], R7 ;  /* 0x0000380701007387 */ /* 0x000fe20000100800 */
[----:B----4-:R-:W-:-:S03]  /*cf90*/  SHF.R.S32.HI R4, RZ, 0x1f, R60 ;  /* 0x0000001fff047819 */ /* 0x010fc6000001143c */
[----:B------:R0:W-:Y:S01]  /*cfa0*/  STL [R1+0x44], R6 ;  /* 0x0000440601007387 */ /* 0x0001e20000100800 */
[----:B------:R-:W-:-:S03]  /*cfb0*/  SHF.R.S32.HI R2, RZ, 0x1f, R28 ;  /* 0x0000001fff027819 */ /* 0x000fc6000001141c */
[----:B------:R1:W-:Y:S01]  /*cfc0*/  STL [R1+0x48], R4 ;  /* 0x0000480401007387 */ /* 0x0003e20000100800 */
[----:B0-----:R-:W-:-:S03]  /*cfd0*/  SHF.R.S32.HI R6, RZ, 0x1f, R61 ;  /* 0x0000001fff067819 */ /* 0x001fc6000001143d */
[----:B------:R0:W-:Y:S01]  /*cfe0*/  STL [R1+0x4c], R2 ;  /* 0x00004c0201007387 */ /* 0x0001e20000100800 */
[----:B-1----:R-:W-:-:S03]  /*cff0*/  SHF.R.S32.HI R4, RZ, 0x1f, R25 ;  /* 0x0000001fff047819 */ /* 0x002fc60000011419 */
[----:B------:R-:W-:Y:S01]  /*d000*/  STL [R1+0x60], R6 ;  /* 0x0000600601007387 */ /* 0x000fe20000100800 */
[----:B------:R-:W-:-:S03]  /*d010*/  SHF.R.S32.HI R5, RZ, 0x1f, R5 ;  /* 0x0000001fff057819 */ /* 0x000fc60000011405 */
[----:B------:R1:W-:Y:S01]  /*d020*/  STL [R1+0x64], R4 ;  /* 0x0000640401007387 */ /* 0x0003e20000100800 */
[----:B0-----:R-:W-:Y:S02]  /*d030*/  SHF.R.S32.HI R2, RZ, 0x1f, R19 ;  /* 0x0000001fff027819 */ /* 0x001fe40000011413 */
[----:B------:R-:W-:-:S03]  /*d040*/  SHF.R.S32.HI R0, RZ, 0x1f, R0 ;  /* 0x0000001fff007819 */ /* 0x000fc60000011400 */
[----:B------:R0:W-:Y:S01]  /*d050*/  STL [R1+0x68], R2 ;  /* 0x0000680201007387 */ /* 0x0001e20000100800 */
[----:B-1----:R-:W-:-:S03]  /*d060*/  SHF.R.S32.HI R4, RZ, 0x1f, R27 ;  /* 0x0000001fff047819 */ /* 0x002fc6000001141b */
[----:B------:R-:W-:Y:S04]  /*d070*/  STL [R1+0x6c], R5 ;  /* 0x00006c0501007387 */ /* 0x000fe80000100800 */
[----:B------:R1:W-:Y:S01]  /*d080*/  STL [R1+0x70], R4 ;  /* 0x0000700401007387 */ /* 0x0003e20000100800 */
[----:B0-----:R-:W-:-:S05]  /*d090*/  SHF.R.S32.HI R2, RZ, 0x1f, R26 ;  /* 0x0000001fff027819 */ /* 0x001fca000001141a */
[----:B------:R0:W-:Y:S01]  /*d0a0*/  STL [R1+0x74], R2 ;  /* 0x0000740201007387 */ /* 0x0001e20000100800 */
[----:B-1----:R-:W-:-:S03]  /*d0b0*/  SHF.R.S32.HI R4, RZ, 0x1f, R24 ;  /* 0x0000001fff047819 */ /* 0x002fc60000011418 */
[----:B------:R1:W-:Y:S04]  /*d0c0*/  STL [R1+0x80], R0 ;  /* 0x0000800001007387 */ /* 0x0003e80000100800 */
[----:B------:R-:W-:Y:S01]  /*d0d0*/  STL [R1+0x88], R4 ;  /* 0x0000880401007387 */ /* 0x000fe20000100800 */
[----:B0-----:R-:W-:-:S03]  /*d0e0*/  SHF.R.S32.HI R2, RZ, 0x1f, R23 ;  /* 0x0000001fff027819 */ /* 0x001fc60000011417 */
[----:B------:R-:W4:Y:S01]  /*d0f0*/  LDL R12, [R1+0xb8] ;  /* 0x0000b800010c7983 */ /* 0x000f220000100800 */
[----:B-1----:R-:W-:-:S03]  /*d100*/  SHF.R.S32.HI R0, RZ, 0x1f, R3 ;  /* 0x0000001fff007819 */ /* 0x002fc60000011403 */
[----:B------:R-:W-:Y:S04]  /*d110*/  STL [R1+0x8c], R2 ;  /* 0x00008c0201007387 */ /* 0x000fe80000100800 */
[----:B------:R-:W5:Y:S04]  /*d120*/  LDL R3, [R1+0xb4] ;  /* 0x0000b40001037983 */ /* 0x000f680000100800 */
[----:B------:R0:W-:Y:S04]  /*d130*/  STL [R1+0x90], R0 ;  /* 0x0000900001007387 */ /* 0x0001e80000100800 */
[----:B------:R-:W2:Y:S04]  /*d140*/  LDL R35, [R1+0xac] ;  /* 0x0000ac0001237983 */ /* 0x000ea80000100800 */
[----:B------:R-:W3:Y:S01]  /*d150*/  LDL R11, [R1+0xa4] ;  /* 0x0000a400010b7983 */ /* 0x000ee20000100800 */
[----:B0-----:R-:W-:-:S05]  /*d160*/  SHF.R.S32.HI R0, RZ, 0x1f, R58 ;  /* 0x0000001fff007819 */ /* 0x001fca000001143a */
[----:B------:R0:W-:Y:S04]  /*d170*/  STL [R1+0x94], R0 ;  /* 0x0000940001007387 */ /* 0x0001e80000100800 */
[----:B------:R-:W3:Y:S04]  /*d180*/  LDL R34, [R1+0xa0] ;  /* 0x0000a00001227983 */ /* 0x000ee80000100800 */
        /* <DEDUP_REMOVED lines=21> */
[----:B0-----:R-:W3:Y:S04]  /*d2e0*/  LDL R0, [R1+0x1a8] ;  /* 0x0001a80001007983 */ /* 0x001ee80000100800 */
[----:B------:R-:W3:Y:S04]  /*d2f0*/  LDL R24, [R1+0x1ac] ;  /* 0x0001ac0001187983 */ /* 0x000ee80000100800 */
[----:B------:R-:W3:Y:S04]  /*d300*/  LDL R23, [R1+0x1b4] ;  /* 0x0001b40001177983 */ /* 0x000ee80000100800 */
[----:B------:R-:W3:Y:S01]  /*d310*/  LDL R58, [R1+0x1bc] ;  /* 0x0001bc00013a7983 */ /* 0x000ee20000100800 */
[----:B----4-:R-:W-:-:S05]  /*d320*/  SHF.R.S32.HI R12, RZ, 0x1f, R12 ;  /* 0x0000001fff0c7819 */ /* 0x010fca000001140c */
[----:B------:R5:W-:Y:S02]  /*d330*/  STL [R1+0x9c], R12 ;  /* 0x00009c0c01007387 */ /* 0x000be40000100800 */
[----:B-----5:R-:W-:Y:S02]  /*d340*/  SHF.R.S32.HI R12, RZ, 0x1f, R3 ;  /* 0x0000001fff0c7819 */ /* 0x020fe40000011403 */
[----:B------:R-:W4:Y:S01]  /*d350*/  LDL R3, [R1+0x1c0] ;  /* 0x0001c00001037983 */ /* 0x000f220000100800 */
[----:B--2---:R-:W-:Y:S02]  /*d360*/  SHF.R.S32.HI R35, RZ, 0x1f, R35 ;  /* 0x0000001fff237819 */ /* 0x004fe40000011423 */
[----:B---3--:R-:W-:Y:S01]  /*d370*/  SHF.R.S32.HI R11, RZ, 0x1f, R11 ;  /* 0x0000001fff0b7819 */ /* 0x008fe2000001140b */
[----:B------:R0:W-:Y:S04]  /*d380*/  STL [R1+0x124], R12 ;  /* 0x0001240c01007387 */ /* 0x0001e80000100800 */
[----:B------:R-:W-:Y:S04]  /*d390*/  STL [R1+0x12c], R35 ;  /* 0x00012c2301007387 */ /* 0x000fe80000100800 */
[----:B------:R1:W-:Y:S01]  /*d3a0*/  STL [R1+0x138], R11 ;  /* 0x0001380b01007387 */ /* 0x0003e20000100800 */
[----:B0-----:R-:W-:-:S02]  /*d3b0*/  SHF.R.S32.HI R12, RZ, 0x1f, R34 ;  /* 0x0000001fff0c7819 */ /* 0x001fc40000011422 */
[----:B------:R-:W-:-:S03]  /*d3c0*/  SHF.R.S32.HI R10, RZ, 0x1f, R10 ;  /* 0x0000001fff0a7819 */ /* 0x000fc6000001140a */
[----:B------:R-:W-:Y:S01]  /*d3d0*/  STL [R1+0x144], R12 ;  /* 0x0001440c01007387 */ /* 0x000fe20000100800 */
[----:B-1----:R-:W-:-:S03]  /*d3e0*/  SHF.R.S32.HI R11, RZ, 0x1f, R33 ;  /* 0x0000001fff0b7819 */ /* 0x002fc60000011421 */
[----:B------:R0:W-:Y:S01]  /*d3f0*/  STL [R1+0x150], R10 ;  /* 0x0001500a01007387 */ /* 0x0001e20000100800 */
[----:B------:R-:W-:-:S03]  /*d400*/  SHF.R.S32.HI R9, RZ, 0x1f, R9 ;  /* 0x0000001fff097819 */ /* 0x000fc60000011409 */
[----:B------:R-:W-:Y:S04]  /*d410*/  STL [R1+0x158], R11 ;  /* 0x0001580b01007387 */ /* 0x000fe80000100800 */
[----:B------:R1:W-:Y:S01]  /*d420*/  STL [R1+0x164], R9 ;  /* 0x0001640901007387 */ /* 0x0003e20000100800 */
[----:B0-----:R-:W-:Y:S02]  /*d430*/  SHF.R.S32.HI R10, RZ, 0x1f, R32 ;  /* 0x0000001fff0a7819 */ /* 0x001fe40000011420 */
[----:B------:R-:W-:-:S03]  /*d440*/  SHF.R.S32.HI R8, RZ, 0x1f, R8 ;  /* 0x0000001fff087819 */ /* 0x000fc60000011408 */
[----:B------:R-:W-:Y:S01]  /*d450*/  STL [R1+0x16c], R10 ;  /* 0x00016c0a01007387 */ /* 0x000fe20000100800 */
[----:B-1----:R-:W-:Y:S02]  /*d460*/  SHF.R.S32.HI R9, RZ, 0x1f, R31 ;  /* 0x0000001fff097819 */ /* 0x002fe4000001141f */
[----:B------:R-:W-:Y:S01]  /*d470*/  SHF.R.S32.HI R7, RZ, 0x1f, R7 ;  /* 0x0000001fff077819 */ /* 0x000fe20000011407 */
[----:B------:R0:W-:Y:S04]  /*d480*/  STL [R1+0x178], R8 ;  /* 0x0001780801007387 */ /* 0x0001e80000100800 */
[----:B------:R-:W-:Y:S01]  /*d490*/  STL [R1+0x184], R9 ;  /* 0x0001840901007387 */ /* 0x000fe20000100800 */
[----:B------:R-:W-:-:S03]  /*d4a0*/  SHF.R.S32.HI R6, RZ, 0x1f, R6 ;  /* 0x0000001fff067819 */ /* 0x000fc60000011406 */
[----:B------:R1:W-:Y:S01]  /*d4b0*/  STL [R1+0x190], R7 ;  /* 0x0001900701007387 */ /* 0x0003e20000100800 */
[----:B0-----:R-:W-:Y:S02]  /*d4c0*/  SHF.R.S32.HI R8, RZ, 0x1f, R30 ;  /* 0x0000001fff087819 */ /* 0x001fe4000001141e */
[----:B------:R-:W-:-:S03]  /*d4d0*/  SHF.R.S32.HI R4, RZ, 0x1f, R4 ;  /* 0x0000001fff047819 */ /* 0x000fc60000011404 */
[----:B------:R-:W-:Y:S01]  /*d4e0*/  STL [R1+0x198], R8 ;  /* 0x0001980801007387 */ /* 0x000fe20000100800 */
[----:B-1----:R-:W-:-:S03]  /*d4f0*/  SHF.R.S32.HI R7, RZ, 0x1f, R29 ;  /* 0x0000001fff077819 */ /* 0x002fc6000001141d */
[----:B------:R0:W-:Y:S01]  /*d500*/  STL [R1+0x1a4], R6 ;  /* 0x0001a40601007387 */ /* 0x0001e20000100800 */
[----:B------:R-:W-:-:S03]  /*d510*/  SHF.R.S32.HI R2, RZ, 0x1f, R2 ;  /* 0x0000001fff027819 */ /* 0x000fc60000011402 */
[----:B------:R-:W-:Y:S04]  /*d520*/  STL [R1+0x1b0], R7 ;  /* 0x0001b00701007387 */ /* 0x000fe80000100800 */
[----:B------:R1:W-:Y:S01]  /*d530*/  STL [R1+0x1b8], R4 ;  /* 0x0001b80401007387 */ /* 0x0003e20000100800 */
[----:B0-----:R-:W-:-:S05]  /*d540*/  SHF.R.S32.HI R6, RZ, 0x1f, R59 ;  /* 0x0000001fff067819 */ /* 0x001fca000001143b */
[----:B------:R0:W-:Y:S01]  /*d550*/  STL [R1+0x1c4], R6 ;  /* 0x0001c40601007387 */ /* 0x0001e20000100800 */
[----:B-1----:R-:W-:-:S03]  /*d560*/  SHF.R.S32.HI R4, RZ, 0x1f, R60 ;  /* 0x0000001fff047819 */ /* 0x002fc6000001143c */
[----:B------:R1:W-:Y:S04]  /*d570*/  STL [R1+0x1d0], R2 ;  /* 0x0001d00201007387 */ /* 0x0003e80000100800 */
[----:B------:R2:W-:Y:S01]  /*d580*/  STL [R1+0x1d8], R4 ;  /* 0x0001d80401007387 */ /* 0x0005e20000100800 */
[----:B0-----:R-:W-:Y:S02]  /*d590*/  SHF.R.S32.HI R6, RZ, 0x1f, R28 ;  /* 0x0000001fff067819 */ /* 0x001fe4000001141c */
[----:B-1----:R-:W-:-:S03]  /*d5a0*/  SHF.R.S32.HI R2, RZ, 0x1f, R61 ;  /* 0x0000001fff027819 */ /* 0x002fc6000001143d */
[----:B------:R0:W-:Y:S01]  /*d5b0*/  STL [R1+0x1e4], R6 ;  /* 0x0001e40601007387 */ /* 0x0001e20000100800 */
[----:B--2---:R-:W-:-:S03]  /*d5c0*/  SHF.R.S32.HI R4, RZ, 0x1f, R25 ;  /* 0x0000001fff047819 */ /* 0x004fc60000011419 */
[----:B------:R1:W-:Y:S04]  /*d5d0*/  STL [R1+0x1f0], R2 ;  /* 0x0001f00201007387 */ /* 0x0003e80000100800 */
[----:B------:R2:W-:Y:S01]  /*d5e0*/  STL [R1+0x1f8], R4 ;  /* 0x0001f80401007387 */ /* 0x0005e20000100800 */
[----:B0-----:R-:W-:Y:S02]  /*d5f0*/  SHF.R.S32.HI R6, RZ, 0x1f, R19 ;  /* 0x0000001fff067819 */ /* 0x001fe40000011413 */
[----:B-1----:R-:W-:-:S03]  /*d600*/  SHF.R.S32.HI R2, RZ, 0x1f, R5 ;  /* 0x0000001fff027819 */ /* 0x002fc60000011405 */
[----:B------:R-:W-:Y:S01]  /*d610*/  STL [R1+0x204], R6 ;  /* 0x0002040601007387 */ /* 0x000fe20000100800 */
[----:B--2---:R-:W-:-:S03]  /*d620*/  SHF.R.S32.HI R4, RZ, 0x1f, R27 ;  /* 0x0000001fff047819 */ /* 0x004fc6000001141b */
[----:B------:R0:W-:Y:S01]  /*d630*/  STL [R1+0x210], R2 ;  /* 0x0002100201007387 */ /* 0x0001e20000100800 */
[----:B------:R-:W-:-:S03]  /*d640*/  SHF.R.S32.HI R5, RZ, 0x1f, R26 ;  /* 0x0000001fff057819 */ /* 0x000fc6000001141a */
[----:B------:R1:W-:Y:S01]  /*d650*/  STL [R1+0x218], R4 ;  /* 0x0002180401007387 */ /* 0x0003e20000100800 */
[----:B0-----:R-:W-:-:S03]  /*d660*/  SHF.R.S32.HI R2, RZ, 0x1f, R0 ;  /* 0x0000001fff027819 */ /* 0x001fc60000011400 */
[----:B------:R-:W-:Y:S01]  /*d670*/  STL [R1+0x224], R5 ;  /* 0x0002240501007387 */ /* 0x000fe20000100800 */
[----:B------:R-:W-:Y:S02]  /*d680*/  SHF.R.S32.HI R0, RZ, 0x1f, R23 ;  /* 0x0000001fff007819 */ /* 0x000fe40000011417 */
[----:B-1----:R-:W-:Y:S01]  /*d690*/  SHF.R.S32.HI R4, RZ, 0x1f, R24 ;  /* 0x0000001fff047819 */ /* 0x002fe20000011418 */
[----:B------:R0:W-:Y:S04]  /*d6a0*/  STL [R1+0x230], R2 ;  /* 0x0002300201007387 */ /* 0x0001e80000100800 */
[----:B------:R-:W-:Y:S04]  /*d6b0*/  STL [R1+0x23c], R4 ;  /* 0x00023c0401007387 */ /* 0x000fe80000100800 */
[----:B------:R-:W2:Y:S01]  /*d6c0*/  LDL R35, [R1+0x1c8] ;  /* 0x0001c80001237983 */ /* 0x000ea20000100800 */
[----:B0-----:R-:W-:-:S03]  /*d6d0*/  SHF.R.S32.HI R2, RZ, 0x1f, R58 ;  /* 0x0000001fff027819 */ /* 0x001fc6000001143a */
[----:B------:R0:W-:Y:S04]  /*d6e0*/  STL [R1+0x244], R0 ;  /* 0x0002440001007387 */ /* 0x0001e80000100800 */
[----:B0-----:R-:W3:Y:S04]  /*d6f0*/  LDL R0, [R1+0x1cc] ;  /* 0x0001cc0001007983 */ /* 0x001ee80000100800 */
[----:B------:R4:W-:Y:S04]  /*d700*/  STL [R1+0x250], R2 ;  /* 0x0002500201007387 */ /* 0x0009e80000100800 */
[----:B------:R-:W5:Y:S04]  /*d710*/  LDL R12, [R1+0x1d4] ;  /* 0x0001d400010c7983 */ /* 0x000f680000100800 */
[----:B------:R-:W5:Y:S01]  /*d720*/  LDL R34, [R1+0x1dc] ;  /* 0x0001dc0001227983 */ /* 0x000f620000100800 */
[----:B----4-:R-:W-:-:S05]  /*d730*/  SHF.R.S32.HI R2, RZ, 0x1f, R3 ;  /* 0x0000001fff027819 */ /* 0x010fca0000011403 */
[----:B------:R0:W-:Y:S04]  /*d740*/  STL [R1+0x25c], R2 ;  /* 0x00025c0201007387 */ /* 0x0001e80000100800 */
[----:B------:R-:W4:Y:S04]  /*d750*/  LDL R11, [R1+0x1e0] ;  /* 0x0001e000010b7983 */ /* 0x000f280000100800 */
        /* <DEDUP_REMOVED lines=13> */
[----:B0-----:R-:W4:Y:S04]  /*d830*/  LDL R2, [R1+0x238] ;  /* 0x0002380001027983 */ /* 0x001f280000100800 */
        /* <DEDUP_REMOVED lines=10> */
[----:B------:R-:W4:Y:S01]  /*d8e0*/  LDL R3, [R1+0x280] ;  /* 0x0002800001037983 */ /* 0x000f220000100800 */
[----:B--2---:R-:W-:-:S05]  /*d8f0*/  SHF.R.S32.HI R35, RZ, 0x1f, R35 ;  /* 0x0000001fff237819 */ /* 0x004fca0000011423 */
[----:B------:R0:W-:Y:S01]  /*d900*/  STL [R1+0x268], R35 ;  /* 0x0002682301007387 */ /* 0x0001e20000100800 */
[----:B---3--:R-:W-:-:S03]  /*d910*/  SHF.R.S32.HI R0, RZ, 0x1f, R0 ;  /* 0x0000001fff007819 */ /* 0x008fc60000011400 */
[----:B0-----:R-:W2:Y:S04]  /*d920*/  LDL.LU R35, [R1+0x2334] ;  /* 0x0023340001237983 */ /* 0x001ea80000300800 */
[----:B------:R0:W-:Y:S01]  /*d930*/  STL [R1+0x270], R0 ;  /* 0x0002700001007387 */ /* 0x0001e20000100800 */
[----:B-----5:R-:W-:Y:S02]  /*d940*/  SHF.R.S32.HI R12, RZ, 0x1f, R12 ;  /* 0x0000001fff0c7819 */ /* 0x020fe4000001140c */
[----:B------:R-:W-:Y:S01]  /*d950*/  SHF.R.S32.HI R34, RZ, 0x1f, R34 ;  /* 0x0000001fff227819 */ /* 0x000fe20000011422 */
[----:B0-----:R-:W3:Y:S04]  /*d960*/  LDL R0, [R1+0x294] ;  /* 0x0002940001007983 */ /* 0x001ee80000100800 */
[----:B------:R0:W-:Y:S04]  /*d970*/  STL [R1+0x27c], R12 ;  /* 0x00027c0c01007387 */ /* 0x0001e80000100800 */
[----:B0-----:R-:W5:Y:S04]  /*d980*/  LDL.LU R12, [R1+0x2330] ;  /* 0x00233000010c7983 */ /* 0x001f680000300800 */
[----:B------:R0:W-:Y:S04]  /*d990*/  STL [R1+0x284], R34 ;  /* 0x0002842201007387 */ /* 0x0001e80000100800 */
[----:B0-----:R-:W2:Y:S01]  /*d9a0*/  LDL.LU R34, [R1+0x232c] ;  /* 0x00232c0001227983 */ /* 0x001ea20000300800 */
[----:B----4-:R-:W-:-:S02]  /*d9b0*/  SHF.R.S32.HI R11, RZ, 0x1f, R11 ;  /* 0x0000001fff0b7819 */ /* 0x010fc4000001140b */
[----:B------:R-:W-:-:S03]  /*d9c0*/  SHF.R.S32.HI R33, RZ, 0x1f, R33 ;  /* 0x0000001fff217819 */ /* 0x000fc60000011421 */
[----:B------:R0:W-:Y:S01]  /*d9d0*/  STL [R1+0x290], R11 ;  /* 0x0002900b01007387 */ /* 0x0001e20000100800 */
[----:B------:R-:W-:Y:S02]  /*d9e0*/  SHF.R.S32.HI R10, RZ, 0x1f, R10 ;  /* 0x0000001fff0a7819 */ /* 0x000fe4000001140a */
[----:B------:R-:W-:Y:S01]  /*d9f0*/  SHF.R.S32.HI R32, RZ, 0x1f, R32 ;  /* 0x0000001fff207819 */ /* 0x000fe20000011420 */
[----:B0-----:R-:W4:Y:S01]  /*da00*/  LDL.LU R11, [R1+0x2328] ;  /* 0x00232800010b7983 */ /* 0x001f220000300800 */
[----:B------:R-:W-:-:S03]  /*da10*/  SHF.R.S32.HI R9, RZ, 0x1f, R9 ;  /* 0x0000001fff097819 */ /* 0x000fc60000011409 */
[----:B------:R0:W-:Y:S01]  /*da20*/  STL [R1+0x29c], R33 ;  /* 0x00029c2101007387 */ /* 0x0001e20000100800 */
[----:B------:R-:W-:Y:S02]  /*da30*/  SHF.R.S32.HI R31, RZ, 0x1f, R31 ;  /* 0x0000001fff1f7819 */ /* 0x000fe4000001141f */
[----:B------:R-:W-:Y:S01]  /*da40*/  SHF.R.S32.HI R8, RZ, 0x1f, R8 ;  /* 0x0000001fff087819 */ /* 0x000fe20000011408 */
[----:B0-----:R-:W2:Y:S04]  /*da50*/  LDL.LU R33, [R1+0x2324] ;  /* 0x0023240001217983 */ /* 0x001ea80000300800 */
[----:B------:R0:W-:Y:S01]  /*da60*/  STL [R1+0x2a4], R10 ;  /* 0x0002a40a01007387 */ /* 0x0001e20000100800 */
[----:B------:R-:W-:Y:S02]  /*da70*/  SHF.R.S32.HI R30, RZ, 0x1f, R30 ;  /* 0x0000001fff1e7819 */ /* 0x000fe4000001141e */
[----:B------:R-:W-:Y:S01]  /*da80*/  SHF.R.S32.HI R7, RZ, 0x1f, R7 ;  /* 0x0000001fff077819 */ /* 0x000fe20000011407 */
[----:B0-----:R-:W5:Y:S04]  /*da90*/  LDL.LU R10, [R1+0x2320] ;  /* 0x00232000010a7983 */ /* 0x001f680000300800 */
[----:B------:R0:W-:Y:S01]  /*daa0*/  STL [R1+0x2ac], R32 ;  /* 0x0002ac2001007387 */ /* 0x0001e20000100800 */
[----:B------:R-:W-:-:S03]  /*dab0*/  SHF.R.S32.HI R29, RZ, 0x1f, R29 ;  /* 0x0000001fff1d7819 */ /* 0x000fc6000001141d */
[----:B0-----:R-:W2:Y:S04]  /*dac0*/  LDL.LU R32, [R1+0x231c] ;  /* 0x00231c0001207983 */ /* 0x001ea80000300800 */
[----:B------:R0:W-:Y:S01]  /*dad0*/  STL [R1+0x2b0], R9 ;  /* 0x0002b00901007387 */ /* 0x0001e20000100800 */
[----:B------:R-:W-:-:S03]  /*dae0*/  SHF.R.S32.HI R6, RZ, 0x1f, R6 ;  /* 0x0000001fff067819 */ /* 0x000fc60000011406 */
[----:B0-----:R-:W4:Y:S04]  /*daf0*/  LDL.LU R9, [R1+0x2318] ;  /* 0x0023180001097983 */ /* 0x001f280000300800 */
[----:B------:R0:W-:Y:S01]  /*db00*/  STL [R1+0x2b4], R31 ;  /* 0x0002b41f01007387 */ /* 0x0001e20000100800 */
[----:B------:R-:W-:-:S03]  /*db10*/  SHF.R.S32.HI R59, RZ, 0x1f, R59 ;  /* 0x0000001fff3b7819 */ /* 0x000fc6000001143b */
[----:B0-----:R-:W2:Y:S04]  /*db20*/  LDL.LU R31, [R1+0x2314] ;  /* 0x00231400011f7983 */ /* 0x001ea80000300800 */
[----:B------:R0:W-:Y:S01]  /*db30*/  STL [R1+0x2b8], R8 ;  /* 0x0002b80801007387 */ /* 0x0001e20000100800 */
[----:B------:R-:W-:-:S03]  /*db40*/  SHF.R.S32.HI R4, RZ, 0x1f, R4 ;  /* 0x0000001fff047819 */ /* 0x000fc60000011404 */
        /* <DEDUP_REMOVED lines=40> */
[----:B------:R0:W-:Y:S04]  /*ddd0*/  STL [R1+0x2f0], R26 ;  /* 0x0002f01a01007387 */ /* 0x0001e80000100800 */
[----:B0-----:R-:W5:Y:S04]  /*dde0*/  LDL.LU R26, [R1+0x22d8] ;  /* 0x0022d800011a7983 */ /* 0x001f680000300800 */
[----:B------:R0:W-:Y:S04]  /*ddf0*/  STL [R1+0x2f4], R27 ;  /* 0x0002f41b01007387 */ /* 0x0001e80000100800 */
[----:B0-----:R-:W2:Y:S04]  /*de00*/  LDL.LU R27, [R1+0x22d4] ;  /* 0x0022d400011b7983 */ /* 0x001ea80000300800 */
        /* <DEDUP_REMOVED lines=8> */
[----:B---3--:R-:W-:-:S02]  /*de90*/  SHF.R.S32.HI R0, RZ, 0x1f, R0 ;  /* 0x0000001fff007819 */ /* 0x008fc40000011400 */
[----:B--2---:R-:W-:Y:S02]  /*dea0*/  SHF.R.S32.HI R58, RZ, 0x1f, R58 ;  /* 0x0000001fff3a7819 */ /* 0x004fe4000001143a */
[----:B----4-:R-:W-:-:S05]  /*deb0*/  SHF.R.S32.HI R3, RZ, 0x1f, R3 ;  /* 0x0000001fff037819 */ /* 0x010fca0000011403 */
[----:B------:R0:W-:Y:S04]  /*dec0*/  STL [R1+0x308], R3 ;  /* 0x0003080301007387 */ /* 0x0001e80000100800 */
[----:B0-----:R-:W2:Y:S04]  /*ded0*/  LDL.LU R3, [R1+0x22c0] ;  /* 0x0022c00001037983 */ /* 0x001ea80000300800 */
[----:B------:R0:W-:Y:S04]  /*dee0*/  STL [R1+0x30c], R58 ;  /* 0x00030c3a01007387 */ /* 0x0001e80000100800 */
[----:B0-----:R-:W3:Y:S04]  /*def0*/  LDL.LU R58, [R1+0x22bc] ;  /* 0x0022bc00013a7983 */ /* 0x001ee80000300800 */
[----:B------:R5:W-:Y:S02]  /*df00*/  STL [R1+0x310], R0 ;  /* 0x0003100001007387 */ /* 0x000be40000100800 */
[----:B-----5:R-:W-:-:S02]  /*df10*/  SHF.R.S32.HI R0, RZ, 0x1f, R23 ;  /* 0x0000001fff007819 */ /* 0x020fc40000011417 */
[----:B------:R-:W4:Y:S01]  /*df20*/  LDL.LU R23, [R1+0x22b8] ;  /* 0x0022b80001177983 */ /* 0x000f220000300800 */
[----:B------:R-:W-:-:S05]  /*df30*/  SHF.R.S32.HI R24, RZ, 0x1f, R24 ;  /* 0x0000001fff187819 */ /* 0x000fca0000011418 */
[----:B------:R2:W-:Y:S02]  /*df40*/  STL [R1+0x318], R24 ;  /* 0x0003181801007387 */ /* 0x0005e40000100800 */
[----:B--2---:R-:W-:-:S05]  /*df50*/  IADD3 R24, P1, R27, R3, RZ ;  /* 0x000000031b187210 */ /* 0x004fca0007f3e0ff */
[----:B------:R3:W-:Y:S02]  /*df60*/  STL [R1+0x20f8], R24 ;  /* 0x0020f81801007387 */ /* 0x0007e40000100800 */
[----:B---3--:R-:W-:Y:S02]  /*df70*/  IADD3 R24, P2, R27, R58, RZ ;  /* 0x0000003a1b187210 */ /* 0x008fe40007f5e0ff */
[----:B------:R-:W2:Y:S04]  /*df80*/  LDL.LU R27, [R1] ;  /* 0x00000000011b7983 */ /* 0x000ea80000300800 */
[----:B------:R0:W-:Y:S02]  /*df90*/  STL [R1+0x20f4], R24 ;  /* 0x0020f41801007387 */ /* 0x0001e40000100800 */
[----:B0-----:R-:W-:-:S05]  /*dfa0*/  IADD3 R24, P3, R5, R3, RZ ;  /* 0x0000000305187210 */ /* 0x001fca0007f7e0ff */
[----:B------:R0:W-:Y:S02]  /*dfb0*/  STL [R1+0x20f0], R24 ;  /* 0x0020f01801007387 */ /* 0x0001e40000100800 */
[----:B0-----:R-:W-:Y:S02]  /*dfc0*/  IADD3 R24, P4, R5, R58, RZ ;  /* 0x0000003a05187210 */ /* 0x001fe40007f9e0ff */
[----:B------:R-:W3:Y:S04]  /*dfd0*/  LDL.LU R5, [R1+0x4] ;  /* 0x0000040001057983 */ /* 0x000ee80000300800 */
[----:B------:R0:W-:Y:S02]  /*dfe0*/  STL [R1+0x20e8], R24 ;  /* 0x0020e81801007387 */ /* 0x0001e40000100800 */
[----:B0-----:R-:W-:-:S05]  /*dff0*/  IADD3 R24, P5, R19, R3, RZ ;  /* 0x0000000313187210 */ /* 0x001fca0007fbe0ff */
[----:B------:R0:W-:Y:S02]  /*e000*/  STL [R1+0x20ec], R24 ;  /* 0x0020ec1801007387 */ /* 0x0001e40000100800 */
[----:B0-----:R-:W-:Y:S02]  /*e010*/  IADD3 R24, P6, R19, R58, RZ ;  /* 0x0000003a13187210 */ /* 0x001fe40007fde0ff */
[----:B------:R-:W5:Y:S04]  /*e020*/  LDL.LU R19, [R1+0x8] ;  /* 0x0000080001137983 */ /* 0x000f680000300800 */
[----:B------:R0:W-:Y:S02]  /*e030*/  STL [R1+0x20dc], R24 ;  /* 0x0020dc1801007387 */ /* 0x0001e40000100800 */
[----:B0-----:R-:W-:-:S05]  /*e040*/  IADD3 R24, P0, R25, R3, RZ ;  /* 0x0000000319187210 */ /* 0x001fca0007f1e0ff */
[----:B------:R4:W-:Y:S02]  /*e050*/  STL [R1+0x20e0], R24 ;  /* 0x0020e01801007387 */ /* 0x0009e40000100800 */
[----:B----4-:R-:W-:-:S05]  /*e060*/  IMAD.X R24, R26, 0x1, R23, P1 ;  /* 0x000000011a187824 */ /* 0x010fca00008e0617 */
[----:B------:R0:W-:Y:S04]  /*e070*/  STL [R1+0x20e4], R24 ;  /* 0x0020e41801007387 */ /* 0x0001e80000100800 */
[----:B0-----:R-:W4:Y:S01]  /*e080*/  LDL.LU R24, [R1+0x22b4] ;  /* 0x0022b40001187983 */ /* 0x001f220000300800 */
[----:B------:R-:W-:-:S05]  /*e090*/  IADD3 R25, P1, R25, R58, RZ ;  /* 0x0000003a19197210 */ /* 0x000fca0007f3e0ff */
[----:B------:R4:W-:Y:S02]  /*e0a0*/  STL [R1+0x20d8], R25 ;  /* 0x0020d81901007387 */ /* 0x0009e40000100800 */
[----:B----4-:R-:W-:Y:S01]  /*e0b0*/  IMAD.X R25, R26, 0x1, R24, P2 ;  /* 0x000000011a197824 */ /* 0x010fe200010e0618 */
[----:B------:R-:W-:-:S04]  /*e0c0*/  IADD3 R26, P2, R28, R3, RZ ;  /* 0x000000031c1a7210 */ /* 0x000fc80007f5e0ff */
[----:B------:R5:W-:Y:S04]  /*e0d0*/  STL [R1+0x20d4], R25 ;  /* 0x0020d41901007387 */ /* 0x000be80000100800 */
[----:B------:R0:W-:Y:S01]  /*e0e0*/  STL [R1+0x20d0], R26 ;  /* 0x0020d01a01007387 */ /* 0x0001e20000100800 */
[C---:B-----5:R-:W-:Y:S01]  /*e0f0*/  IMAD.X R25, R19.reuse, 0x1, R23, P3 ;  /* 0x0000000113197824 */ /* 0x060fe200018e0617 */
[----:B------:R-:W-:Y:S01]  /*e100*/  IADD3 R28, P3, R28, R58, RZ ;  /* 0x0000003a1c1c7210 */ /* 0x000fe20007f7e0ff */
[----:B0-----:R-:W-:-:S03]  /*e110*/  IMAD.X R26, R19, 0x1, R24, P4 ;  /* 0x00000001131a7824 */ /* 0x001fc600020e0618 */
[----:B------:R0:W-:Y:S01]  /*e120*/  STL [R1+0x20cc], R25 ;  /* 0x0020cc1901007387 */ /* 0x0001e20000100800 */
[C-C-:B---3--:R-:W-:Y:S02]  /*e130*/  IMAD.X R19, R5.reuse, 0x1, R23.reuse, P5 ;  /* 0x0000000105137824 */ /* 0x148fe400028e0617 */
[----:B------:R-:W-:Y:S01]  /*e140*/  IMAD.X R5, R5, 0x1, R24, P6 ;  /* 0x0000000105057824 */ /* 0x000fe200030e0618 */
[----:B------:R-:W-:Y:S01]  /*e150*/  STL [R1+0x20c8], R28 ;  /* 0x0020c81c01007387 */ /* 0x000fe20000100800 */
[CC--:B0-----:R-:W-:Y:S02]  /*e160*/  IADD3 R25, P4, R2.reuse, R3.reuse, RZ ;  /* 0x0000000302197210 */ /* 0x0c1fe40007f9e0ff */
[----:B------:R-:W-:Y:S01]  /*e170*/  IADD3 R2, P5, R2, R58, RZ ;  /* 0x0000003a02027210 */ /* 0x000fe20007fbe0ff */
[----:B------:R-:W-:Y:S04]  /*e180*/  STL [R1+0x20bc], R26 ;  /* 0x0020bc1a01007387 */ /* 0x000fe80000100800 */
[----:B------:R-:W-:Y:S04]  /*e190*/  STL [R1+0x20c4], R25 ;  /* 0x0020c41901007387 */ /* 0x000fe80000100800 */
[----:B------:R0:W-:Y:S04]  /*e1a0*/  STL [R1+0x20c0], R19 ;  /* 0x0020c01301007387 */ /* 0x0001e80000100800 */
[----:B------:R2:W-:Y:S04]  /*e1b0*/  STL [R1+0x20b8], R2 ;  /* 0x0020b80201007387 */ /* 0x0005e80000100800 */
[----:B------:R1:W-:Y:S01]  /*e1c0*/  STL [R1+0x20ac], R5 ;  /* 0x0020ac0501007387 */ /* 0x0003e20000100800 */
[----:B0-----:R-:W-:Y:S01]  /*e1d0*/  IADD3 R19, P6, R4, R3, RZ ;  /* 0x0000000304137210 */ /* 0x001fe20007fde0ff */
[----:B--2---:R-:W-:-:S04]  /*e1e0*/  IMAD.X R2, R27, 0x1, R23, P0 ;  /* 0x000000011b027824 */ /* 0x004fc800000e0617 */
[----:B------:R-:W-:Y:S01]  /*e1f0*/  STL [R1+0x20b4], R19 ;  /* 0x0020b41301007387 */ /* 0x000fe20000100800 */
[----:B-1----:R-:W-:Y:S01]  /*e200*/  IADD3 R5, P0, R4, R58, RZ ;  /* 0x0000003a04057210 */ /* 0x002fe20007f1e0ff */
[----:B------:R-:W-:Y:S02]  /*e210*/  IMAD.X R4, R27, 0x1, R24, P1 ;  /* 0x000000011b047824 */ /* 0x000fe400008e0618 */
[----:B------:R0:W-:Y:S04]  /*e220*/  STL [R1+0x20b0], R2 ;  /* 0x0020b00201007387 */ /* 0x0001e80000100800 */
[----:B------:R1:W-:Y:S01]  /*e230*/  STL [R1+0x20a8], R5 ;  /* 0x0020a80501007387 */ /* 0x0003e20000100800 */
[----:B0-----:R-:W-:-:S03]  /*e240*/  IADD3 R2, P1, R6, R3, RZ ;  /* 0x0000000306027210 */ /* 0x001fc60007f3e0ff */
[----:B------:R0:W-:Y:S01]  /*e250*/  STL [R1+0x209c], R4 ;  /* 0x00209c0401007387 */ /* 0x0001e20000100800 */
[----:B-1----:R-:W-:-:S03]  /*e260*/  IMAD.X R5, R61, 0x1, R23, P2 ;  /* 0x000000013d057824 */ /* 0x002fc600010e0617 */
[----:B------:R1:W-:Y:S04]  /*e270*/  STL [R1+0x20a4], R2 ;  /* 0x0020a40201007387 */ /* 0x0003e80000100800 */
[----:B------:R2:W-:Y:S01]  /*e280*/  STL [R1+0x20a0], R5 ;  /* 0x0020a00501007387 */ /* 0x0005e20000100800 */
[----:B0-----:R-:W-:Y:S01]  /*e290*/  IADD3 R4, P2, R6, R58, RZ ;  /* 0x0000003a06047210 */ /* 0x001fe20007f5e0ff */
[----:B-1----:R-:W-:-:S04]  /*e2a0*/  IMAD.X R2, R61, 0x1, R24, P3 ;  /* 0x000000013d027824 */ /* 0x002fc800018e0618 */
[----:B------:R0:W-:Y:S01]  /*e2b0*/  STL [R1+0x2098], R4 ;  /* 0x0020980401007387 */ /* 0x0001e20000100800 */
[----:B--2---:R-:W-:-:S03]  /*e2c0*/  IADD3 R5, P3, R7, R3, RZ ;  /* 0x0000000307057210 */ /* 0x004fc60007f7e0ff */
[----:B------:R1:W-:Y:S04]  /*e2d0*/  STL [R1+0x208c], R2 ;  /* 0x00208c0201007387 */ /* 0x0003e80000100800 */
[----:B------:R2:W-:Y:S01]  /*e2e0*/  STL [R1+0x2094], R5 ;  /* 0x0020940501007387 */ /* 0x0005e20000100800 */
[----:B0-----:R-:W-:Y:S01]  /*e2f0*/  IMAD.X R4, R60, 0x1, R23, P4 ;  /* 0x000000013c047824 */ /* 0x001fe200020e0617 */
[----:B-1----:R-:W-:-:S04]  /*e300*/  IADD3 R2, P4, R7, R58, RZ ;  /* 0x0000003a07027210 */ /* 0x002fc80007f9e0ff */
[----:B------:R0:W-:Y:S01]  /*e310*/  STL [R1+0x2090], R4 ;  /* 0x0020900401007387 */ /* 0x0001e20000100800 */
[----:B--2---:R-:W-:-:S03]  /*e320*/  IMAD.X R5, R60, 0x1, R24, P5 ;  /* 0x000000013c057824 */ /* 0x004fc600028e0618 */
        /* <DEDUP_REMOVED lines=58> */
[----:B------:R-:W-:Y:S01]  /*e6d0*/  STL [R1+0x200c], R4 ;  /* 0x00200c0401007387 */ /* 0x000fe20000100800 */
[----:B--2---:R-:W-:-:S03]  /*e6e0*/  IMAD.X R5, R35, 0x1, R23, P6 ;  /* 0x0000000123057824 */ /* 0x004fc600030e0617 */
[----:B------:R-:W-:Y:S04]  /*e6f0*/  STL [R1+0x2014], R2 ;  /* 0x0020140201007387 */ /* 0x000fe80000100800 */
[----:B------:R0:W-:Y:S04]  /*e700*/  STL [R1+0x2010], R5 ;  /* 0x0020100501007387 */ /* 0x0001e80000100800 */
[----:B0-----:R-:W2:Y:S01]  /*e710*/  LDL.LU R5, [R1+0x2c] ;  /* 0x00002c0001057983 */ /* 0x001ea20000300800 */
[----:B------:R-:W-:Y:S01]  /*e720*/  IADD3 R4, P6, R15, R58, RZ ;  /* 0x0000003a0f047210 */ /* 0x000fe20007fde0ff */
[----:B------:R-:W-:Y:S01]  /*e730*/  IMAD.X R2, R35, 0x1, R24, P0 ;  /* 0x0000000123027824 */ /* 0x000fe200000e0618 */
[----:B------:R-:W-:-:S03]  /*e740*/  IADD3 R6, P0, R16, R3, RZ ;  /* 0x0000000310067210 */ /* 0x000fc60007f1e0ff */
[----:B------:R-:W-:Y:S04]  /*e750*/  STL [R1+0x2008], R4 ;  /* 0x0020080401007387 */ /* 0x000fe80000100800 */
[----:B------:R0:W-:Y:S04]  /*e760*/  STL [R1+0x1ffc], R2 ;  /* 0x001ffc0201007387 */ /* 0x0001e80000100800 */
[----:B------:R1:W-:Y:S01]  /*e770*/  STL [R1+0x2004], R6 ;  /* 0x0020040601007387 */ /* 0x0003e20000100800 */
[----:B0-----:R-:W-:Y:S01]  /*e780*/  IMAD.X R2, R36, 0x1, R23, P1 ;  /* 0x0000000124027824 */ /* 0x001fe200008e0617 */
[----:B------:R-:W-:Y:S01]  /*e790*/  IADD3 R4, P1, R16, R58, RZ ;  /* 0x0000003a10047210 */ /* 0x000fe20007f3e0ff */
[----:B-1----:R-:W-:-:S03]  /*e7a0*/  IMAD.X R6, R36, 0x1, R24, P2 ;  /* 0x0000000124067824 */ /* 0x002fc600010e0618 */
[----:B------:R0:W-:Y:S01]  /*e7b0*/  STL [R1+0x2000], R2 ;  /* 0x0020000201007387 */ /* 0x0001e20000100800 */
[----:B------:R-:W-:-:S03]  /*e7c0*/  IMAD.X R7, R37, 0x1, R23, P3 ;  /* 0x0000000125077824 */ /* 0x000fc600018e0617 */
[----:B0-----:R-:W3:Y:S04]  /*e7d0*/  LDL.LU R2, [R1+0x3c] ;  /* 0x00003c0001027983 */ /* 0x001ee80000300800 */
[----:B------:R0:W-:Y:S04]  /*e7e0*/  STL [R1+0x1ff8], R4 ;  /* 0x001ff80401007387 */ /* 0x0001e80000100800 */
[----:B------:R1:W-:Y:S01]  /*e7f0*/  STL [R1+0x1fec], R6 ;  /* 0x001fec0601007387 */ /* 0x0003e20000100800 */
[C---:B0-----:R-:W-:Y:S02]  /*e800*/  IADD3 R4, P2, R17.reuse, R3, RZ ;  /* 0x0000000311047210 */ /* 0x041fe40007f5e0ff */
[----:B-1----:R-:W-:-:S03]  /*e810*/  IADD3 R6, P3, R17, R58, RZ ;  /* 0x0000003a11067210 */ /* 0x002fc60007f7e0ff */
[----:B------:R0:W-:Y:S04]  /*e820*/  STL [R1+0x1ff4], R4 ;  /* 0x001ff40401007387 */ /* 0x0001e80000100800 */
[----:B------:R1:W-:Y:S04]  /*e830*/  STL [R1+0x1ff0], R7 ;  /* 0x001ff00701007387 */ /* 0x0003e80000100800 */
[----:B------:R-:W4:Y:S01]  /*e840*/  LDL.LU R27, [R1+0x40] ;  /* 0x00004000011b7983 */ /* 0x000f220000300800 */
[----:B0-----:R-:W-:-:S03]  /*e850*/  IMAD.X R4, R37, 0x1, R24, P4 ;  /* 0x0000000125047824 */ /* 0x001fc600020e0618 */
[----:B------:R0:W-:Y:S01]  /*e860*/  STL [R1+0x1fe8], R6 ;  /* 0x001fe80601007387 */ /* 0x0001e20000100800 */
[----:B-1----:R-:W-:-:S03]  /*e870*/  IMAD.X R7, R38, 0x1, R23, P5 ;  /* 0x0000000126077824 */ /* 0x002fc600028e0617 */
[----:B------:R1:W-:Y:S01]  /*e880*/  STL [R1+0x1fdc], R4 ;  /* 0x001fdc0401007387 */ /* 0x0003e20000100800 */
[C---:B0-----:R-:W-:Y:S02]  /*e890*/  IADD3 R6, P4, R18.reuse, R3, RZ ;  /* 0x0000000312067210 */ /* 0x041fe40007f9e0ff */
[----:B-1----:R-:W-:-:S03]  /*e8a0*/  IADD3 R4, P5, R18, R58, RZ ;  /* 0x0000003a12047210 */ /* 0x002fc60007fbe0ff */
[----:B------:R0:W-:Y:S04]  /*e8b0*/  STL [R1+0x1fe4], R6 ;  /* 0x001fe40601007387 */ /* 0x0001e80000100800 */
[----:B------:R1:W-:Y:S04]  /*e8c0*/  STL [R1+0x1fe0], R7 ;  /* 0x001fe00701007387 */ /* 0x0003e80000100800 */
[----:B------:R-:W5:Y:S01]  /*e8d0*/  LDL.LU R28, [R1+0x50] ;  /* 0x00005000011c7983 */ /* 0x000f620000300800 */
        /* <DEDUP_REMOVED lines=25> */
[----:B------:R-:W-:Y:S04]  /*ea70*/  STL [R1+0x1fb0], R7 ;  /* 0x001fb00701007387 */ /* 0x000fe80000100800 */
[----:B------:R-:W5:Y:S01]  /*ea80*/  LDL.LU R19, [R1+0x5c] ;  /* 0x00005c0001137983 */ /* 0x000f620000300800 */
[----:B0-----:R-:W-:-:S03]  /*ea90*/  IMAD.X R4, R41, 0x1, R24, P5 ;  /* 0x0000000129047824 */ /* 0x001fc600028e0618 */
[----:B------:R0:W-:Y:S04]  /*eaa0*/  STL [R1+0x1fa8], R6 ;  /* 0x001fa80601007387 */ /* 0x0001e80000100800 */
[----:B------:R1:W-:Y:S01]  /*eab0*/  STL [R1+0x1f98], R4 ;  /* 0x001f980401007387 */ /* 0x0003e20000100800 */
[----:B0-----:R-:W-:Y:S01]  /*eac0*/  IMAD.X R6, R42, 0x1, R23, P6 ;  /* 0x000000012a067824 */ /* 0x001fe200030e0617 */
[C---:B--2---:R-:W-:Y:S02]  /*ead0*/  IADD3 R7, P5, R5.reuse, R3, RZ ;  /* 0x0000000305077210 */ /* 0x044fe40007fbe0ff */
[----:B-1----:R-:W-:-:S03]  /*eae0*/  IADD3 R4, P6, R5, R58, RZ ;  /* 0x0000003a05047210 */ /* 0x002fc60007fde0ff */
[----:B------:R-:W-:Y:S04]  /*eaf0*/  STL [R1+0x1fa0], R7 ;  /* 0x001fa00701007387 */ /* 0x000fe80000100800 */
[----:B------:R-:W2:Y:S04]  /*eb00*/  LDL.LU R5, [R1+0x78] ;  /* 0x0000780001057983 */ /* 0x000ea80000300800 */
[----:B------:R0:W-:Y:S04]  /*eb10*/  STL [R1+0x1f9c], R6 ;  /* 0x001f9c0601007387 */ /* 0x0001e80000100800 */
[----:B------:R1:W-:Y:S01]  /*eb20*/  STL [R1+0x1fa4], R4 ;  /* 0x001fa40401007387 */ /* 0x0003e20000100800 */
[----:B0-----:R-:W-:-:S02]  /*eb30*/  IMAD.X R6, R42, 0x1, R24, P0 ;  /* 0x000000012a067824 */ /* 0x001fc400000e0618 */
[----:B-1----:R-:W-:-:S03]  /*eb40*/  IMAD.X R4, R43, 0x1, R23, P1 ;  /* 0x000000012b047824 */ /* 0x002fc600008e0617 */
[----:B------:R0:W-:Y:S01]  /*eb50*/  STL [R1+0x1f88], R6 ;  /* 0x001f880601007387 */ /* 0x0001e20000100800 */
[C---:B---3--:R-:W-:Y:S02]  /*eb60*/  IADD3 R7, P0, R2.reuse, R3, RZ ;  /* 0x0000000302077210 */ /* 0x048fe40007f1e0ff */
[----:B0-----:R-:W-:-:S03]  /*eb70*/  IADD3 R6, P1, R2, R58, RZ ;  /* 0x0000003a02067210 */ /* 0x001fc60007f3e0ff */
[----:B------:R-:W-:Y:S01]  /*eb80*/  STL [R1+0x1f90], R7 ;  /* 0x001f900701007387 */ /* 0x000fe20000100800 */
[----:B------:R-:W-:-:S03]  /*eb90*/  SHF.R.S32.HI R44, RZ, 0x1f, R22 ;  /* 0x0000001fff2c7819 */ /* 0x000fc60000011416 */
[----:B------:R-:W3:Y:S04]  /*eba0*/  LDL.LU R2, [R1+0x7c] ;  /* 0x00007c0001027983 */ /* 0x000ee80000300800 */
[----:B------:R0:W-:Y:S04]  /*ebb0*/  STL [R1+0x1f8c], R4 ;  /* 0x001f8c0401007387 */ /* 0x0001e80000100800 */
[----:B------:R1:W-:Y:S01]  /*ebc0*/  STL [R1+0x1f94], R6 ;  /* 0x001f940601007387 */ /* 0x0003e20000100800 */
[----:B0-----:R-:W-:Y:S01]  /*ebd0*/  IMAD.X R4, R43, 0x1, R24, P2 ;  /* 0x000000012b047824 */ /* 0x001fe200010e0618 */
[----:B----4-:R-:W-:Y:S01]  /*ebe0*/  IADD3 R7, P2, R27, R3, RZ ;  /* 0x000000031b077210 */ /* 0x010fe20007f5e0ff */
[----:B-1----:R-:W-:-:S03]  /*ebf0*/  IMAD.X R6, R44, 0x1, R23, P3 ;  /* 0x000000012c067824 */ /* 0x002fc600018e0617 */
[----:B------:R0:W-:Y:S04]  /*ec00*/  STL [R1+0x1f78], R4 ;  /* 0x001f780401007387 */ /* 0x0001e80000100800 */
[----:B------:R-:W-:Y:S01]  /*ec10*/  STL [R1+0x1f80], R7 ;  /* 0x001f800701007387 */ /* 0x000fe20000100800 */
[----:B0-----:R-:W-:-:S03]  /*ec20*/  IADD3 R4, P3, R27, R58, RZ ;  /* 0x0000003a1b047210 */ /* 0x001fc60007f7e0ff */
[----:B------:R-:W4:Y:S04]  /*ec30*/  LDL.LU R27, [R1+0x84] ;  /* 0x00008400011b7983 */ /* 0x000f280000300800 */
[----:B------:R0:W-:Y:S04]  /*ec40*/  STL [R1+0x1f7c], R6 ;  /* 0x001f7c0601007387 */ /* 0x0001e80000100800 */
[----:B------:R1:W-:Y:S01]  /*ec50*/  STL [R1+0x1f84], R4 ;  /* 0x001f840401007387 */ /* 0x0003e20000100800 */
[----:B0-----:R-:W-:Y:S01]  /*ec60*/  IMAD.X R6, R44, 0x1, R24, P4 ;  /* 0x000000012c067824 */ /* 0x001fe200020e0618 */
[----:B-----5:R-:W-:Y:S01]  /*ec70*/  IADD3 R7, P4, R28, R3, RZ ;  /* 0x000000031c077210 */ /* 0x020fe20007f9e0ff */
[----:B-1----:R-:W-:-:S03]  /*ec80*/  IMAD.X R4, R45, 0x1, R23, P5 ;  /* 0x000000012d047824 */ /* 0x002fc600028e0617 */
[----:B------:R0:W-:Y:S04]  /*ec90*/  STL [R1+0x1f68], R6 ;  /* 0x001f680601007387 */ /* 0x0001e80000100800 */
[----:B------:R-:W-:Y:S01]  /*eca0*/  STL [R1+0x1f70], R7 ;  /* 0x001f700701007387 */ /* 0x000fe20000100800 */
[----:B0-----:R-:W-:-:S03]  /*ecb0*/  IADD3 R6, P5, R28, R58, RZ ;  /* 0x0000003a1c067210 */ /* 0x001fc60007fbe0ff */
[----:B------:R-:W5:Y:S04]  /*ecc0*/  LDL.LU R28, [R1+0x98] ;  /* 0x00009800011c7983 */ /* 0x000f680000300800 */
[----:B------:R0:W-:Y:S04]  /*ecd0*/  STL [R1+0x1f6c], R4 ;  /* 0x001f6c0401007387 */ /* 0x0001e80000100800 */
[----:B------:R1:W-:Y:S01]  /*ece0*/  STL [R1+0x1f74], R6 ;  /* 0x001f740601007387 */ /* 0x0003e20000100800 */
[----:B0-----:R-:W-:Y:S01]  /*ecf0*/  IMAD.X R4, R45, 0x1, R24, P6 ;  /* 0x000000012d047824 */ /* 0x001fe200030e0618 */
[----:B------:R-:W-:Y:S01]  /*ed00*/  IADD3 R7, P6, R26, R3, RZ ;  /* 0x000000031a077210 */ /* 0x000fe20007fde0ff */
[----:B-1----:R-:W-:-:S03]  /*ed10*/  IMAD.X R6, R46, 0x1, R23, P0 ;  /* 0x000000012e067824 */ /* 0x002fc600000e0617 */
[----:B------:R0:W-:Y:S04]  /*ed20*/  STL [R1+0x1f58], R4 ;  /* 0x001f580401007387 */ /* 0x0001e80000100800 */
[----:B------:R1:W-:Y:S01]  /*ed30*/  STL [R1+0x1f60], R7 ;  /* 0x001f600701007387 */ /* 0x0003e20000100800 */
[----:B0-----:R-:W-:-:S03]  /*ed40*/  IADD3 R4, P0, R26, R58, RZ ;  /* 0x0000003a1a047210 */ /* 0x001fc60007f1e0ff */
[----:B------:R-:W5:Y:S04]  /*ed50*/  LDL.LU R26, [R1+0xa8] ;  /* 0x0000a800011a7983 */ /* 0x000f680000300800 */
[----:B------:R0:W-:Y:S01]  /*ed60*/  STL [R1+0x1f5c], R6 ;  /* 0x001f5c0601007387 */ /* 0x0001e20000100800 */
[----:B-1----:R-:W-:-:S03]  /*ed70*/  IMAD.X R7, R47, 0x1, R23, P2 ;  /* 0x000000012f077824 */ /* 0x002fc600010e0617 */
[----:B------:R1:W-:Y:S01]  /*ed80*/  STL [R1+0x1f64], R4 ;  /* 0x001f640401007387 */ /* 0x0003e20000100800 */
[----:B0-----:R-:W-:Y:S01]  /*ed90*/  IMAD.X R6, R46, 0x1, R24, P1 ;  /* 0x000000012e067824 */ /* 0x001fe200008e0618 */
[----:B-1----:R-:W-:-:S04]  /*eda0*/  IADD3 R4, P1, R25, R3, RZ ;  /* 0x0000000319047210 */ /* 0x002fc80007f3e0ff */
[----:B------:R0:W-:Y:S04]  /*edb0*/  STL [R1+0x1f48], R6 ;  /* 0x001f480601007387 */ /* 0x0001e80000100800 */
[----:B------:R1:W-:Y:S04]  /*edc0*/  STL [R1+0x1f50], R4 ;  /* 0x001f500401007387 */ /* 0x0003e80000100800 */
[----:B------:R-:W-:Y:S01]  /*edd0*/  STL [R1+0x1f4c], R7 ;  /* 0x001f4c0701007387 */ /* 0x000fe20000100800 */
[----:B0-----:R-:W-:-:S03]  /*ede0*/  IADD3 R6, P2, R25, R58, RZ ;  /* 0x0000003a19067210 */ /* 0x001fc60007f5e0ff */
[----:B------:R-:W5:Y:S01]  /*edf0*/  LDL.LU R25, [R1+0xb0] ;  /* 0x0000b00001197983 */ /* 0x000f620000300800 */
[----:B-1----:R-:W-:-:S03]  /*ee00*/  IMAD.X R4, R47, 0x1, R24, P3 ;  /* 0x000000012f047824 */ /* 0x002fc600018e0618 */
[----:B------:R0:W-:Y:S04]  /*ee10*/  STL [R1+0x1f54], R6 ;  /* 0x001f540601007387 */ /* 0x0001e80000100800 */
[----:B------:R1:W-:Y:S01]  /*ee20*/  STL [R1+0x1f38], R4 ;  /* 0x001f380401007387 */ /* 0x0003e20000100800 */
[C---:B0-----:R-:W-:Y:S01]  /*ee30*/  IADD3 R6, P3, R19.reuse, R3, RZ ;  /* 0x0000000313067210 */ /* 0x041fe20007f7e0ff */
[----:B-1----:R-:W-:Y:S01]  /*ee40*/  IMAD.X R4, R48, 0x1, R23, P4 ;  /* 0x0000000130047824 */ /* 0x002fe200020e0617 */
[----:B------:R-:W-:-:S03]  /*ee50*/  IADD3 R7, P4, R19, R58, RZ ;  /* 0x0000003a13077210 */ /* 0x000fc60007f9e0ff */
[----:B------:R0:W-:Y:S04]  /*ee60*/  STL [R1+0x1f40], R6 ;  /* 0x001f400601007387 */ /* 0x0001e80000100800 */
[----:B------:R-:W-:Y:S04]  /*ee70*/  STL [R1+0x1f3c], R4 ;  /* 0x001f3c0401007387 */ /* 0x000fe80000100800 */
[----:B------:R-:W-:Y:S01]  /*ee80*/  STL [R1+0x1f44], R7 ;  /* 0x001f440701007387 */ /* 0x000fe20000100800 */
[----:B0-----:R-:W-:-:S03]  /*ee90*/  IMAD.X R6, R48, 0x1, R24, P5 ;  /* 0x0000000130067824 */ /* 0x001fc600028e0618 */
[----:B------:R-:W5:Y:S04]  /*eea0*/  LDL.LU R19, [R1+0xbc] ;  /* 0x0000bc0001137983 */ /* 0x000f680000300800 */
[----:B------:R0:W-:Y:S02]  /*eeb0*/  STL [R1+0x1f28], R6 ;  /* 0x001f280601007387 */ /* 0x0001e40000100800 */
[----:B0-----:R-:W-:Y:S01]  /*eec0*/  IMAD.X R6, R49, 0x1, R23, P6 ;  /* 0x0000000131067824 */ /* 0x001fe200030e0617 */
[----:B--2---:R-:W-:-:S05]  /*eed0*/  IADD3 R4, P5, R5, R3, RZ ;  /* 0x0000000305047210 */ /* 0x004fca0007fbe0ff */
[----:B------:R0:W-:Y:S04]  /*eee0*/  STL [R1+0x1f30], R4 ;  /* 0x001f300401007387 */ /* 0x0001e80000100800 */
[----:B------:R-:W-:Y:S01]  /*eef0*/  STL [R1+0x1f2c], R6 ;  /* 0x001f2c0601007387 */ /* 0x000fe20000100800 */
[----:B0-----:R-:W-:Y:S01]  /*ef00*/  IADD3 R4, P6, R5, R58, RZ ;  /* 0x0000003a05047210 */ /* 0x001fe20007fde0ff */
[----:B------:R-:W-:-:S04]  /*ef10*/  IMAD.X R5, R49, 0x1, R24, P0 ;  /* 0x0000000131057824 */ /* 0x000fc800000e0618 */
[----:B------:R-:W-:Y:S04]  /*ef20*/  STL [R1+0x1f34], R4 ;  /* 0x001f340401007387 */ /* 0x000fe80000100800 */
[----:B------:R0:W-:Y:S04]  /*ef30*/  STL [R1+0x1f18], R5 ;  /* 0x001f180501007387 */ /* 0x0001e80000100800 */
[----:B0-----:R-:W2:Y:S01]  /*ef40*/  LDL.LU R5, [R1+0xdc] ;  /* 0x0000dc0001057983 */ /* 0x001ea20000300800 */
[----:B---3--:R-:W-:Y:S01]  /*ef50*/  IADD3 R6, P0, R2, R3, RZ ;  /* 0x0000000302067210 */ /* 0x008fe20007f1e0ff */
[----:B------:R-:W-:Y:S01]  /*ef60*/  IMAD.X R4, R50, 0x1, R23, P1 ;  /* 0x0000000132047824 */ /* 0x000fe200008e0617 */
[----:B------:R-:W-:-:S03]  /*ef70*/  IADD3 R2, P1, R2, R58, RZ ;  /* 0x0000003a02027210 */ /* 0x000fc60007f3e0ff */
[----:B------:R-:W-:Y:S04]  /*ef80*/  STL [R1+0x1f20], R6 ;  /* 0x001f200601007387 */ /* 0x000fe80000100800 */
[----:B------:R0:W-:Y:S04]  /*ef90*/  STL [R1+0x1f1c], R4 ;  /* 0x001f1c0401007387 */ /* 0x0001e80000100800 */
[----:B------:R1:W-:Y:S01]  /*efa0*/  STL [R1+0x1f24], R2 ;  /* 0x001f240201007387 */ /* 0x0003e20000100800 */
[----:B0-----:R-:W-:Y:S02]  /*efb0*/  IMAD.X R4, R50, 0x1, R24, P2 ;  /* 0x0000000132047824 */ /* 0x001fe400010e0618 */
[----:B-1----:R-:W-:-:S03]  /*efc0*/  IMAD.X R2, R51, 0x1, R23, P3 ;  /* 0x0000000133027824 */ /* 0x002fc600018e0617 */
[----:B------:R0:W-:Y:S01]  /*efd0*/  STL [R1+0x1f08], R4 ;  /* 0x001f080401007387 */ /* 0x0001e20000100800 */
[----:B------:R-:W-:Y:S02]  /*efe0*/  SHF.R.S32.HI R52, RZ, 0x1f, R52 ;  /* 0x0000001fff347819 */ /* 0x000fe40000011434 */
[C---:B----4-:R-:W-:Y:S02]  /*eff0*/  IADD3 R6, P2, R27.reuse, R3, RZ ;  /* 0x000000031b067210 */ /* 0x050fe40007f5e0ff */
[----:B0-----:R-:W-:-:S03]  /*f000*/  IADD3 R4, P3, R27, R58, RZ ;  /* 0x0000003a1b047210 */ /* 0x001fc60007f7e0ff */
[----:B------:R0:W-:Y:S04]  /*f010*/  STL [R1+0x1f10], R6 ;  /* 0x001f100601007387 */ /* 0x0001e80000100800 */
[----:B------:R-:W3:Y:S04]  /*f020*/  LDL.LU R27, [R1+0xf8] ;  /* 0x0000f800011b7983 */ /* 0x000ee80000300800 */
[----:B------:R1:W-:Y:S04]  /*f030*/  STL [R1+0x1f0c], R2 ;  /* 0x001f0c0201007387 */ /* 0x0003e80000100800 */
[----:B------:R5:W-:Y:S01]  /*f040*/  STL [R1+0x1f14], R4 ;  /* 0x001f140401007387 */ /* 0x000be20000100800 */
[----:B0-----:R-:W-:-:S02]  /*f050*/  IMAD.X R6, R52, 0x1, R23, P5 ;  /* 0x0000000134067824 */ /* 0x001fc400028e0617 */
[----:B-1----:R-:W-:Y:S01]  /*f060*/  IMAD.X R2, R51, 0x1, R24, P4 ;  /* 0x0000000133027824 */ /* 0x002fe200020e0618 */
[----:B-----5:R-:W-:-:S04]  /*f070*/  IADD3 R4, P4, R28, R3, RZ ;  /* 0x000000031c047210 */ /* 0x020fc80007f9e0ff */
[----:B------:R0:W-:Y:S04]  /*f080*/  STL [R1+0x1ef8], R2 ;  /* 0x001ef80201007387 */ /* 0x0001e80000100800 */
[----:B------:R1:W-:Y:S01]  /*f090*/  STL [R1+0x1f00], R4 ;  /* 0x001f000401007387 */ /* 0x0003e20000100800 */
[----:B------:R-:W-:Y:S02]  /*f0a0*/  SHF.R.S32.HI R53, RZ, 0x1f, R53 ;  /* 0x0000001fff357819 */ /* 0x000fe40000011435 */
[----:B0-----:R-:W-:Y:S01]  /*f0b0*/  IADD3 R2, P5, R28, R58, RZ ;  /* 0x0000003a1c027210 */ /* 0x001fe20007fbe0ff */
[----:B------:R0:W-:Y:S01]  /*f0c0*/  STL [R1+0x1efc], R6 ;  /* 0x001efc0601007387 */ /* 0x0001e20000100800 */
[----:B-1----:R-:W-:-:S03]  /*f0d0*/  IMAD.X R4, R52, 0x1, R24, P6 ;  /* 0x0000000134047824 */ /* 0x002fc600030e0618 */
[----:B------:R-:W4:Y:S04]  /*f0e0*/  LDL.LU R61, [R1+0x11c] ;  /* 0x00011c00013d7983 */ /* 0x000f280000300800 */
[----:B------:R1:W-:Y:S04]  /*f0f0*/  STL [R1+0x1f04], R2 ;  /* 0x001f040201007387 */ /* 0x0003e80000100800 */
[----:B------:R5:W-:Y:S01]  /*f100*/  STL [R1+0x1ee8], R4 ;  /* 0x001ee80401007387 */ /* 0x000be20000100800 */
[----:B------:R-:W-:-:S03]  /*f110*/  IMAD.X R7, R53, 0x1, R23, P0 ;  /* 0x0000000135077824 */ /* 0x000fc600000e0617 */
[----:B0-----:R-:W4:Y:S01]  /*f120*/  LDL.LU R6, [R1+0xc] ;  /* 0x00000c0001067983 */ /* 0x001f220000300800 */
[C---:B-1----:R-:W-:Y:S02]  /*f130*/  IADD3 R2, P6, R26.reuse, R3, RZ ;  /* 0x000000031a027210 */ /* 0x042fe40007fde0ff */
[----:B-----5:R-:W-:-:S03]  /*f140*/  IADD3 R4, P0, R26, R58, RZ ;  /* 0x0000003a1a047210 */ /* 0x020fc60007f1e0ff */
[----:B------:R0:W-:Y:S01]  /*f150*/  STL [R1+0x1ef0], R2 ;  /* 0x001ef00201007387 */ /* 0x0001e20000100800 */
[----:B------:R-:W-:-:S03]  /*f160*/  SHF.R.S32.HI R54, RZ, 0x1f, R54 ;  /* 0x0000001fff367819 */ /* 0x000fc60000011436 */
[----:B------:R-:W-:Y:S04]  /*f170*/  STL [R1+0x1eec], R7 ;  /* 0x001eec0701007387 */ /* 0x000fe80000100800 */
[----:B------:R-:W5:Y:S01]  /*f180*/  LDL.LU R60, [R1+0x118] ;  /* 0x00011800013c7983 */ /* 0x000f620000300800 */
[----:B0-----:R-:W-:-:S03]  /*f190*/  IMAD.X R2, R53, 0x1, R24, P1 ;  /* 0x0000000135027824 */ /* 0x001fc600008e0618 */
[----:B------:R0:W-:Y:S04]  /*f1a0*/  STL [R1+0x1ef4], R4 ;  /* 0x001ef40401007387 */ /* 0x0001e80000100800 */
[----:B------:R1:W-:Y:S04]  /*f1b0*/  STL [R1+0x1ed8], R2 ;  /* 0x001ed80201007387 */ /* 0x0003e80000100800 */
[----:B0-----:R-:W5:Y:S01]  /*f1c0*/  LDL.LU R4, [R1+0x10] ;  /* 0x0000100001047983 */ /* 0x001f620000300800 */
[----:B------:R-:W-:Y:S01]  /*f1d0*/  IADD3 R7, P1, R25, R3, RZ ;  /* 0x0000000319077210 */ /* 0x000fe20007f3e0ff */
[----:B-1----:R-:W-:-:S02]  /*f1e0*/  IMAD.X R2, R54, 0x1, R23, P2 ;  /* 0x0000000136027824 */ /* 0x002fc400010e0617 */
[----:B------:R-:W-:Y:S02]  /*f1f0*/  IMAD.X R8, R54, 0x1, R24, P3 ;  /* 0x0000000136087824 */ /* 0x000fe400018e0618 */
[----:B------:R0:W-:Y:S01]  /*f200*/  STL [R1+0x1ee0], R7 ;  /* 0x001ee00701007387 */ /* 0x0001e20000100800 */
[----:B------:R-:W-:-:S03]  /*f210*/  SHF.R.S32.HI R55, RZ, 0x1f, R55 ;  /* 0x0000001fff377819 */ /* 0x000fc60000011437 */
[----:B------:R1:W-:Y:S01]  /*f220*/  STL [R1+0x1edc], R2 ;  /* 0x001edc0201007387 */ /* 0x0003e20000100800 */
[----:B0-----:R-:W-:-:S03]  /*f230*/  IADD3 R7, P2, R25, R58, RZ ;  /* 0x0000003a19077210 */ /* 0x001fc60007f5e0ff */
[----:B-1----:R-:W5:Y:S04]  /*f240*/  LDL.LU R2, [R1+0x114] ;  /* 0x0001140001027983 */ /* 0x002f680000300800 */
[----:B------:R0:W-:Y:S04]  /*f250*/  STL [R1+0x1ee4], R7 ;  /* 0x001ee40701007387 */ /* 0x0001e80000100800 */
[----:B------:R1:W-:Y:S01]  /*f260*/  STL [R1+0x1ec8], R8 ;  /* 0x001ec80801007387 */ /* 0x0003e20000100800 */
[----:B------:R-:W-:-:S03]  /*f270*/  IMAD.X R9, R55, 0x1, R23, P4 ;  /* 0x0000000137097824 */ /* 0x000fc600020e0617 */
[----:B------:R-:W5:Y:S01]  /*f280*/  LDL.LU R28, [R1+0x14] ;  /* 0x00001400011c7983 */ /* 0x000f620000300800 */
[----:B0-----:R-:W-:-:S05]  /*f290*/  IADD3 R7, P3, R19, R3, RZ ;  /* 0x0000000313077210 */ /* 0x001fca0007f7e0ff */
[----:B------:R0:W-:Y:S01]  /*f2a0*/  STL [R1+0x1ed0], R7 ;  /* 0x001ed00701007387 */ /* 0x0001e20000100800 */
[----:B-1----:R-:W-:Y:S01]  /*f2b0*/  IMAD.X R8, R55, 0x1, R24, P5 ;  /* 0x0000000137087824 */ /* 0x002fe200028e0618 */
[----:B------:R-:W-:Y:S02]  /*f2c0*/  SHF.R.S32.HI R56, RZ, 0x1f, R56 ;  /* 0x0000001fff387819 */ /* 0x000fe40000011438 */
[----:B------:R-:W-:Y:S04]  /*f2d0*/  STL [R1+0x1ecc], R9 ;  /* 0x001ecc0901007387 */ /* 0x000fe80000100800 */
[----:B------:R-:W5:Y:S01]  /*f2e0*/  LDL.LU R26, [R1+0x110] ;  /* 0x00011000011a7983 */ /* 0x000f620000300800 */
[----:B0-----:R-:W-:-:S05]  /*f2f0*/  IADD3 R7, P4, R19, R58, RZ ;  /* 0x0000003a13077210 */ /* 0x001fca0007f9e0ff */
[----:B------:R-:W-:Y:S04]  /*f300*/  STL [R1+0x1ed4], R7 ;  /* 0x001ed40701007387 */ /* 0x000fe80000100800 */
[----:B------:R0:W-:Y:S04]  /*f310*/  STL [R1+0x1eb8], R8 ;  /* 0x001eb80801007387 */ /* 0x0001e80000100800 */
[----:B------:R-:W5:Y:S01]  /*f320*/  LDL.LU R25, [R1+0x18] ;  /* 0x0000180001197983 */ /* 0x000f620000300800 */
[----:B0-----:R-:W-:Y:S01]  /*f330*/  IMAD.X R8, R56, 0x1, R23, P6 ;  /* 0x0000000138087824 */ /* 0x001fe200030e0617 */
[----:B--2---:R-:W-:-:S05]  /*f340*/  IADD3 R7, P5, R5, R3, RZ ;  /* 0x0000000305077210 */ /* 0x004fca0007fbe0ff */
[----:B------:R0:W-:Y:S04]  /*f350*/  STL [R1+0x1ec0], R7 ;  /* 0x001ec00701007387 */ /* 0x0001e80000100800 */
[----:B------:R-:W-:Y:S04]  /*f360*/  STL [R1+0x1ebc], R8 ;  /* 0x001ebc0801007387 */ /* 0x000fe80000100800 */
[----:B------:R-:W2:Y:S01]  /*f370*/  LDL.LU R19, [R1+0x10c] ;  /* 0x00010c0001137983 */ /* 0x000ea20000300800 */
[----:B0-----:R-:W-:Y:S01]  /*f380*/  IADD3 R7, P6, R5, R58, RZ ;  /* 0x0000003a05077210 */ /* 0x001fe20007fde0ff */
[----:B------:R-:W-:-:S04]  /*f390*/  IMAD.X R5, R56, 0x1, R24, P0 ;  /* 0x0000000138057824 */ /* 0x000fc800000e0618 */
[----:B------:R-:W-:Y:S04]  /*f3a0*/  STL [R1+0x1ec4], R7 ;  /* 0x001ec40701007387 */ /* 0x000fe80000100800 */
[----:B------:R0:W-:Y:S04]  /*f3b0*/  STL [R1+0x1ea8], R5 ;  /* 0x001ea80501007387 */ /* 0x0001e80000100800 */
[----:B0-----:R-:W2:Y:S01]  /*f3c0*/  LDL.LU R5, [R1+0x1c] ;  /* 0x00001c0001057983 */ /* 0x001ea20000300800 */
[----:B------:R-:W-:Y:S02]  /*f3d0*/  SHF.R.S32.HI R57, RZ, 0x1f, R57 ;  /* 0x0000001fff397819 */ /* 0x000fe40000011439 */
[----:B---3--:R-:W-:-:S03]  /*f3e0*/  IADD3 R8, P0, R27, R3, RZ ;  /* 0x000000031b087210 */ /* 0x008fc60007f1e0ff */
[C---:B------:R-:W-:Y:S02]  /*f3f0*/  IMAD.X R7, R57.reuse, 0x1, R23, P1 ;  /* 0x0000000139077824 */ /* 0x040fe400008e0617 */
[----:B------:R-:W-:Y:S01]  /*f400*/  IMAD.X R9, R57, 0x1, R24, P2 ;  /* 0x0000000139097824 */ /* 0x000fe200010e0618 */
[----:B------:R0:W-:Y:S04]  /*f410*/  STL [R1+0x1eb0], R8 ;  /* 0x001eb00801007387 */ /* 0x0001e80000100800 */
[----:B------:R1:W-:Y:S01]  /*f420*/  STL [R1+0x1eac], R7 ;  /* 0x001eac0701007387 */ /* 0x0003e20000100800 */
[----:B0-----:R-:W-:-:S03]  /*f430*/  IADD3 R8, P1, R27, R58, RZ ;  /* 0x0000003a1b087210 */ /* 0x001fc60007f3e0ff */
[----:B-1----:R-:W3:Y:S04]  /*f440*/  LDL.LU R7, [R1+0x108] ;  /* 0x0001080001077983 */ /* 0x002ee80000300800 */
[----:B------:R4:W-:Y:S04]  /*f450*/  STL [R1+0x1eb4], R8 ;  /* 0x001eb40801007387 */ /* 0x0009e80000100800 */
[----:B------:R0:W-:Y:S04]  /*f460*/  STL [R1+0x1924], R9 ;  /* 0x0019240901007387 */ /* 0x0001e80000100800 */
[----:B------:R-:W3:Y:S01]  /*f470*/  LDL.LU R27, [R1+0x20] ;  /* 0x00002000011b7983 */ /* 0x000ee20000300800 */
[----:B----4-:R-:W-:-:S05]  /*f480*/  IADD3 R8, P2, R61, R3, RZ ;  /* 0x000000033d087210 */ /* 0x010fca0007f5e0ff */
[----:B------:R1:W-:Y:S01]  /*f490*/  STL [R1+0x1944], R8 ;  /* 0x0019440801007387 */ /* 0x0003e20000100800 */
[C---:B0-----:R-:W-:Y:S02]  /*f4a0*/  IMAD.X R9, R6.reuse, 0x1, R23, P3 ;  /* 0x0000000106097824 */ /* 0x041fe400018e0617 */
[----:B------:R-:W-:Y:S01]  /*f4b0*/  IMAD.X R6, R6, 0x1, R24, P4 ;  /* 0x0000000106067824 */ /* 0x000fe200020e0618 */
[----:B-1----:R-:W-:Y:S02]  /*f4c0*/  IADD3 R8, P3, R61, R58, RZ ;  /* 0x0000003a3d087210 */ /* 0x002fe40007f7e0ff */
[----:B------:R-:W-:Y:S04]  /*f4d0*/  STL [R1+0x1928], R9 ;  /* 0x0019280901007387 */ /* 0x000fe80000100800 */
[----:B------:R-:W4:Y:S04]  /*f4e0*/  LDL.LU R61, [R1+0x104] ;  /* 0x00010400013d7983 */ /* 0x000f280000300800 */
[----:B------:R5:W-:Y:S04]  /*f4f0*/  STL [R1+0x194c], R8 ;  /* 0x00194c0801007387 */ /* 0x000be80000100800 */
[----:B------:R0:W-:Y:S01]  /*f500*/  STL [R1+0x192c], R6 ;  /* 0x00192c0601007387 */ /* 0x0001e20000100800 */
[----:B-----5:R-:W-:-:S03]  /*f510*/  IADD3 R8, P4, R60, R3, RZ ;  /* 0x000000033c087210 */ /* 0x020fc60007f9e0ff */
[----:B0-----:R-:W5:Y:S01]  /*f520*/  LDL.LU R6, [R1+0x24] ;  /* 0x0000240001067983 */ /* 0x001f620000300800 */
[----:B------:R-:W-:-:S03]  /*f530*/  IMAD.X R9, R4, 0x1, R23, P5 ;  /* 0x0000000104097824 */ /* 0x000fc600028e0617 */
[----:B------:R0:W-:Y:S01]  /*f540*/  STL [R1+0x1954], R8 ;  /* 0x0019540801007387 */ /* 0x0001e20000100800 */
[----:B------:R-:W-:-:S03]  /*f550*/  IMAD.X R4, R4, 0x1, R24, P6 ;  /* 0x0000000104047824 */ /* 0x000fc600030e0618 */
[----:B------:R-:W-:Y:S01]  /*f560*/  STL [R1+0x1930], R9 ;  /* 0x0019300901007387 */ /* 0x000fe20000100800 */
[----:B0-----:R-:W-:-:S03]  /*f570*/  IADD3 R8, P5, R60, R58, RZ ;  /* 0x0000003a3c087210 */ /* 0x001fc60007fbe0ff */
[----:B------:R-:W5:Y:S04]  /*f580*/  LDL.LU R60, [R1+0x100] ;  /* 0x00010000013c7983 */ /* 0x000f680000300800 */
[----:B------:R0:W-:Y:S04]  /*f590*/  STL [R1+0x195c], R8 ;  /* 0x00195c0801007387 */ /* 0x0001e80000100800 */
[----:B------:R1:W-:Y:S01]  /*f5a0*/  STL [R1+0x1934], R4 ;  /* 0x0019340401007387 */ /* 0x0003e20000100800 */
[----:B0-----:R-:W-:-:S03]  /*f5b0*/  IADD3 R8, P6, R2, R3, RZ ;  /* 0x0000000302087210 */ /* 0x001fc60007fde0ff */
[----:B-1----:R-:W5:Y:S01]  /*f5c0*/  LDL.LU R4, [R1+0x28] ;  /* 0x0000280001047983 */ /* 0x002f620000300800 */
[----:B------:R-:W-:-:S03]  /*f5d0*/  IMAD.X R10, R28, 0x1, R23, P0 ;  /* 0x000000011c0a7824 */ /* 0x000fc600000e0617 */
[----:B------:R0:W-:Y:S01]  /*f5e0*/  STL [R1+0x1964], R8 ;  /* 0x0019640801007387 */ /* 0x0001e20000100800 */
[----:B------:R-:W-:-:S03]  /*f5f0*/  IMAD.X R9, R28, 0x1, R24, P1 ;  /* 0x000000011c097824 */ /* 0x000fc600008e0618 */
[----:B------:R-:W-:Y:S01]  /*f600*/  STL [R1+0x1938], R10 ;  /* 0x0019380a01007387 */ /* 0x000fe20000100800 */
[----:B0-----:R-:W-:-:S03]  /*f610*/  IADD3 R8, P0, R2, R58, RZ ;  /* 0x0000003a02087210 */ /* 0x001fc60007f1e0ff */
[----:B------:R-:W5:Y:S04]  /*f620*/  LDL.LU R2, [R1+0xfc] ;  /* 0x0000fc0001027983 */ /* 0x000f680000300800 */
[----:B------:R0:W-:Y:S04]  /*f630*/  STL [R1+0x196c], R8 ;  /* 0x00196c0801007387 */ /* 0x0001e80000100800 */
[----:B------:R1:W-:Y:S04]  /*f640*/  STL [R1+0x193c], R9 ;  /* 0x00193c0901007387 */ /* 0x0003e80000100800 */
[----:B------:R-:W5:Y:S01]  /*f650*/  LDL.LU R28, [R1+0x30] ;  /* 0x00003000011c7983 */ /* 0x000f620000300800 */
[----:B0-----:R-:W-:Y:S01]  /*f660*/  IADD3 R8, P1, R26, R3, RZ ;  /* 0x000000031a087210 */ /* 0x001fe20007f3e0ff */
[----:B------:R-:W-:-:S04]  /*f670*/  IMAD.X R10, R25, 0x1, R23, P2 ;  /* 0x00000001190a7824 */ /* 0x000fc800010e0617 */
[----:B------:R0:W-:Y:S01]  /*f680*/  STL [R1+0x1974], R8 ;  /* 0x0019740801007387 */ /* 0x0001e20000100800 */
[----:B-1----:R-:W-:-:S03]  /*f690*/  IMAD.X R9, R25, 0x1, R24, P3 ;  /* 0x0000000119097824 */ /* 0x002fc600018e0618 */
[----:B------:R-:W-:Y:S01]  /*f6a0*/  STL [R1+0x1940], R10 ;  /* 0x0019400a01007387 */ /* 0x000fe20000100800 */
[----:B0-----:R-:W-:-:S03]  /*f6b0*/  IADD3 R8, P2, R26, R58, RZ ;  /* 0x0000003a1a087210 */ /* 0x001fc60007f5e0ff */
[----:B------:R-:W5:Y:S04]  /*f6c0*/  LDL.LU R26, [R1+0xf4] ;  /* 0x0000f400011a7983 */ /* 0x000f680000300800 */
[----:B------:R2:W-:Y:S04]  /*f6d0*/  STL [R1+0x197c], R8 ;  /* 0x00197c0801007387 */ /* 0x0005e80000100800 */
[----:B------:R0:W-:Y:S04]  /*f6e0*/  STL [R1+0x1948], R9 ;  /* 0x0019480901007387 */ /* 0x0001e80000100800 */
[----:B------:R-:W5:Y:S01]  /*f6f0*/  LDL.LU R25, [R1+0x34] ;  /* 0x0000340001197983 */ /* 0x000f620000300800 */
[----:B--2---:R-:W-:-:S05]  /*f700*/  IADD3 R8, P3, R19, R3, RZ ;  /* 0x0000000313087210 */ /* 0x004fca0007f7e0ff */
[----:B------:R1:W-:Y:S01]  /*f710*/  STL [R1+0x1984], R8 ;  /* 0x0019840801007387 */ /* 0x0003e20000100800 */
[----:B0-----:R-:W-:Y:S01]  /*f720*/  IMAD.X R9, R5, 0x1, R23, P4 ;  /* 0x0000000105097824 */ /* 0x001fe200020e0617 */
[----:B-1----:R-:W-:Y:S01]  /*f730*/  IADD3 R8, P4, R19, R58, RZ ;  /* 0x0000003a13087210 */ /* 0x002fe20007f9e0ff */
[----:B------:R-:W-:-:S03]  /*f740*/  IMAD.X R5, R5, 0x1, R24, P5 ;  /* 0x0000000105057824 */ /* 0x000fc600028e0618 */
[----:B------:R-:W-:Y:S04]  /*f750*/  STL [R1+0x1950], R9 ;  /* 0x0019500901007387 */ /* 0x000fe80000100800 */
[----:B------:R-:W2:Y:S04]  /*f760*/  LDL.LU R19, [R1+0xf0] ;  /* 0x0000f00001137983 */ /* 0x000ea80000300800 */
[----:B------:R-:W-:Y:S04]  /*f770*/  STL [R1+0x198c], R8 ;  /* 0x00198c0801007387 */ /* 0x000fe80000100800 */
[----:B------:R0:W-:Y:S04]  /*f780*/  STL [R1+0x1958], R5 ;  /* 0x0019580501007387 */ /* 0x0001e80000100800 */
[----:B0-----:R-:W2:Y:S01]  /*f790*/  LDL.LU R5, [R1+0x38] ;  /* 0x0000380001057983 */ /* 0x001ea20000300800 */
[----:B---3--:R-:W-:-:S05]  /*f7a0*/  IADD3 R8, P5, R7, R3, RZ ;  /* 0x0000000307087210 */ /* 0x008fca0007fbe0ff */
[----:B------:R0:W-:Y:S01]  /*f7b0*/  STL [R1+0x1994], R8 ;  /* 0x0019940801007387 */ /* 0x0001e20000100800 */
[C---:B------:R-:W-:Y:S02]  /*f7c0*/  IMAD.X R10, R27.reuse, 0x1, R23, P6 ;  /* 0x000000011b0a7824 */ /* 0x040fe400030e0617 */
[----:B------:R-:W-:Y:S01]  /*f7d0*/  IMAD.X R9, R27, 0x1, R24, P0 ;  /* 0x000000011b097824 */ /* 0x000fe200000e0618 */
[----:B0-----:R-:W-:Y:S02]  /*f7e0*/  IADD3 R8, P6, R7, R58, RZ ;  /* 0x0000003a07087210 */ /* 0x001fe40007fde0ff */
[----:B------:R-:W-:Y:S04]  /*f7f0*/  STL [R1+0x1960], R10 ;  /* 0x0019600a01007387 */ /* 0x000fe80000100800 */
[----:B------:R-:W3:Y:S04]  /*f800*/  LDL.LU R7, [R1+0xec] ;  /* 0x0000ec0001077983 */ /* 0x000ee80000300800 */
[----:B------:R4:W-:Y:S04]  /*f810*/  STL [R1+0x199c], R8 ;  /* 0x00199c0801007387 */ /* 0x0009e80000100800 */
[----:B------:R5:W-:Y:S04]  /*f820*/  STL [R1+0x1968], R9 ;  /* 0x0019680901007387 */ /* 0x000be80000100800 */
[----:B------:R-:W3:Y:S01]  /*f830*/  LDL.LU R27, [R1+0x44] ;  /* 0x00004400011b7983 */ /* 0x000ee20000300800 */
[----:B----4-:R-:W-:-:S05]  /*f840*/  IADD3 R8, P0, R61, R3, RZ ;  /* 0x000000033d087210 */ /* 0x010fca0007f1e0ff */
[----:B------:R0:W-:Y:S01]  /*f850*/  STL [R1+0x19a4], R8 ;  /* 0x0019a40801007387 */ /* 0x0001e20000100800 */
[C---:B-----5:R-:W-:Y:S01]  /*f860*/  IMAD.X R9, R6.reuse, 0x1, R23, P1 ;  /* 0x0000000106097824 */ /* 0x060fe200008e0617 */
[----:B0-----:R-:W-:Y:S01]  /*f870*/  IADD3 R8, P1, R61, R58, RZ ;  /* 0x0000003a3d087210 */ /* 0x001fe20007f3e0ff */
[----:B------:R-:W-:-:S03]  /*f880*/  IMAD.X R6, R6, 0x1, R24, P2 ;  /* 0x0000000106067824 */ /* 0x000fc600010e0618 */
[----:B------:R-:W-:Y:S04]  /*f890*/  STL [R1+0x1970], R9 ;  /* 0x0019700901007387 */ /* 0x000fe80000100800 */
[----:B------:R-:W4:Y:S04]  /*f8a0*/  LDL.LU R61, [R1+0xe8] ;  /* 0x0000e800013d7983 */ /* 0x000f280000300800 */
[----:B------:R0:W-:Y:S04]  /*f8b0*/  STL [R1+0x19ac], R8 ;  /* 0x0019ac0801007387 */ /* 0x0001e80000100800 */
[----:B------:R1:W-:Y:S01]  /*f8c0*/  STL [R1+0x1978], R6 ;  /* 0x0019780601007387 */ /* 0x0003e20000100800 */
[----:B0-----:R-:W-:-:S03]  /*f8d0*/  IADD3 R8, P2, R60, R3, RZ ;  /* 0x000000033c087210 */ /* 0x001fc60007f5e0ff */
[----:B-1----:R-:W5:Y:S04]  /*f8e0*/  LDL.LU R6, [R1+0x48] ;  /* 0x0000480001067983 */ /* 0x002f680000300800 */
[----:B------:R0:W-:Y:S01]  /*f8f0*/  STL [R1+0x19b4], R8 ;  /* 0x0019b40801007387 */ /* 0x0001e20000100800 */
[C---:B------:R-:W-:Y:S02]  /*f900*/  IMAD.X R9, R4.reuse, 0x1, R23, P3 ;  /* 0x0000000104097824 */ /* 0x040fe400018e0617 */
[----:B------:R-:W-:Y:S01]  /*f910*/  IMAD.X R4, R4, 0x1, R24, P4 ;  /* 0x0000000104047824 */ /* 0x000fe200020e0618 */
[----:B0-----:R-:W-:Y:S02]  /*f920*/  IADD3 R8, P3, R60, R58, RZ ;  /* 0x0000003a3c087210 */ /* 0x001fe40007f7e0ff */
[----:B------:R-:W-:Y:S04]  /*f930*/  STL [R1+0x1980], R9 ;  /* 0x0019800901007387 */ /* 0x000fe80000100800 */
        /* <DEDUP_REMOVED lines=34> */
[----:B---3--:R-:W-:Y:S01]  /*fb60*/  IADD3 R8, P3, R7, R3, RZ ;  /* 0x0000000307087210 */ /* 0x008fe20007f7e0ff */
[----:B------:R-:W-:-:S04]  /*fb70*/  IMAD.X R10, R27, 0x1, R23, P4 ;  /* 0x000000011b0a7824 */ /* 0x000fc800020e0617 */
[----:B------:R0:W-:Y:S01]  /*fb80*/  STL [R1+0x19f4], R8 ;  /* 0x0019f40801007387 */ /* 0x0001e20000100800 */
[----:B------:R-:W-:-:S03]  /*fb90*/  IMAD.X R9, R27, 0x1, R24, P5 ;  /* 0x000000011b097824 */ /* 0x000fc600028e0618 */
[----:B------:R-:W-:Y:S01]  /*fba0*/  STL [R1+0x19c0], R10 ;  /* 0x0019c00a01007387 */ /* 0x000fe20000100800 */
[----:B0-----:R-:W-:-:S03]  /*fbb0*/  IADD3 R8, P4, R7, R58, RZ ;  /* 0x0000003a07087210 */ /* 0x001fc60007f9e0ff */
        /* <DEDUP_REMOVED lines=487> */
[----:B0-----:R-:W-:Y:S02]  /*11a30*/  IADD3 R8, P4, R61, R58, RZ ;  /* 0x0000003a3d087210 */ /* 0x001fe40007f9e0ff */
[----:B------:R-:W4:Y:S04]  /*11a40*/  LDL.LU R61, [R1+0x21c] ;  /* 0x00021c00013d7983 */ /* 0x000f280000300800 */
[----:B------:R0:W-:Y:S04]  /*11a50*/  STL [R1+0x1cd0], R9 ;  /* 0x001cd00901007387 */ /* 0x0001e80000100800 */
[----:B------:R1:W-:Y:S01]  /*11a60*/  STL [R1+0x1d0c], R8 ;  /* 0x001d0c0801007387 */ /* 0x0003e20000100800 */
[----:B0-----:R-:W-:-:S03]  /*11a70*/  IMAD.X R9, R6, 0x1, R24, P5 ;  /* 0x0000000106097824 */ /* 0x001fc600028e0618 */
[----:B------:R-:W5:Y:S01]  /*11a80*/  LDL.LU R6, [R1+0x2b8] ;  /* 0x0002b80001067983 */ /* 0x000f620000300800 */
[----:B-1----:R-:W-:-:S03]  /*11a90*/  IADD3 R8, P5, R60, R3, RZ ;  /* 0x000000033c087210 */ /* 0x002fc60007fbe0ff */
[----:B------:R0:W-:Y:S04]  /*11aa0*/  STL [R1+0x1cd8], R9 ;  /* 0x001cd80901007387 */ /* 0x0001e80000100800 */
[----:B------:R1:W-:Y:S01]  /*11ab0*/  STL [R1+0x1d14], R8 ;  /* 0x001d140801007387 */ /* 0x0003e20000100800 */
[----:B0-----:R-:W-:Y:S01]  /*11ac0*/  IMAD.X R9, R4, 0x1, R23, P6 ;  /* 0x0000000104097824 */ /* 0x001fe200030e0617 */
[----:B-1----:R-:W-:Y:S02]  /*11ad0*/  IADD3 R8, P6, R60, R58, RZ ;  /* 0x0000003a3c087210 */ /* 0x002fe40007fde0ff */
[----:B------:R-:W5:Y:S04]  /*11ae0*/  LDL.LU R60, [R1+0x220] ;  /* 0x00022000013c7983 */ /* 0x000f680000300800 */
        /* <DEDUP_REMOVED lines=17> */
[C---:B0-----:R-:W-:Y:S01]  /*11c00*/  IMAD.X R9, R25.reuse, 0x1, R23, P3 ;  /* 0x0000000119097824 */ /* 0x041fe200018e0617 */
[----:B-1----:R-:W-:Y:S02]  /*11c10*/  IADD3 R8, P3, R26, R58, RZ ;  /* 0x0000003a1a087210 */ /* 0x002fe40007f7e0ff */
[----:B------:R-:W5:Y:S04]  /*11c20*/  LDL.LU R26, [R1+0x22c] ;  /* 0x00022c00011a7983 */ /* 0x000f680000300800 */
[----:B------:R0:W-:Y:S04]  /*11c30*/  STL [R1+0x1d00], R9 ;  /* 0x001d000901007387 */ /* 0x0001e80000100800 */
[----:B------:R2:W-:Y:S01]  /*11c40*/  STL [R1+0x1d3c], R8 ;  /* 0x001d3c0801007387 */ /* 0x0005e20000100800 */
[----:B0-----:R-:W-:-:S03]  /*11c50*/  IMAD.X R9, R25, 0x1, R24, P4 ;  /* 0x0000000119097824 */ /* 0x001fc600020e0618 */
[----:B------:R-:W5:Y:S04]  /*11c60*/  LDL.LU R25, [R1+0x2c4] ;  /* 0x0002c40001197983 */ /* 0x000f680000300800 */
[----:B------:R0:W-:Y:S01]  /*11c70*/  STL [R1+0x1d08], R9 ;  /* 0x001d080901007387 */ /* 0x0001e20000100800 */
        /* <DEDUP_REMOVED lines=12> */
[----:B------:R0:W-:Y:S04]  /*11d40*/  STL [R1+0x1d54], R9 ;  /* 0x001d540901007387 */ /* 0x0001e80000100800 */
[----:B------:R4:W-:Y:S01]  /*11d50*/  STL [R1+0x1d20], R8 ;  /* 0x001d200801007387 */ /* 0x0009e20000100800 */
[----:B0-----:R-:W-:Y:S01]  /*11d60*/  IADD3 R9, P0, R7, R58, RZ ;  /* 0x0000003a07097210 */ /* 0x001fe20007f1e0ff */
[----:B------:R-:W-:-:S04]  /*11d70*/  IMAD.X R7, R27, 0x1, R24, P1 ;  /* 0x000000011b077824 */ /* 0x000fc800008e0618 */
[----:B------:R-:W-:Y:S04]  /*11d80*/  STL [R1+0x1d5c], R9 ;  /* 0x001d5c0901007387 */ /* 0x000fe80000100800 */
[----:B------:R-:W3:Y:S04]  /*11d90*/  LDL.LU R27, [R1+0x238] ;  /* 0x00023800011b7983 */ /* 0x000ee80000300800 */
[----:B------:R0:W-:Y:S01]  /*11da0*/  STL [R1+0x1d28], R7 ;  /* 0x001d280701007387 */ /* 0x0001e20000100800 */
[----:B----4-:R-:W-:-:S03]  /*11db0*/  IADD3 R8, P1, R61, R3, RZ ;  /* 0x000000033d087210 */ /* 0x010fc60007f3e0ff */
[----:B0-----:R-:W4:Y:S04]  /*11dc0*/  LDL.LU R7, [R1+0x2cc] ;  /* 0x0002cc0001077983 */ /* 0x001f280000300800 */
[----:B------:R5:W-:Y:S02]  /*11dd0*/  STL [R1+0x1d64], R8 ;  /* 0x001d640801007387 */ /* 0x000be40000100800 */
[C---:B-----5:R-:W-:Y:S01]  /*11de0*/  IMAD.X R8, R6.reuse, 0x1, R23, P2 ;  /* 0x0000000106087824 */ /* 0x060fe200010e0617 */
[----:B------:R-:W-:Y:S01]  /*11df0*/  IADD3 R9, P2, R61, R58, RZ ;  /* 0x0000003a3d097210 */ /* 0x000fe20007f5e0ff */
[----:B------:R-:W-:-:S03]  /*11e00*/  IMAD.X R6, R6, 0x1, R24, P3 ;  /* 0x0000000106067824 */ /* 0x000fc600018e0618 */
[----:B------:R0:W-:Y:S04]  /*11e10*/  STL [R1+0x1d30], R8 ;  /* 0x001d300801007387 */ /* 0x0001e80000100800 */
[----:B------:R-:W-:Y:S04]  /*11e20*/  STL [R1+0x1d6c], R9 ;  /* 0x001d6c0901007387 */ /* 0x000fe80000100800 */
[----:B------:R-:W5:Y:S04]  /*11e30*/  LDL.LU R61, [R1+0x240] ;  /* 0x00024000013d7983 */ /* 0x000f680000300800 */
[----:B------:R1:W-:Y:S01]  /*11e40*/  STL [R1+0x1d38], R6 ;  /* 0x001d380601007387 */ /* 0x0003e20000100800 */
[----:B0-----:R-:W-:-:S03]  /*11e50*/  IADD3 R8, P3, R60, R3, RZ ;  /* 0x000000033c087210 */ /* 0x001fc60007f7e0ff */
[----:B-1----:R-:W5:Y:S04]  /*11e60*/  LDL.LU R6, [R1+0x2d0] ;  /* 0x0002d00001067983 */ /* 0x002f680000300800 */
[----:B------:R0:W-:Y:S01]  /*11e70*/  STL [R1+0x1d74], R8 ;  /* 0x001d740801007387 */ /* 0x0001e20000100800 */
[----:B------:R-:W-:Y:S01]  /*11e80*/  IMAD.X R9, R4, 0x1, R23, P4 ;  /* 0x0000000104097824 */ /* 0x000fe200020e0617 */
[----:B------:R-:W-:-:S04]  /*11e90*/  IADD3 R10, P4, R60, R58, RZ ;  /* 0x0000003a3c0a7210 */ /* 0x000fc80007f9e0ff */
[----:B------:R1:W-:Y:S01]  /*11ea0*/  STL [R1+0x1d40], R9 ;  /* 0x001d400901007387 */ /* 0x0003e20000100800 */
[----:B0-----:R-:W-:-:S03]  /*11eb0*/  IMAD.X R8, R4, 0x1, R24, P5 ;  /* 0x0000000104087824 */ /* 0x001fc600028e0618 */
[----:B------:R-:W-:Y:S04]  /*11ec0*/  STL [R1+0x1d7c], R10 ;  /* 0x001d7c0a01007387 */ /* 0x000fe80000100800 */
[----:B------:R-:W5:Y:S04]  /*11ed0*/  LDL.LU R4, [R1+0x248] ;  /* 0x0002480001047983 */ /* 0x000f680000300800 */
[----:B------:R0:W-:Y:S01]  /*11ee0*/  STL [R1+0x1d48], R8 ;  /* 0x001d480801007387 */ /* 0x0001e20000100800 */
[----:B-1----:R-:W-:-:S03]  /*11ef0*/  IADD3 R9, P5, R2, R3, RZ ;  /* 0x0000000302097210 */ /* 0x002fc60007fbe0ff */
[----:B0-----:R-:W5:Y:S04]  /*11f00*/  LDL.LU R8, [R1+0x2d4] ;  /* 0x0002d40001087983 */ /* 0x001f680000300800 */
[----:B------:R0:W-:Y:S01]  /*11f10*/  STL [R1+0x1d84], R9 ;  /* 0x001d840901007387 */ /* 0x0001e20000100800 */
[C---:B------:R-:W-:Y:S02]  /*11f20*/  IMAD.X R10, R28.reuse, 0x1, R24, P0 ;  /* 0x000000011c0a7824 */ /* 0x040fe400000e0618 */
[----:B0-----:R-:W-:Y:S01]  /*11f30*/  IMAD.X R9, R28, 0x1, R23, P6 ;  /* 0x000000011c097824 */ /* 0x001fe200030e0617 */
[----:B------:R-:W-:-:S04]  /*11f40*/  IADD3 R2, P6, R2, R58, RZ ;  /* 0x0000003a02027210 */ /* 0x000fc80007fde0ff */
[----:B------:R0:W-:Y:S04]  /*11f50*/  STL [R1+0x1d50], R9 ;  /* 0x001d500901007387 */ /* 0x0001e80000100800 */
[----:B------:R1:W-:Y:S01]  /*11f60*/  STL [R1+0x1d8c], R2 ;  /* 0x001d8c0201007387 */ /* 0x0003e20000100800 */
[----:B0-----:R-:W-:-:S03]  /*11f70*/  IADD3 R9, P0, R26, R3, RZ ;  /* 0x000000031a097210 */ /* 0x001fc60007f1e0ff */
[----:B-1----:R-:W5:Y:S04]  /*11f80*/  LDL.LU R2, [R1+0x24c] ;  /* 0x00024c0001027983 */ /* 0x002f680000300800 */
[----:B------:R0:W-:Y:S04]  /*11f90*/  STL [R1+0x1d58], R10 ;  /* 0x001d580a01007387 */ /* 0x0001e80000100800 */
[----:B------:R-:W5:Y:S01]  /*11fa0*/  LDL.LU R28, [R1+0x2d8] ;  /* 0x0002d800011c7983 */ /* 0x000f620000300800 */
[----:B------:R-:W-:-:S03]  /*11fb0*/  IMAD.X R11, R25, 0x1, R23, P1 ;  /* 0x00000001190b7824 */ /* 0x000fc600008e0617 */
[----:B------:R1:W-:Y:S01]  /*11fc0*/  STL [R1+0x1d94], R9 ;  /* 0x001d940901007387 */ /* 0x0003e20000100800 */
[----:B0-----:R-:W-:-:S03]  /*11fd0*/  IADD3 R10, P1, R26, R58, RZ ;  /* 0x0000003a1a0a7210 */ /* 0x001fc60007f3e0ff */
[----:B------:R-:W-:Y:S04]  /*11fe0*/  STL [R1+0x1d60], R11 ;  /* 0x001d600b01007387 */ /* 0x000fe80000100800 */
[----:B------:R-:W5:Y:S01]  /*11ff0*/  LDL.LU R60, [R1+0x254] ;  /* 0x00025400013c7983 */ /* 0x000f620000300800 */
[----:B-1----:R-:W-:-:S03]  /*12000*/  IMAD.X R9, R25, 0x1, R24, P2 ;  /* 0x0000000119097824 */ /* 0x002fc600010e0618 */
[----:B------:R2:W-:Y:S04]  /*12010*/  STL [R1+0x1d9c], R10 ;  /* 0x001d9c0a01007387 */ /* 0x0005e80000100800 */
[----:B------:R0:W-:Y:S04]  /*12020*/  STL [R1+0x1d68], R9 ;  /* 0x001d680901007387 */ /* 0x0001e80000100800 */
[----:B------:R-:W5:Y:S01]  /*12030*/  LDL.LU R26, [R1+0x2dc] ;  /* 0x0002dc00011a7983 */ /* 0x000f620000300800 */
[----:B--2---:R-:W-:-:S05]  /*12040*/  IADD3 R10, P2, R19, R3, RZ ;  /* 0x00000003130a7210 */ /* 0x004fca0007f5e0ff */
[----:B------:R1:W-:Y:S04]  /*12050*/  STL [R1+0x1da4], R10 ;  /* 0x001da40a01007387 */ /* 0x0003e80000100800 */
[----:B------:R-:W2:Y:S01]  /*12060*/  LDL.LU R25, [R1+0x258] ;  /* 0x0002580001197983 */ /* 0x000ea20000300800 */
[----:B0-----:R-:W-:Y:S01]  /*12070*/  IMAD.X R9, R5, 0x1, R23, P3 ;  /* 0x0000000105097824 */ /* 0x001fe200018e0617 */
[----:B-1----:R-:W-:-:S04]  /*12080*/  IADD3 R10, P3, R19, R58, RZ ;  /* 0x0000003a130a7210 */ /* 0x002fc80007f7e0ff */
[----:B------:R0:W-:Y:S04]  /*12090*/  STL [R1+0x1d70], R9 ;  /* 0x001d700901007387 */ /* 0x0001e80000100800 */
[----:B------:R4:W-:Y:S04]  /*120a0*/  STL [R1+0x1dac], R10 ;  /* 0x001dac0a01007387 */ /* 0x0009e80000100800 */
[----:B------:R-:W2:Y:S01]  /*120b0*/  LDL.LU R19, [R1+0x2e0] ;  /* 0x0002e00001137983 */ /* 0x000ea20000300800 */
[----:B0-----:R-:W-:-:S05]  /*120c0*/  IMAD.X R9, R5, 0x1, R24, P4 ;  /* 0x0000000105097824 */ /* 0x001fca00020e0618 */
[----:B------:R0:W-:Y:S01]  /*120d0*/  STL [R1+0x1d78], R9 ;  /* 0x001d780901007387 */ /* 0x0001e20000100800 */
[----:B---3--:R-:W-:-:S05]  /*120e0*/  IADD3 R5, P4, R27, R3, RZ ;  /* 0x000000031b057210 */ /* 0x008fca0007f9e0ff */
[----:B------:R1:W-:Y:S01]  /*120f0*/  STL [R1+0x1db4], R5 ;  /* 0x001db40501007387 */ /* 0x0003e20000100800 */
[----:B----4-:R-:W-:Y:S01]  /*12100*/  IMAD.X R10, R7, 0x1, R23, P5 ;  /* 0x00000001070a7824 */ /* 0x010fe200028e0617 */
[----:B0-----:R-:W-:Y:S02]  /*12110*/  IADD3 R9, P5, R27, R58, RZ ;  /* 0x0000003a1b097210 */ /* 0x001fe40007fbe0ff */
[----:B-1----:R-:W3:Y:S04]  /*12120*/  LDL.LU R5, [R1+0x260] ;  /* 0x0002600001057983 */ /* 0x002ee80000300800 */
[----:B------:R-:W-:Y:S04]  /*12130*/  STL [R1+0x1d80], R10 ;  /* 0x001d800a01007387 */ /* 0x000fe80000100800 */
[----:B------:R-:W4:Y:S04]  /*12140*/  LDL.LU R27, [R1+0x2e4] ;  /* 0x0002e400011b7983 */ /* 0x000f280000300800 */
[----:B------:R0:W-:Y:S02]  /*12150*/  STL [R1+0x1dbc], R9 ;  /* 0x001dbc0901007387 */ /* 0x0001e40000100800 */
[----:B0-----:R-:W-:Y:S01]  /*12160*/  IMAD.X R9, R7, 0x1, R24, P6 ;  /* 0x0000000107097824 */ /* 0x001fe200030e0618 */
[----:B-----5:R-:W-:-:S04]  /*12170*/  IADD3 R7, P6, R61, R3, RZ ;  /* 0x000000033d077210 */ /* 0x020fc80007fde0ff */
[----:B------:R0:W-:Y:S04]  /*12180*/  STL [R1+0x1d88], R9 ;  /* 0x001d880901007387 */ /* 0x0001e80000100800 */
[----:B------:R1:W-:Y:S01]  /*12190*/  STL [R1+0x1dc4], R7 ;  /* 0x001dc40701007387 */ /* 0x0003e20000100800 */
[C---:B------:R-:W-:Y:S01]  /*121a0*/  IMAD.X R10, R6.reuse, 0x1, R23, P0 ;  /* 0x00000001060a7824 */ /* 0x040fe200000e0617 */
[----:B0-----:R-:W-:Y:S02]  /*121b0*/  IADD3 R9, P0, R61, R58, RZ ;  /* 0x0000003a3d097210 */ /* 0x001fe40007f1e0ff */
[----:B-1----:R-:W5:Y:S04]  /*121c0*/  LDL.LU R7, [R1+0x264] ;  /* 0x0002640001077983 */ /* 0x002f680000300800 */
[----:B------:R-:W-:Y:S04]  /*121d0*/  STL [R1+0x1d90], R10 ;  /* 0x001d900a01007387 */ /* 0x000fe80000100800 */
[----:B------:R-:W5:Y:S04]  /*121e0*/  LDL.LU R61, [R1+0x2e8] ;  /* 0x0002e800013d7983 */ /* 0x000f680000300800 */
[----:B------:R0:W-:Y:S02]  /*121f0*/  STL [R1+0x1dcc], R9 ;  /* 0x001dcc0901007387 */ /* 0x0001e40000100800 */
[----:B0-----:R-:W-:Y:S01]  /*12200*/  IMAD.X R9, R6, 0x1, R24, P1 ;  /* 0x0000000106097824 */ /* 0x001fe200008e0618 */
[----:B------:R-:W-:-:S04]  /*12210*/  IADD3 R6, P1, R4, R3, RZ ;  /* 0x0000000304067210 */ /* 0x000fc80007f3e0ff */
[----:B------:R0:W-:Y:S01]  /*12220*/  STL [R1+0x1d98], R9 ;  /* 0x001d980901007387 */ /* 0x0001e20000100800 */
[----:B------:R-:W-:-:S03]  /*12230*/  IMAD.X R10, R8, 0x1, R23, P2 ;  /* 0x00000001080a7824 */ /* 0x000fc600010e0617 */
[----:B------:R1:W-:Y:S01]  /*12240*/  STL [R1+0x1dd4], R6 ;  /* 0x001dd40601007387 */ /* 0x0003e20000100800 */
[----:B0-----:R-:W-:Y:S01]  /*12250*/  IADD3 R9, P2, R4, R58, RZ ;  /* 0x0000003a04097210 */ /* 0x001fe20007f5e0ff */
[----:B------:R-:W-:Y:S02]  /*12260*/  IMAD.X R8, R8, 0x1, R24, P3 ;  /* 0x0000000108087824 */ /* 0x000fe400018e0618 */
[----:B-1----:R-:W5:Y:S04]  /*12270*/  LDL.LU R6, [R1+0x26c] ;  /* 0x00026c0001067983 */ /* 0x002f680000300800 */
[----:B------:R0:W-:Y:S04]  /*12280*/  STL [R1+0x1da0], R10 ;  /* 0x001da00a01007387 */ /* 0x0001e80000100800 */
[----:B------:R-:W5:Y:S04]  /*12290*/  LDL.LU R4, [R1+0x2ec] ;  /* 0x0002ec0001047983 */ /* 0x000f680000300800 */
[----:B------:R1:W-:Y:S04]  /*122a0*/  STL [R1+0x1ddc], R9 ;  /* 0x001ddc0901007387 */ /* 0x0003e80000100800 */
[----:B------:R1:W-:Y:S01]  /*122b0*/  STL [R1+0x1da8], R8 ;  /* 0x001da80801007387 */ /* 0x0003e20000100800 */
[----:B0-----:R-:W-:-:S05]  /*122c0*/  IADD3 R10, P3, R2, R3, RZ ;  /* 0x00000003020a7210 */ /* 0x001fca0007f7e0ff */
[----:B------:R-:W-:Y:S01]  /*122d0*/  STL [R1+0x1de4], R10 ;  /* 0x001de40a01007387 */ /* 0x000fe20000100800 */
[----:B-1----:R-:W-:Y:S01]  /*122e0*/  IMAD.X R9, R28, 0x1, R23, P4 ;  /* 0x000000011c097824 */ /* 0x002fe200020e0617 */
[----:B------:R-:W-:Y:S02]  /*122f0*/  IADD3 R8, P4, R2, R58, RZ ;  /* 0x0000003a02087210 */ /* 0x000fe40007f9e0ff */
        /* <DEDUP_REMOVED lines=9> */
[----:B------:R-:W-:Y:S01]  /*12390*/  IADD3 R10, P6, R60, R58, RZ ;  /* 0x0000003a3c0a7210 */ /* 0x000fe20007fde0ff */
[----:B-1----:R-:W-:-:S03]  /*123a0*/  IMAD.X R8, R26, 0x1, R24, P0 ;  /* 0x000000011a087824 */ /* 0x002fc600000e0618 */
[----:B------:R2:W-:Y:S04]  /*123b0*/  STL [R1+0x1dc0], R9 ;  /* 0x001dc00901007387 */ /* 0x0005e80000100800 */
[----:B------:R-:W-:Y:S04]  /*123c0*/  STL [R1+0x1dfc], R10 ;  /* 0x001dfc0a01007387 */ /* 0x000fe80000100800 */
[----:B------:R-:W5:Y:S04]  /*123d0*/  LDL.LU R26, [R1+0x278] ;  /* 0x00027800011a7983 */ /* 0x000f680000300800 */
[----:B------:R0:W-:Y:S01]  /*123e0*/  STL [R1+0x1dc8], R8 ;  /* 0x001dc80801007387 */ /* 0x0001e20000100800 */
[----:B--2---:R-:W-:-:S05]  /*123f0*/  IADD3 R9, P0, R25, R3, RZ ;  /* 0x0000000319097210 */ /* 0x004fca0007f1e0ff */
[----:B------:R1:W-:Y:S01]  /*12400*/  STL [R1+0x1e04], R9 ;  /* 0x001e040901007387 */ /* 0x0003e20000100800 */
[----:B0-----:R-:W-:Y:S01]  /*12410*/  IMAD.X R8, R19, 0x1, R23, P1 ;  /* 0x0000000113087824 */ /* 0x001fe200008e0617 */
[----:B-1----:R-:W-:Y:S02]  /*12420*/  IADD3 R9, P1, R25, R58, RZ ;  /* 0x0000003a19097210 */ /* 0x002fe40007f3e0ff */
[----:B------:R-:W2:Y:S04]  /*12430*/  LDL.LU R25, [R1+0x2f4] ;  /* 0x0002f40001197983 */ /* 0x000ea80000300800 */
[----:B------:R0:W-:Y:S04]  /*12440*/  STL [R1+0x1dd0], R8 ;  /* 0x001dd00801007387 */ /* 0x0001e80000100800 */
[----:B------:R4:W-:Y:S01]  /*12450*/  STL [R1+0x1e0c], R9 ;  /* 0x001e0c0901007387 */ /* 0x0009e20000100800 */
[----:B0-----:R-:W-:-:S05]  /*12460*/  IMAD.X R8, R19, 0x1, R24, P2 ;  /* 0x0000000113087824 */ /* 0x001fca00010e0618 */
[----:B------:R0:W-:Y:S01]  /*12470*/  STL [R1+0x1dd8], R8 ;  /* 0x001dd80801007387 */ /* 0x0001e20000100800 */
[----:B---3--:R-:W-:-:S05]  /*12480*/  IADD3 R10, P2, R5, R3, RZ ;  /* 0x00000003050a7210 */ /* 0x008fca0007f5e0ff */
[----:B------:R1:W-:Y:S01]  /*12490*/  STL [R1+0x1e14], R10 ;  /* 0x001e140a01007387 */ /* 0x0003e20000100800 */
[----:B----4-:R-:W-:Y:S01]  /*124a0*/  IMAD.X R9, R27, 0x1, R23, P3 ;  /* 0x000000011b097824 */ /* 0x010fe200018e0617 */
[----:B0-----:R-:W-:Y:S02]  /*124b0*/  IADD3 R8, P3, R5, R58, RZ ;  /* 0x0000003a05087210 */ /* 0x001fe40007f7e0ff */
[----:B------:R-:W3:Y:S04]  /*124c0*/  LDL.LU R19, [R1+0x280] ;  /* 0x0002800001137983 */ /* 0x000ee80000300800 */
[----:B------:R5:W-:Y:S01]  /*124d0*/  STL [R1+0x1de0], R9 ;  /* 0x001de00901007387 */ /* 0x000be20000100800 */
[----:B-1----:R-:W-:-:S03]  /*124e0*/  IMAD.X R10, R27, 0x1, R24, P4 ;  /* 0x000000011b0a7824 */ /* 0x002fc600020e0618 */
[----:B------:R-:W4:Y:S04]  /*124f0*/  LDL.LU R5, [R1+0x2f8] ;  /* 0x0002f80001057983 */ /* 0x000f280000300800 */
[----:B------:R0:W-:Y:S04]  /*12500*/  STL [R1+0x1e1c], R8 ;  /* 0x001e1c0801007387 */ /* 0x0001e80000100800 */
[----:B------:R1:W-:Y:S04]  /*12510*/  STL [R1+0x1de8], R10 ;  /* 0x001de80a01007387 */ /* 0x0003e80000100800 */
[----:B------:R-:W4:Y:S01]  /*12520*/  LDL.LU R27, [R1+0x288] ;  /* 0x00028800011b7983 */ /* 0x000f220000300800 */
[----:B-----5:R-:W-:-:S05]  /*12530*/  IADD3 R9, P4, R7, R3, RZ ;  /* 0x0000000307097210 */ /* 0x020fca0007f9e0ff */
[----:B------:R5:W-:Y:S01]  /*12540*/  STL [R1+0x1e24], R9 ;  /* 0x001e240901007387 */ /* 0x000be20000100800 */
[----:B0-----:R-:W-:Y:S01]  /*12550*/  IMAD.X R8, R61, 0x1, R23, P5 ;  /* 0x000000013d087824 */ /* 0x001fe200028e0617 */
[----:B------:R-:W-:Y:S01]  /*12560*/  IADD3 R7, P5, R7, R58, RZ ;  /* 0x0000003a07077210 */ /* 0x000fe20007fbe0ff */
[----:B-1----:R-:W-:Y:S01]  /*12570*/  IMAD.X R10, R61, 0x1, R24, P6 ;  /* 0x000000013d0a7824 */ /* 0x002fe200030e0618 */
[----:B-----5:R-:W5:Y:S04]  /*12580*/  LDL.LU R9, [R1+0x2fc] ;  /* 0x0002fc0001097983 */ /* 0x020f680000300800 */
[----:B------:R0:W-:Y:S04]  /*12590*/  STL [R1+0x1df0], R8 ;  /* 0x001df00801007387 */ /* 0x0001e80000100800 */
[----:B------:R1:W-:Y:S04]  /*125a0*/  STL [R1+0x1e2c], R7 ;  /* 0x001e2c0701007387 */ /* 0x0003e80000100800 */
[----:B------:R-:W-:Y:S01]  /*125b0*/  STL [R1+0x1df8], R10 ;  /* 0x001df80a01007387 */ /* 0x000fe20000100800 */
[----:B0-----:R-:W-:-:S05]  /*125c0*/  IADD3 R8, P6, R6, R3, RZ ;  /* 0x0000000306087210 */ /* 0x001fca0007fde0ff */
[----:B------:R0:W-:Y:S01]  /*125d0*/  STL [R1+0x1e34], R8 ;  /* 0x001e340801007387 */ /* 0x0001e20000100800 */
[----:B-1----:R-:W-:Y:S01]  /*125e0*/  IMAD.X R7, R4, 0x1, R23, P0 ;  /* 0x0000000104077824 */ /* 0x002fe200000e0617 */
[----:B------:R-:W-:Y:S02]  /*125f0*/  IADD3 R6, P0, R6, R58, RZ ;  /* 0x0000003a06067210 */ /* 0x000fe40007f1e0ff */
[----:B------:R-:W5:Y:S04]  /*12600*/  LDL.LU R59, [R1+0x28c] ;  /* 0x00028c00013b7983 */ /* 0x000f680000300800 */
[----:B------:R-:W-:Y:S04]  /*12610*/  STL [R1+0x1e00], R7 ;  /* 0x001e000701007387 */ /* 0x000fe80000100800 */
[----:B0-----:R-:W5:Y:S04]  /*12620*/  LDL.LU R8, [R1+0x300] ;  /* 0x0003000001087983 */ /* 0x001f680000300800 */
[----:B------:R0:W-:Y:S04]  /*12630*/  STL [R1+0x1e3c], R6 ;  /* 0x001e3c0601007387 */ /* 0x0001e80000100800 */
[----:B------:R-:W5:Y:S01]  /*12640*/  LDL.LU R60, [R1+0x294] ;  /* 0x00029400013c7983 */ /* 0x000f620000300800 */
[----:B0-----:R-:W-:Y:S01]  /*12650*/  IMAD.X R6, R4, 0x1, R24, P1 ;  /* 0x0000000104067824 */ /* 0x001fe200008e0618 */
[----:B------:R-:W-:-:S04]  /*12660*/  IADD3 R4, P1, R2, R3, RZ ;  /* 0x0000000302047210 */ /* 0x000fc80007f3e0ff */
[----:B------:R-:W-:Y:S04]  /*12670*/  STL [R1+0x1e08], R6 ;  /* 0x001e080601007387 */ /* 0x000fe80000100800 */
[----:B------:R-:W5:Y:S04]  /*12680*/  LDL.LU R7, [R1+0x304] ;  /* 0x0003040001077983 */ /* 0x000f680000300800 */
[----:B------:R0:W-:Y:S04]  /*12690*/  STL [R1+0x1e44], R4 ;  /* 0x001e440401007387 */ /* 0x0001e80000100800 */
[----:B------:R-:W5:Y:S01]  /*126a0*/  LDL.LU R61, [R1+0x298] ;  /* 0x00029800013d7983 */ /* 0x000f620000300800 */
[----:B0-----:R-:W-:Y:S01]  /*126b0*/  IMAD.X R4, R28, 0x1, R23, P2 ;  /* 0x000000011c047824 */ /* 0x001fe200010e0617 */
[----:B------:R-:W-:-:S04]  /*126c0*/  IADD3 R2, P2, R2, R58, RZ ;  /* 0x0000003a02027210 */ /* 0x000fc80007f5e0ff */
[----:B------:R0:W-:Y:S04]  /*126d0*/  STL [R1+0x1e10], R4 ;  /* 0x001e100401007387 */ /* 0x0001e80000100800 */
[----:B------:R-:W5:Y:S04]  /*126e0*/  LDL.LU R6, [R1+0x308] ;  /* 0x0003080001067983 */ /* 0x000f680000300800 */
[----:B------:R1:W-:Y:S04]  /*126f0*/  STL [R1+0x1e4c], R2 ;  /* 0x001e4c0201007387 */ /* 0x0003e80000100800 */
[----:B0-----:R-:W5:Y:S01]  /*12700*/  LDL.LU R4, [R1+0x2a0] ;  /* 0x0002a00001047983 */ /* 0x001f620000300800 */
[----:B-1----:R-:W-:Y:S01]  /*12710*/  IMAD.X R2, R28, 0x1, R24, P3 ;  /* 0x000000011c027824 */ /* 0x002fe200018e0618 */
[----:B------:R-:W-:-:S04]  /*12720*/  IADD3 R10, P3, R26, R3, RZ ;  /* 0x000000031a0a7210 */ /* 0x000fc80007f7e0ff */
[----:B------:R0:W-:Y:S04]  /*12730*/  STL [R1+0x1e18], R2 ;  /* 0x001e180201007387 */ /* 0x0001e80000100800 */
[----:B0-----:R-:W5:Y:S04]  /*12740*/  LDL.LU R2, [R1+0x30c] ;  /* 0x00030c0001027983 */ /* 0x001f680000300800 */
[----:B------:R0:W-:Y:S04]  /*12750*/  STL [R1+0x1e54], R10 ;  /* 0x001e540a01007387 */ /* 0x0001e80000100800 */
[----:B------:R-:W5:Y:S01]  /*12760*/  LDL.LU R28, [R1+0x2a8] ;  /* 0x0002a800011c7983 */ /* 0x000f620000300800 */
[----:B--2---:R-:W-:Y:S01]  /*12770*/  IMAD.X R11, R25, 0x1, R23, P4 ;  /* 0x00000001190b7824 */ /* 0x004fe200020e0617 */
[----:B0-----:R-:W-:-:S04]  /*12780*/  IADD3 R10, P4, R26, R58, RZ ;  /* 0x0000003a1a0a7210 */ /* 0x001fc80007f9e0ff */
[----:B------:R-:W-:Y:S04]  /*12790*/  STL [R1+0x1e20], R11 ;  /* 0x001e200b01007387 */ /* 0x000fe80000100800 */
[----:B------:R-:W2:Y:S04]  /*127a0*/  LDL.LU R26, [R1+0x310] ;  /* 0x00031000011a7983 */ /* 0x000ea80000300800 */
[----:B------:R0:W-:Y:S02]  /*127b0*/  STL [R1+0x1e5c], R10 ;  /* 0x001e5c0a01007387 */ /* 0x0001e40000100800 */
[----:B0-----:R-:W-:-:S05]  /*127c0*/  IMAD.X R10, R25, 0x1, R24, P5 ;  /* 0x00000001190a7824 */ /* 0x001fca00028e0618 */
[----:B------:R0:W-:Y:S01]  /*127d0*/  STL [R1+0x1e28], R10 ;  /* 0x001e280a01007387 */ /* 0x0001e20000100800 */
[-C--:B---3--:R-:W-:Y:S01]  /*127e0*/  IADD3 R12, P5, R19, R3.reuse, RZ ;  /* 0x00000003130c7210 */ /* 0x088fe20007fbe0ff */
[----:B----4-:R-:W-:Y:S01]  /*127f0*/  IMAD.X R11, R5, 0x1, R23, P6 ;  /* 0x00000001050b7824 */ /* 0x010fe200030e0617 */
[----:B0-----:R-:W-:Y:S01]  /*12800*/  IADD3 R10, P6, R19, R58, RZ ;  /* 0x0000003a130a7210 */ /* 0x001fe20007fde0ff */
[----:B------:R-:W-:Y:S02]  /*12810*/  IMAD.X R5, R5, 0x1, R24, P0 ;  /* 0x0000000105057824 */ /* 0x000fe400000e0618 */
[----:B------:R-:W-:Y:S04]  /*12820*/  STL [R1+0x1e64], R12 ;  /* 0x001e640c01007387 */ /* 0x000fe80000100800 */
[----:B------:R0:W-:Y:S04]  /*12830*/  STL [R1+0x1e30], R11 ;  /* 0x001e300b01007387 */ /* 0x0001e80000100800 */
[----:B------:R-:W3:Y:S04]  /*12840*/  LDL.LU R25, [R1+0x318] ;  /* 0x0003180001197983 */ /* 0x000ee80000300800 */
[----:B------:R-:W-:Y:S01]  /*12850*/  STL [R1+0x1e6c], R10 ;  /* 0x001e6c0a01007387 */ /* 0x000fe20000100800 */
[----:B0-----:R-:W-:-:S03]  /*12860*/  IADD3 R11, P0, R27, R3, RZ ;  /* 0x000000031b0b7210 */ /* 0x001fc60007f1e0ff */
[----:B------:R5:W-:Y:S04]  /*12870*/  STL [R1+0x1e38], R5 ;  /* 0x001e380501007387 */ /* 0x000be80000100800 */
[----:B------:R0:W-:Y:S04]  /*12880*/  STL [R1+0x1e74], R11 ;  /* 0x001e740b01007387 */ /* 0x0001e80000100800 */
[----:B------:R-:W4:Y:S01]  /*12890*/  LDL.LU R19, [R1+0x31c] ;  /* 0x00031c0001137983 */ /* 0x000f220000300800 */
[----:B-----5:R-:W-:Y:S01]  /*128a0*/  IMAD.X R5, R9, 0x1, R23, P1 ;  /* 0x0000000109057824 */ /* 0x020fe200008e0617 */
[----:B------:R-:W-:Y:S01]  /*128b0*/  IADD3 R10, P1, R27, R58, RZ ;  /* 0x0000003a1b0a7210 */ /* 0x000fe20007f3e0ff */
[----:B0-----:R-:W-:-:S03]  /*128c0*/  IMAD.X R11, R9, 0x1, R24, P2 ;  /* 0x00000001090b7824 */ /* 0x001fc600010e0618 */
[----:B------:R0:W-:Y:S04]  /*128d0*/  STL [R1+0x1e40], R5 ;  /* 0x001e400501007387 */ /* 0x0001e80000100800 */
[----:B0-----:R-:W5:Y:S04]  /*128e0*/  LDL.LU R5, [R1+0x320] ;  /* 0x0003200001057983 */ /* 0x001f680000300800 */
[----:B------:R0:W-:Y:S04]  /*128f0*/  STL [R1+0x1e7c], R10 ;  /* 0x001e7c0a01007387 */ /* 0x0001e80000100800 */
[----:B------:R-:W5:Y:S04]  /*12900*/  LDL.LU R27, [R1+0x324] ;  /* 0x00032400011b7983 */ /* 0x000f680000300800 */
[----:B------:R1:W-:Y:S01]  /*12910*/  STL [R1+0x1e48], R11 ;  /* 0x001e480b01007387 */ /* 0x0003e20000100800 */
[----:B------:R-:W-:-:S05]  /*12920*/  IADD3 R9, P2, R59, R3, RZ ;  /* 0x000000033b097210 */ /* 0x000fca0007f5e0ff */
[----:B------:R1:W-:Y:S01]  /*12930*/  STL [R1+0x1e84], R9 ;  /* 0x001e840901007387 */ /* 0x0003e20000100800 */
[----:B0-----:R-:W-:Y:S01]  /*12940*/  IMAD.X R10, R8, 0x1, R23, P3 ;  /* 0x00000001080a7824 */ /* 0x001fe200018e0617 */
[----:B-1----:R-:W-:-:S04]  /*12950*/  IADD3 R11, P3, R59, R58, RZ ;  /* 0x0000003a3b0b7210 */ /* 0x002fc80007f7e0ff */
[----:B------:R0:W-:Y:S01]  /*12960*/  STL [R1+0x1e50], R10 ;  /* 0x001e500a01007387 */ /* 0x0001e20000100800 */
[----:B------:R-:W-:-:S03]  /*12970*/  IMAD.X R9, R8, 0x1, R24, P4 ;  /* 0x0000000108097824 */ /* 0x000fc600020e0618 */
[----:B------:R-:W-:Y:S01]  /*12980*/  STL [R1+0x1e8c], R11 ;  /* 0x001e8c0b01007387 */ /* 0x000fe20000100800 */
[----:B0-----:R-:W-:-:S03]  /*12990*/  IADD3 R10, P4, R60, R3, RZ ;  /* 0x000000033c0a7210 */ /* 0x001fc60007f9e0ff */
[----:B------:R0:W-:Y:S01]  /*129a0*/  STL [R1+0x1e58], R9 ;  /* 0x001e580901007387 */ /* 0x0001e20000100800 */
[----:B------:R-:W-:-:S03]  /*129b0*/  IMAD.X R8, R7, 0x1, R23, P5 ;  /* 0x0000000107087824 */ /* 0x000fc600028e0617 */
[----:B------:R-:W-:Y:S01]  /*129c0*/  STL [R1+0x1e90], R10 ;  /* 0x001e900a01007387 */ /* 0x000fe20000100800 */
[----:B------:R-:W-:Y:S01]  /*129d0*/  IMAD.X R7, R7, 0x1, R24, P6 ;  /* 0x0000000107077824 */ /* 0x000fe200030e0618 */
[----:B0-----:R-:W-:Y:S02]  /*129e0*/  IADD3 R9, P5, R60, R58, RZ ;  /* 0x0000003a3c097210 */ /* 0x001fe40007fbe0ff */
[----:B------:R0:W-:Y:S04]  /*129f0*/  STL [R1+0x1e60], R8 ;  /* 0x001e600801007387 */ /* 0x0001e80000100800 */
[----:B------:R1:W-:Y:S01]  /*12a00*/  STL [R1+0x1e94], R9 ;  /* 0x001e940901007387 */ /* 0x0003e20000100800 */
[----:B0-----:R-:W-:-:S03]  /*12a10*/  IADD3 R8, P6, R61, R3, RZ ;  /* 0x000000033d087210 */ /* 0x001fc60007fde0ff */
[----:B------:R0:W-:Y:S04]  /*12a20*/  STL [R1+0x1e68], R7 ;  /* 0x001e680701007387 */ /* 0x0001e80000100800 */
[----:B------:R0:W-:Y:S01]  /*12a30*/  STL [R1+0x1e98], R8 ;  /* 0x001e980801007387 */ /* 0x0001e20000100800 */
[----:B-1----:R-:W-:Y:S01]  /*12a40*/  IMAD.X R9, R6, 0x1, R23, P0 ;  /* 0x0000000106097824 */ /* 0x002fe200000e0617 */
[----:B0-----:R-:W-:-:S04]  /*12a50*/  IADD3 R7, P0, R61, R58, RZ ;  /* 0x0000003a3d077210 */ /* 0x001fc80007f1e0ff */
[----:B------:R-:W-:Y:S01]  /*12a60*/  STL [R1+0x1e70], R9 ;  /* 0x001e700901007387 */ /* 0x000fe20000100800 */
[--C-:B------:R-:W-:Y:S01]  /*12a70*/  IMAD.X R8, R6, 0x1, R24.reuse, P1 ;  /* 0x0000000106087824 */ /* 0x100fe200008e0618 */
[----:B------:R-:W-:Y:S02]  /*12a80*/  IADD3 R6, P1, R4, R3, RZ ;  /* 0x0000000304067210 */ /* 0x000fe40007f3e0ff */
[----:B------:R0:W-:Y:S04]  /*12a90*/  STL [R1+0x1e9c], R7 ;  /* 0x001e9c0701007387 */ /* 0x0001e80000100800 */
[----:B------:R-:W-:Y:S04]  /*12aa0*/  STL [R1+0x1e78], R8 ;  /* 0x001e780801007387 */ /* 0x000fe80000100800 */
[----:B------:R1:W-:Y:S01]  /*12ab0*/  STL [R1+0x1ea0], R6 ;  /* 0x001ea00601007387 */ /* 0x0003e20000100800 */
[----:B0-----:R-:W-:Y:S01]  /*12ac0*/  IMAD.X R7, R2, 0x1, R23, P2 ;  /* 0x0000000102077824 */ /* 0x001fe200010e0617 */
[----:B------:R-:W-:Y:S01]  /*12ad0*/  IADD3 R4, P2, R4, R58, RZ ;  /* 0x0000003a04047210 */ /* 0x000fe20007f5e0ff */
[----:B-1----:R-:W-:-:S03]  /*12ae0*/  IMAD.X R6, R2, 0x1, R24, P3 ;  /* 0x0000000102067824 */ /* 0x002fc600018e0618 */
[----:B------:R-:W-:Y:S01]  /*12af0*/  STL [R1+0x1e80], R7 ;  /* 0x001e800701007387 */ /* 0x000fe20000100800 */
[----:B------:R-:W-:-:S03]  /*12b00*/  IADD3 R2, P3, R28, R3, RZ ;  /* 0x000000031c027210 */ /* 0x000fc60007f7e0ff */
[----:B------:R2:W-:Y:S04]  /*12b10*/  STL [R1+0x1ea4], R4 ;  /* 0x001ea40401007387 */ /* 0x0005e80000100800 */
[----:B------:R0:W-:Y:S04]  /*12b20*/  STL [R1+0x1e88], R6 ;  /* 0x001e880601007387 */ /* 0x0001e80000100800 */
[----:B------:R-:W-:Y:S01]  /*12b30*/  STL [R1+0x1920], R2 ;  /* 0x0019200201007387 */ /* 0x000fe20000100800 */
[----:B--2---:R-:W-:Y:S01]  /*12b40*/  IMAD.X R4, R26, 0x1, R23, P4 ;  /* 0x000000011a047824 */ /* 0x004fe200020e0617 */
[----:B------:R-:W-:Y:S01]  /*12b50*/  IADD3 R3, P4, R28, R58, RZ ;  /* 0x0000003a1c037210 */ /* 0x000fe20007f9e0ff */
[----:B0-----:R-:W-:-:S03]  /*12b60*/  IMAD.X R6, R26, 0x1, R24, P5 ;  /* 0x000000011a067824 */ /* 0x001fc600028e0618 */
[----:B------:R0:W-:Y:S04]  /*12b70*/  STL [R1+0x191c], R4 ;  /* 0x00191c0401007387 */ /* 0x0001e80000100800 */
[----:B------:R1:W-:Y:S04]  /*12b80*/  STL [R1+0x1918], R3 ;  /* 0x0019180301007387 */ /* 0x0003e80000100800 */
[----:B------:R-:W-:Y:S01]  /*12b90*/  STL [R1+0x1904], R6 ;  /* 0x0019040601007387 */ /* 0x000fe20000100800 */
[C---:B0-----:R-:W-:Y:S02]  /*12ba0*/  IMAD.X R4, R0.reuse, 0x1, R23, P6 ;  /* 0x0000000100047824 */ /* 0x041fe400030e0617 */
[----:B-1----:R-:W-:-:S02]  /*12bb0*/  IMAD.X R3, R0, 0x1, R24, P0 ;  /* 0x0000000100037824 */ /* 0x002fc400000e0618 */
[----:B------:R-:W2:Y:S01]  /*12bc0*/  LDL.LU R0, [R1+0x22b0] ;  /* 0x0022b00001007983 */ /* 0x000ea20000300800 */
[----:B------:R-:W-:-:S03]  /*12bd0*/  SHF.R.S32.HI R2, RZ, 0x1f, R28 ;  /* 0x0000001fff027819 */ /* 0x000fc6000001141c */
[----:B------:R-:W-:Y:S04]  /*12be0*/  STL [R1+0x1908], R4 ;  /* 0x0019080401007387 */ /* 0x000fe80000100800 */
[----:B------:R0:W-:Y:S02]  /*12bf0*/  STL [R1+0x190c], R3 ;  /* 0x00190c0301007387 */ /* 0x0001e40000100800 */
[--C-:B0-----:R-:W-:Y:S02]  /*12c00*/  IMAD.X R3, R2, 0x1, R23.reuse, P3 ;  /* 0x0000000102037824 */ /* 0x101fe400018e0617 */
[C---:B---3--:R-:W-:Y:S02]  /*12c10*/  IMAD.X R6, R25.reuse, 0x1, R23, P1 ;  /* 0x0000000119067824 */ /* 0x048fe400008e0617 */
[----:B------:R-:W-:-:S02]  /*12c20*/  IMAD.X R4, R25, 0x1, R24, P2 ;  /* 0x0000000119047824 */ /* 0x000fc400010e0618 */
[----:B------:R-:W-:Y:S01]  /*12c30*/  IMAD.X R2, R2, 0x1, R24, P4 ;  /* 0x0000000102027824 */ /* 0x000fe200020e0618 */
[----:B------:R4:W-:Y:S04]  /*12c40*/  STL [R1+0x1910], R6 ;  /* 0x0019100601007387 */ /* 0x0009e80000100800 */
[----:B------:R-:W-:Y:S04]  /*12c50*/  STL [R1+0x1914], R4 ;  /* 0x0019140401007387 */ /* 0x000fe80000100800 */
[----:B------:R-:W-:Y:S01]  /*12c60*/  STL [R1+0x1900], R3 ;  /* 0x0019000301007387 */ /* 0x000fe20000100800 */
[----:B----4-:R-:W-:-:S03]  /*12c70*/  IADD3 R6, P0, R19, UR6, RZ ;  /* 0x0000000613067c10 */ /* 0x010fc6000ff1e0ff */
[----:B------:R0:W-:Y:S04]  /*12c80*/  STL [R1+0x111c], R2 ;  /* 0x00111c0201007387 */ /* 0x0001e80000100800 */
[----:B------:R-:W-:Y:S01]  /*12c90*/  STL [R1+0xf34], R6 ;  /* 0x000f340601007387 */ /* 0x000fe20000100800 */
[----:B0-----:R-:W-:Y:S01]  /*12ca0*/  LEA.HI.X.SX32 R2, R19, UR7, 0x1, P0 ;  /* 0x0000000713027c11 */ /* 0x001fe200080f0eff */
[----:B------:R-:W-:Y:S01]  /*12cb0*/  USHF.R.S32.HI UR38, URZ, 0x1f, UR49 ;  /* 0x0000001f3f267899 */ /* 0x000fe20008011431 */
[----:B------:R-:W0:Y:S01]  /*12cc0*/  LDC R19, c[0x0][0x230] ;  /* 0x00008c00ff137b82 */ /* 0x000e220000000800 */
[----:B-----5:R-:W-:-:S04]  /*12cd0*/  IADD3 R7, P1, R5, UR6, RZ ;  /* 0x0000000605077c10 */ /* 0x020fc8000ff3e0ff */
[----:B------:R-:W-:Y:S02]  /*12ce0*/  LEA.HI.X.SX32 R3, R5, UR7, 0x1, P1 ;  /* 0x0000000705037c11 */ /* 0x000fe400088f0eff */
[C---:B------:R-:W-:Y:S01]  /*12cf0*/  IADD3 R8, P2, R27.reuse, UR6, RZ ;  /* 0x000000061b087c10 */ /* 0x040fe2000ff5e0ff */
[----:B------:R-:W-:Y:S03]  /*12d00*/  STL [R1+0xf3c], R7 ;  /* 0x000f3c0701007387 */ /* 0x000fe60000100800 */
[----:B------:R-:W-:Y:S01]  /*12d10*/  LEA.HI.X.SX32 R4, R27, UR7, 0x1, P2 ;  /* 0x000000071b047c11 */ /* 0x000fe200090f0eff */
[----:B------:R-:W-:Y:S01]  /*12d20*/  STL [R1+0xf44], R8 ;  /* 0x000f440801007387 */ /* 0x000fe20000100800 */
[----:B--2---:R-:W-:Y:S02]  /*12d30*/  IADD3 R9, P3, R0, UR6, RZ ;  /* 0x0000000600097c10 */ /* 0x004fe4000ff7e0ff */
[----:B------:R-:W-:Y:S01]  /*12d40*/  IADD3 R12, P1, R8, UR49, RZ ;  /* 0x00000031080c7c10 */ /* 0x000fe2000ff3e0ff */
[----:B------:R-:W1:Y:S01]  /*12d50*/  S2R R27, SR_TID.X ;  /* 0x00000000001b7919 */ /* 0x000e620000002100 */
[----:B------:R-:W-:Y:S01]  /*12d60*/  LEA.HI.X.SX32 R5, R0, UR7, 0x1, P3 ;  /* 0x0000000700057c11 */ /* 0x000fe200098f0eff */
[----:B0-----:R-:W-:Y:S01]  /*12d70*/  VIADD R19, R19, 0x3f ;  /* 0x0000003f13137836 */ /* 0x001fe20000000000 */
[----:B------:R-:W-:Y:S01]  /*12d80*/  IADD3 R11, P0, R9, UR49, RZ ;  /* 0x00000031090b7c10 */ /* 0x000fe2000ff1e0ff */
[----:B------:R-:W-:Y:S01]  /*12d90*/  STL [R1+0xf4c], R9 ;  /* 0x000f4c0901007387 */ /* 0x000fe20000100800 */
[----:B------:R-:W-:Y:S01]  /*12da0*/  IADD3 R10, P2, R7, UR49, RZ ;  /* 0x00000031070a7c10 */ /* 0x000fe2000ff5e0ff */
[----:B------:R-:W-:-:S02]  /*12db0*/  UIMAD UR5, UR5, 0xe, URZ ;  /* 0x0000000e050578a4 */ /* 0x000fc4000f8e023f */
[----:B------:R-:W2:Y:S01]  /*12dc0*/  LDL.LU R0, [R1+0x22ac] ;  /* 0x0022ac0001007983 */ /* 0x000ea20000300800 */
[----:B------:R-:W-:Y:S01]  /*12dd0*/  ULDC UR6, c[0x0][0x238] ;  /* 0x00008e0000067ab9 */ /* 0x000fe20000000800 */
[----:B------:R-:W-:Y:S02]  /*12de0*/  ULDC UR7, c[0x0][0x238] ;  /* 0x00008e0000077ab9 */ /* 0x000fe40000000800 */
[----:B------:R-:W-:Y:S04]  /*12df0*/  STL [R1+0xf30], R2 ;  /* 0x000f300201007387 */ /* 0x000fe80000100800 */
[----:B------:R-:W-:Y:S04]  /*12e00*/  STL [R1+0xf38], R3 ;  /* 0x000f380301007387 */ /* 0x000fe80000100800 */
[----:B------:R-:W-:Y:S04]  /*12e10*/  STL [R1+0xf40], R4 ;  /* 0x000f400401007387 */ /* 0x000fe80000100800 */
[----:B------:R-:W-:Y:S04]  /*12e20*/  STL [R1+0xf48], R5 ;  /* 0x000f480501007387 */ /* 0x000fe80000100800 */
        /* <DEDUP_REMOVED lines=479> */
[----:B------:R0:W-:Y:S04]  /*14c20*/  STL [R1+0x1124], R11 ;  /* 0x0011240b01007387 */ /* 0x0001e80000100800 */
[----:B------:R3:W-:Y:S04]  /*14c30*/  STL [R1+0x112c], R12 ;  /* 0x00112c0c01007387 */ /* 0x0007e80000100800 */
[----:B------:R4:W-:Y:S01]  /*14c40*/  STL [R1+0x1134], R10 ;  /* 0x0011340a01007387 */ /* 0x0009e20000100800 */
[----:B0-----:R-:W-:-:S02]  /*14c50*/  IADD3 R11, P3, R6, UR49, RZ ;  /* 0x00000031060b7c10 */ /* 0x001fc4000ff7e0ff */
[----:B---3--:R-:W-:-:S03]  /*14c60*/  IADD3.X R12, R4, UR38, RZ, P1, !PT ;  /* 0x00000026040c7c10 */ /* 0x008fc60008ffe4ff */
[----:B------:R0:W-:Y:S01]  /*14c70*/  STL [R1+0x113c], R11 ;  /* 0x00113c0b01007387 */ /* 0x0001e20000100800 */
[----:B----4-:R-:W-:-:S05]  /*14c80*/  IADD3.X R10, R5, UR38, RZ, P0, !PT ;  /* 0x00000026050a7c10 */ /* 0x010fca00087fe4ff */
[----:B------:R3:W-:Y:S01]  /*14c90*/  STL [R1+0x1120], R10 ;  /* 0x0011200a01007387 */ /* 0x0007e20000100800 */
[----:B0-----:R-:W-:-:S03]  /*14ca0*/  IADD3.X R11, R3, UR38, RZ, P2, !PT ;  /* 0x00000026030b7c10 */ /* 0x001fc600097fe4ff */
[----:B------:R0:W-:Y:S01]  /*14cb0*/  STL [R1+0x1128], R12 ;  /* 0x0011280c01007387 */ /* 0x0001e20000100800 */
[----:B---3--:R-:W-:-:S03]  /*14cc0*/  IADD3.X R10, R2, UR38, RZ, P3, !PT ;  /* 0x00000026020a7c10 */ /* 0x008fc60009ffe4ff */
[----:B------:R3:W-:Y:S01]  /*14cd0*/  STL [R1+0x1130], R11 ;  /* 0x0011300b01007387 */ /* 0x0007e20000100800 */
[----:B------:R-:W-:Y:S02]  /*14ce0*/  USHF.R.S32.HI UR38, URZ, 0x1f, UR50 ;  /* 0x0000001f3f267899 */ /* 0x000fe40008011432 */
[----:B0-----:R-:W-:Y:S01]  /*14cf0*/  IADD3 R12, P1, R8, UR50, RZ ;  /* 0x00000032080c7c10 */ /* 0x001fe2000ff3e0ff */
[----:B------:R0:W-:Y:S01]  /*14d00*/  STL [R1+0x1138], R10 ;  /* 0x0011380a01007387 */ /* 0x0001e20000100800 */
[----:B---3--:R-:W-:Y:S02]  /*14d10*/  IADD3 R11, P0, R9, UR50, RZ ;  /* 0x00000032090b7c10 */ /* 0x008fe4000ff1e0ff */
[----:B0-----:R-:W-:-:S03]  /*14d20*/  IADD3 R10, P2, R7, UR50, RZ ;  /* 0x00000032070a7c10 */ /* 0x001fc6000ff5e0ff */
[----:B------:R0:W-:Y:S04]  /*14d30*/  STL [R1+0x1144], R11 ;  /* 0x0011440b01007387 */ /* 0x0001e80000100800 */
[----:B------:R3:W-:Y:S04]  /*14d40*/  STL [R1+0x114c], R12 ;  /* 0x00114c0c01007387 */ /* 0x0007e80000100800 */
[----:B------:R4:W-:Y:S01]  /*14d50*/  STL [R1+0x1154], R10 ;  /* 0x0011540a01007387 */ /* 0x0009e20000100800 */
[----:B0-----:R-:W-:Y:S02]  /*14d60*/  IADD3 R11, P3, R6, UR50, RZ ;  /* 0x00000032060b7c10 */ /* 0x001fe4000ff7e0ff */
        /* <DEDUP_REMOVED lines=187> */
[----:B---3--:R-:W-:-:S02]  /*15920*/  IADD3.X R12, R4, UR38, RZ, P1, !PT ;  /* 0x00000026040c7c10 */ /* 0x008fc40008ffe4ff */
[----:B----4-:R-:W-:Y:S01]  /*15930*/  IADD3.X R10, R5, UR38, RZ, P0, !PT ;  /* 0x00000026050a7c10 */ /* 0x010fe200087fe4ff */
[----:B------:R0:W-:Y:S04]  /*15940*/  STL [R1+0x12bc], R11 ;  /* 0x0012bc0b01007387 */ /* 0x0001e80000100800 */
[----:B------:R3:W-:Y:S01]  /*15950*/  STL [R1+0x12a0], R10 ;  /* 0x0012a00a01007387 */ /* 0x0007e20000100800 */
[----:B0-----:R-:W-:-:S03]  /*15960*/  IADD3.X R11, R3, UR38, RZ, P2, !PT ;  /* 0x00000026030b7c10 */ /* 0x001fc600097fe4ff */
[----:B------:R-:W-:Y:S01]  /*15970*/  STL [R1+0x12a8], R12 ;  /* 0x0012a80c01007387 */ /* 0x000fe20000100800 */
[----:B---3--:R-:W-:-:S03]  /*15980*/  IADD3.X R10, R2, UR38, RZ, P3, !PT ;  /* 0x00000026020a7c10 */ /* 0x008fc60009ffe4ff */
[----:B------:R-:W-:Y:S04]  /*15990*/  STL [R1+0x12b0], R11 ;  /* 0x0012b00b01007387 */ /* 0x000fe80000100800 */
[----:B------:R0:W-:Y:S04]  /*159a0*/  STL [R1+0x12b8], R10 ;  /* 0x0012b80a01007387 */ /* 0x0001e80000100800 */
        /* <DEDUP_REMOVED lines=9> */
[----:B------:R-:W-:Y:S01]  /*15a40*/  STL [R1+0x5c], RZ ;  /* 0x00005cff01007387 */ /* 0x000fe20000100800 */
[----:B0-----:R-:W-:-:S03]  /*15a50*/  IADD3 R10, P0, R9, UR19, RZ ;  /* 0x00000013090a7c10 */ /* 0x001fc6000ff1e0ff */
[----:B------:R-:W-:Y:S04]  /*15a60*/  STL [R1+0x30], RZ ;  /* 0x000030ff01007387 */ /* 0x000fe80000100800 */
[----:B------:R-:W-:Y:S04]  /*15a70*/  STL [R1+0x34], RZ ;  /* 0x000034ff01007387 */ /* 0x000fe80000100800 */
[----:B------:R-:W-:Y:S04]  /*15a80*/  STL [R1+0x38], RZ ;  /* 0x000038ff01007387 */ /* 0x000fe80000100800 */
[----:B------:R-:W-:Y:S04]  /*15a90*/  STL [R1+0x3c], RZ ;  /* 0x00003cff01007387 */ /* 0x000fe80000100800 */
[----:B------:R-:W-:Y:S04]  /*15aa0*/  STL [R1+0x10], RZ ;  /* 0x000010ff01007387 */ /* 0x000fe80000100800 */
[----:B------:R-:W-:Y:S01]  /*15ab0*/  STL [R1+0x14], RZ ;  /* 0x000014ff01007387 */ /* 0x000fe20000100800 */
[----:B------:R-:W-:-:S03]  /*15ac0*/  IADD3 R12, P1, R8, UR19, RZ ;  /* 0x00000013080c7c10 */ /* 0x000fc6000ff3e0ff */
[----:B------:R-:W-:Y:S01]  /*15ad0*/  STL [R1+0x18], RZ ;  /* 0x000018ff01007387 */ /* 0x000fe20000100800 */
[----:B------:R-:W-:-:S03]  /*15ae0*/  IADD3 R11, P2, R7, UR19, RZ ;  /* 0x00000013070b7c10 */ /* 0x000fc6000ff5e0ff */
[----:B------:R-:W-:Y:S04]  /*15af0*/  STL [R1+0x1c], RZ ;  /* 0x00001cff01007387 */ /* 0x000fe80000100800 */
[----:B------:R0:W-:Y:S04]  /*15b00*/  STL [R1+0x12c4], R10 ;  /* 0x0012c40a01007387 */ /* 0x0001e80000100800 */
[----:B------:R-:W-:Y:S01]  /*15b10*/  STL [R1+0x12cc], R12 ;  /* 0x0012cc0c01007387 */ /* 0x000fe20000100800 */
[----:B0-----:R-:W-:Y:S01]  /*15b20*/  IADD3 R10, P3, R6, UR19, RZ ;  /* 0x00000013060a7c10 */ /* 0x001fe2000ff7e0ff */
[----:B------:R-:W-:-:S02]  /*15b30*/  USHF.R.S32.HI UR19, URZ, 0x1f, UR19 ;  /* 0x0000001f3f137899 */ /* 0x000fc40008011413 */
[----:B------:R0:W-:Y:S04]  /*15b40*/  STL [R1+0x12d4], R11 ;  /* 0x0012d40b01007387 */ /* 0x0001e80000100800 */
[----:B------:R-:W-:Y:S01]  /*15b50*/  STL [R1+0x12dc], R10 ;  /* 0x0012dc0a01007387 */ /* 0x000fe20000100800 */
[----:B------:R-:W-:Y:S02]  /*15b60*/  IADD3.X R13, R4, UR19, RZ, P1, !PT ;  /* 0x00000013040d7c10 */ /* 0x000fe40008ffe4ff */
[----:B0-----:R-:W-:Y:S02]  /*15b70*/  IADD3.X R11, R5, UR19, RZ, P0, !PT ;  /* 0x00000013050b7c10 */ /* 0x001fe400087fe4ff */
[----:B------:R-:W-:-:S03]  /*15b80*/  IADD3.X R12, R3, UR19, RZ, P2, !PT ;  /* 0x00000013030c7c10 */ /* 0x000fc600097fe4ff */
[----:B------:R0:W-:Y:S04]  /*15b90*/  STL [R1+0x12c0], R11 ;  /* 0x0012c00b01007387 */ /* 0x0001e80000100800 */
[----:B------:R3:W-:Y:S01]  /*15ba0*/  STL [R1+0x12c8], R13 ;  /* 0x0012c80d01007387 */ /* 0x0007e20000100800 */
[----:B0-----:R-:W-:-:S03]  /*15bb0*/  IADD3.X R11, R2, UR19, RZ, P3, !PT ;  /* 0x00000013020b7c10 */ /* 0x001fc60009ffe4ff */
[----:B------:R0:W-:Y:S01]  /*15bc0*/  STL [R1+0x12d0], R12 ;  /* 0x0012d00c01007387 */ /* 0x0001e20000100800 */
[----:B------:R-:W-:Y:S02]  /*15bd0*/  USHF.R.S32.HI UR19, URZ, 0x1f, UR43 ;  /* 0x0000001f3f137899 */ /* 0x000fe4000801142b */
[----:B---3--:R-:W-:Y:S01]  /*15be0*/  IADD3 R13, P1, R8, UR43, RZ ;  /* 0x0000002b080d7c10 */ /* 0x008fe2000ff3e0ff */
[----:B------:R3:W-:Y:S01]  /*15bf0*/  STL [R1+0x12d8], R11 ;  /* 0x0012d80b01007387 */ /* 0x0007e20000100800 */
[----:B0-----:R-:W-:Y:S02]  /*15c00*/  IADD3 R12, P0, R9, UR43, RZ ;  /* 0x0000002b090c7c10 */ /* 0x001fe4000ff1e0ff */
[----:B---3--:R-:W-:-:S03]  /*15c10*/  IADD3 R11, P2, R7, UR43, RZ ;  /* 0x0000002b070b7c10 */ /* 0x008fc6000ff5e0ff */
        /* <DEDUP_REMOVED lines=88> */
[----:B0-----:R-:W-:Y:S01]  /*161a0*/  IADD3 R12, P3, R6, UR48, RZ ;  /* 0x00000030060c7c10 */ /* 0x001fe2000ff7e0ff */
[----:B------:R-:W-:Y:S01]  /*161b0*/  UIMAD UR49, UR20, 0x2b, URZ ;  /* 0x0000002b143178a4 */ /* 0x000fe2000f8e023f */
        /* <DEDUP_REMOVED lines=197> */
[----:B------:R-:W-:Y:S01]  /*16e10*/  USHF.L.U32 UR60, UR20, 0x5, URZ ;  /* 0x00000005143c7899 */ /* 0x000fe2000800063f */
        /* <DEDUP_REMOVED lines=35> */
[----:B------:R-:W-:-:S02]  /*17050*/  USHF.L.U32 UR38, UR20, 0x6, URZ ;  /* 0x0000000614267899 */ /* 0x000fc4000800063f */
[----:B------:R-:W-:Y:S01]  /*17060*/  UIMAD UR20, UR20, 0x1e, URZ ;  /* 0x0000001e141478a4 */ /* 0x000fe2000f8e023f */
[----:B---3--:R-:W-:Y:S01]  /*17070*/  IADD3.X R13, R4, UR44, RZ, P1, !PT ;  /* 0x0000002c040d7c10 */ /* 0x008fe20008ffe4ff */
        /* <DEDUP_REMOVED lines=52> */
[----:B----4-:R-:W-:Y:S02]  /*173c0*/  IADD3.X R11, R5, UR53, RZ, P0, !PT ;  /* 0x00000035050b7c10 */ /* 0x010fe400087fe4ff */
[----:B-1----:R-:W-:-:S03]  /*173d0*/  LOP3.LUT R27, R27, 0x1f, RZ, 0xc0, !PT ;  /* 0x0000001f1b1b7812 */ /* 0x002fc600078ec0ff */
[----:B------:R1:W-:Y:S01]  /*173e0*/  STL [R1+0x1580], R11 ;  /* 0x0015800b01007387 */ /* 0x0003e20000100800 */
[----:B0-----:R-:W-:-:S03]  /*173f0*/  IADD3.X R12, R3, UR53, RZ, P2, !PT ;  /* 0x00000035030c7c10 */ /* 0x001fc600097fe4ff */
[----:B------:R0:W-:Y:S01]  /*17400*/  STL [R1+0x1588], R13 ;  /* 0x0015880d01007387 */ /* 0x0001e20000100800 */
[----:B-1----:R-:W-:-:S03]  /*17410*/  IADD3.X R11, R2, UR53, RZ, P3, !PT ;  /* 0x00000035020b7c10 */ /* 0x002fc60009ffe4ff */
[----:B------:R1:W-:Y:S01]  /*17420*/  STL [R1+0x1590], R12 ;  /* 0x0015900c01007387 */ /* 0x0003e20000100800 */
[----:B------:R-:W-:Y:S01]  /*17430*/  LOP3.LUT R61, R27, 0x10, RZ, 0x3c, !PT ;  /* 0x000000101b3d7812 */ /* 0x000fe200078e3cff */
[----:B------:R-:W-:Y:S02]  /*17440*/  USHF.R.S32.HI UR43, URZ, 0x1f, UR23 ;  /* 0x0000001f3f2b7899 */ /* 0x000fe40008011417 */
[----:B0-----:R-:W-:Y:S01]  /*17450*/  IADD3 R13, P1, R8, UR23, RZ ;  /* 0x00000017080d7c10 */ /* 0x001fe2000ff3e0ff */
[----:B------:R0:W-:Y:S01]  /*17460*/  STL [R1+0x1598], R11 ;  /* 0x0015980b01007387 */ /* 0x0001e20000100800 */
[----:B------:R-:W3:Y:S01]  /*17470*/  LDC R27, c[0x0][0x23c] ;  /* 0x00008f00ff1b7b82 */ /* 0x000ee20000000800 */
[----:B-1----:R-:W-:Y:S02]  /*17480*/  IADD3 R12, P0, R9, UR23, RZ ;  /* 0x00000017090c7c10 */ /* 0x002fe4000ff1e0ff */
[----:B0-----:R-:W-:-:S03]  /*17490*/  IADD3 R11, P2, R7, UR23, RZ ;  /* 0x00000017070b7c10 */ /* 0x001fc6000ff5e0ff */
[----:B------:R0:W-:Y:S04]  /*174a0*/  STL [R1+0x15a4], R12 ;  /* 0x0015a40c01007387 */ /* 0x0001e80000100800 */
[----:B------:R1:W-:Y:S04]  /*174b0*/  STL [R1+0x15ac], R13 ;  /* 0x0015ac0d01007387 */ /* 0x0003e80000100800 */
[----:B------:R4:W-:Y:S01]  /*174c0*/  STL [R1+0x15b4], R11 ;  /* 0x0015b40b01007387 */ /* 0x0009e20000100800 */
[----:B0-----:R-:W-:Y:S02]  /*174d0*/  IADD3 R12, P3, R6, UR23, RZ ;  /* 0x00000017060c7c10 */ /* 0x001fe4000ff7e0ff */
[----:B-1----:R-:W-:-:S02]  /*174e0*/  IADD3.X R13, R4, UR43, RZ, P1, !PT ;  /* 0x0000002b040d7c10 */ /* 0x002fc40008ffe4ff */
[----:B----4-:R-:W-:Y:S01]  /*174f0*/  IADD3.X R11, R5, UR43, RZ, P0, !PT ;  /* 0x0000002b050b7c10 */ /* 0x010fe200087fe4ff */
[----:B------:R0:W-:Y:S04]  /*17500*/  STL [R1+0x15bc], R12 ;  /* 0x0015bc0c01007387 */ /* 0x0001e80000100800 */
[----:B------:R1:W-:Y:S01]  /*17510*/  STL [R1+0x15a0], R11 ;  /* 0x0015a00b01007387 */ /* 0x0003e20000100800 */
[----:B0-----:R-:W-:-:S03]  /*17520*/  IADD3.X R12, R3, UR43, RZ, P2, !PT ;  /* 0x0000002b030c7c10 */ /* 0x001fc600097fe4ff */
[----:B------:R-:W-:Y:S01]  /*17530*/  STL [R1+0x15a8], R13 ;  /* 0x0015a80d01007387 */ /* 0x000fe20000100800 */
[----:B-1----:R-:W-:-:S03]  /*17540*/  IADD3.X R11, R2, UR43, RZ, P3, !PT ;  /* 0x0000002b020b7c10 */ /* 0x002fc60009ffe4ff */
[----:B------:R0:W-:Y:S04]  /*17550*/  STL [R1+0x15b0], R12 ;  /* 0x0015b00c01007387 */ /* 0x0001e80000100800 */
[----:B------:R1:W-:Y:S01]  /*17560*/  STL [R1+0x15b8], R11 ;  /* 0x0015b80b01007387 */ /* 0x0003e20000100800 */
[----:B0-----:R-:W-:Y:S02]  /*17570*/  IADD3 R12, P0, R9, UR24, RZ ;  /* 0x00000018090c7c10 */ /* 0x001fe4000ff1e0ff */
[----:B-1----:R-:W-:-:S03]  /*17580*/  IADD3 R11, P1, R8, UR24, RZ ;  /* 0x00000018080b7c10 */ /* 0x002fc6000ff3e0ff */
[----:B------:R0:W-:Y:S01]  /*17590*/  STL [R1+0x15c4], R12 ;  /* 0x0015c40c01007387 */ /* 0x0001e20000100800 */
[----:B------:R-:W-:Y:S01]  /*175a0*/  USHF.R.S32.HI UR54, URZ, 0x1f, UR24 ;  /* 0x0000001f3f367899 */ /* 0x000fe20008011418 */
[----:B---3--:R-:W-:Y:S02]  /*175b0*/  IMAD.SHL.U32 R10, R27, 0x40, RZ ;  /* 0x000000401b0a7824 */ /* 0x008fe400078e00ff */
[----:B------:R1:W-:Y:S01]  /*175c0*/  STL [R1+0x15cc], R11 ;  /* 0x0015cc0b01007387 */ /* 0x0003e20000100800 */
[----:B------:R-:W-:Y:S02]  /*175d0*/  SHF.R.S32.HI R27, RZ, 0x1f, R19 ;  /* 0x0000001fff1b7819 */ /* 0x000fe40000011413 */
[----:B0-----:R-:W-:Y:S02]  /*175e0*/  IADD3 R12, P2, R7, UR24, RZ ;  /* 0x00000018070c7c10 */ /* 0x001fe4000ff5e0ff */
[----:B-1----:R-:W-:-:S03]  /*175f0*/  IADD3 R11, P3, R6, UR24, RZ ;  /* 0x00000018060b7c10 */ /* 0x002fc6000ff7e0ff */
[----:B------:R0:W-:Y:S01]  /*17600*/  STL [R1+0x15d4], R12 ;  /* 0x0015d40c01007387 */ /* 0x0001e20000100800 */
[----:B------:R-:W-:-:S03]  /*17610*/  LEA.HI R27, R27, R19, RZ, 0x6 ;  /* 0x000000131b1b7211 */ /* 0x000fc600078f30ff */
[----:B------:R1:W-:Y:S01]  /*17620*/  STL [R1+0x15dc], R11 ;  /* 0x0015dc0b01007387 */ /* 0x0003e20000100800 */
[----:B------:R-:W-:Y:S02]  /*17630*/  IADD3.X R13, R4, UR54, RZ, P1, !PT ;  /* 0x00000036040d7c10 */ /* 0x000fe40008ffe4ff */
[----:B0-----:R-:W-:Y:S02]  /*17640*/  SHF.R.S32.HI R12, RZ, 0x6, R27 ;  /* 0x00000006ff0c7819 */ /* 0x001fe4000001141b */
[----:B-1----:R-:W-:Y:S02]  /*17650*/  IADD3.X R11, R5, UR54, RZ, P0, !PT ;  /* 0x00000036050b7c10 */ /* 0x002fe400087fe4ff */
[----:B------:R-:W-:-:S03]  /*17660*/  IADD3.X R12, R3, UR54, RZ, P2, !PT ;  /* 0x00000036030c7c10 */ /* 0x000fc600097fe4ff */
[----:B------:R0:W-:Y:S01]  /*17670*/  STL [R1+0x15c0], R11 ;  /* 0x0015c00b01007387 */ /* 0x0001e20000100800 */
[----:B------:R-:W-:-:S03]  /*17680*/  SHF.R.S32.HI R60, RZ, 0x1f, R10 ;  /* 0x0000001fff3c7819 */ /* 0x000fc6000001140a */
[----:B------:R-:W-:Y:S01]  /*17690*/  STL [R1+0x15c8], R13 ;  /* 0x0015c80d01007387 */ /* 0x000fe20000100800 */
[----:B0-----:R-:W-:-:S03]  /*176a0*/  IADD3.X R11, R2, UR54, RZ, P3, !PT ;  /* 0x00000036020b7c10 */ /* 0x001fc60009ffe4ff */
[----:B------:R0:W-:Y:S01]  /*176b0*/  STL [R1+0x15d0], R12 ;  /* 0x0015d00c01007387 */ /* 0x0001e20000100800 */
[----:B--2---:R-:W-:-:S03]  /*176c0*/  LOP3.LUT R10, R0, 0x60, RZ, 0x3c, !PT ;  /* 0x00000060000a7812 */ /* 0x004fc600078e3cff */
[----:B------:R1:W-:Y:S01]  /*176d0*/  STL [R1+0x15d8], R11 ;  /* 0x0015d80b01007387 */ /* 0x0003e20000100800 */
[----:B------:R-:W-:Y:S02]  /*176e0*/  IADD3 R10, P0, R7, UR25, RZ ;  /* 0x00000019070a7c10 */ /* 0x000fe4000ff1e0ff */
[C---:B0-----:R-:W-:Y:S02]  /*176f0*/  LOP3.LUT R12, R0.reuse, 0x20, RZ, 0x3c, !PT ;  /* 0x00000020000c7812 */ /* 0x041fe400078e3cff */
[----:B------:R-:W-:Y:S02]  /*17700*/  IADD3 R12, P2, R9, UR25, RZ ;  /* 0x00000019090c7c10 */ /* 0x000fe4000ff5e0ff */
[----:B-1----:R-:W-:Y:S02]  /*17710*/  LOP3.LUT R11, R0, 0x40, RZ, 0x3c, !PT ;  /* 0x00000040000b7812 */ /* 0x002fe400078e3cff */
[----:B------:R-:W-:Y:S01]  /*17720*/  IADD3 R11, P1, R8, UR25, RZ ;  /* 0x00000019080b7c10 */ /* 0x000fe2000ff3e0ff */
[----:B------:R0:W-:Y:S01]  /*17730*/  STL [R1+0x15e4], R12 ;  /* 0x0015e40c01007387 */ /* 0x0001e20000100800 */
[----:B------:R-:W-:-:S03]  /*17740*/  USHF.R.S32.HI UR48, URZ, 0x1f, UR25 ;  /* 0x0000001f3f307899 */ /* 0x000fc60008011419 */
[----:B------:R1:W-:Y:S04]  /*17750*/  STL [R1+0x15ec], R11 ;  /* 0x0015ec0b01007387 */ /* 0x0003e80000100800 */
[----:B------:R2:W-:Y:S01]  /*17760*/  STL [R1+0x15f4], R10 ;  /* 0x0015f40a01007387 */ /* 0x0005e20000100800 */
[----:B0-----:R-:W-:Y:S02]  /*17770*/  IADD3 R12, P4, R6, UR25, RZ ;  /* 0x00000019060c7c10 */ /* 0x001fe4000ff9e0ff */
[----:B-1----:R-:W-:-:S03]  /*17780*/  IADD3 R11, P6, R9, UR26, RZ ;  /* 0x0000001a090b7c10 */ /* 0x002fc6000ffde0ff */
[----:B------:R0:W-:Y:S01]  /*17790*/  STL [R1+0x15fc], R12 ;  /* 0x0015fc0c01007387 */ /* 0x0001e20000100800 */
[----:B--2---:R-:W-:-:S03]  /*177a0*/  IADD3 R10, P5, R8, UR26, RZ ;  /* 0x0000001a080a7c10 */ /* 0x004fc6000ffbe0ff */
[----:B------:R1:W-:Y:S04]  /*177b0*/  STL [R1+0x1604], R11 ;  /* 0x0016040b01007387 */ /* 0x0003e80000100800 */
[----:B------:R2:W-:Y:S01]  /*177c0*/  STL [R1+0x160c], R10 ;  /* 0x00160c0a01007387 */ /* 0x0005e20000100800 */
[----:B0-----:R-:W-:Y:S02]  /*177d0*/  IADD3 R12, P3, R7, UR26, RZ ;  /* 0x0000001a070c7c10 */ /* 0x001fe4000ff7e0ff */
[----:B-1----:R-:W-:-:S03]  /*177e0*/  IADD3.X R11, R5, UR48, RZ, P2, !PT ;  /* 0x00000030050b7c10 */ /* 0x002fc600097fe4ff */
[----:B------:R0:W-:Y:S01]  /*177f0*/  STL [R1+0x1614], R12 ;  /* 0x0016140c01007387 */ /* 0x0001e20000100800 */
[----:B--2---:R-:W-:-:S03]  /*17800*/  IADD3 R10, P2, R6, UR26, RZ ;  /* 0x0000001a060a7c10 */ /* 0x004fc6000ff5e0ff */
[----:B------:R1:W-:Y:S04]  /*17810*/  STL [R1+0x15e0], R11 ;  /* 0x0015e00b01007387 */ /* 0x0003e80000100800 */
[----:B------:R2:W-:Y:S01]  /*17820*/  STL [R1+0x161c], R10 ;  /* 0x00161c0a01007387 */ /* 0x0005e20000100800 */
[----:B0-----:R-:W-:Y:S02]  /*17830*/  IADD3.X R12, R4, UR48, RZ, P1, !PT ;  /* 0x00000030040c7c10 */ /* 0x001fe40008ffe4ff */
[----:B-1----:R-:W-:-:S03]  /*17840*/  IADD3 R11, P1, R9, UR27, RZ ;  /* 0x0000001b090b7c10 */ /* 0x002fc6000ff3e0ff */
[----:B------:R0:W-:Y:S01]  /*17850*/  STL [R1+0x15e8], R12 ;  /* 0x0015e80c01007387 */ /* 0x0001e20000100800 */
[----:B--2---:R-:W-:Y:S01]  /*17860*/  IADD3.X R10, R3, UR48, RZ, P0, !PT ;  /* 0x00000030030a7c10 */ /* 0x004fe200087fe4ff */
[----:B------:R-:W-:Y:S02]  /*17870*/  USHF.R.S32.HI UR55, URZ, 0x1f, UR26 ;  /* 0x0000001f3f377899 */ /* 0x000fe4000801141a */
        /* <DEDUP_REMOVED lines=11> */
[----:B--2---:R-:W-:-:S03]  /*17930*/  IADD3.X R10, R4, UR55, RZ, P5, !PT ;  /* 0x00000037040a7c10 */ /* 0x004fc6000affe4ff */
[----:B------:R1:W-:Y:S01]  /*17940*/  STL [R1+0x163c], R11 ;  /* 0x00163c0b01007387 */ /* 0x0003e20000100800 */
[----:B------:R-:W-:-:S03]  /*17950*/  USHF.R.S32.HI UR45, URZ, 0x1f, UR27 ;  /* 0x0000001f3f2d7899 */ /* 0x000fc6000801141b */
        /* <DEDUP_REMOVED lines=11> */
[----:B------:R1:W-:Y:S04]  /*17a10*/  STL [R1+0x1654], R11 ;  /* 0x0016540b01007387 */ /* 0x0003e80000100800 */
[----:B------:R2:W-:Y:S01]  /*17a20*/  STL [R1+0x1620], R10 ;  /* 0x0016200a01007387 */ /* 0x0005e20000100800 */
[----:B0-----:R-:W-:Y:S02]  /*17a30*/  IADD3 R12, P1, R6, UR28, RZ ;  /* 0x0000001c060c7c10 */ /* 0x001fe4000ff3e0ff */
[----:B-1----:R-:W-:-:S03]  /*17a40*/  IADD3.X R11, R4, UR45, RZ, P0, !PT ;  /* 0x0000002d040b7c10 */ /* 0x002fc600087fe4ff */
[----:B------:R0:W-:Y:S01]  /*17a50*/  STL [R1+0x165c], R12 ;  /* 0x00165c0c01007387 */ /* 0x0001e20000100800 */
[----:B--2---:R-:W-:-:S03]  /*17a60*/  IADD3 R10, P0, R9, UR29, RZ ;  /* 0x0000001d090a7c10 */ /* 0x004fc6000ff1e0ff */
[----:B------:R1:W-:Y:S01]  /*17a70*/  STL [R1+0x1628], R11 ;  /* 0x0016280b01007387 */ /* 0x0003e20000100800 */
[----:B------:R-:W-:-:S03]  /*17a80*/  USHF.R.S32.HI UR56, URZ, 0x1f, UR28 ;  /* 0x0000001f3f387899 */ /* 0x000fc6000801141c */
        /* <DEDUP_REMOVED lines=125> */
[----:B--2---:R-:W-:Y:S01]  /*18260*/  IADD3 R10, P6, R7, UR5, RZ ;  /* 0x00000005070a7c10 */ /* 0x004fe2000ffde0ff */
[----:B------:R-:W-:Y:S02]  /*18270*/  UIMAD UR6, UR6, 0xd, URZ ;  /* 0x0000000d060678a4 */ /* 0x000fe4000f8e023f */
        /* <DEDUP_REMOVED lines=13> */
[----:B------:R1:W-:Y:S01]  /*18350*/  STL [R1+0x1730], R11 ;  /* 0x0017300b01007387 */ /* 0x0003e20000100800 */
[----:B------:R-:W-:-:S03]  /*18360*/  UIMAD UR7, UR7, 0xc, URZ ;  /* 0x0000000c070778a4 */ /* 0x000fc6000f8e023f */
        /* <DEDUP_REMOVED lines=18> */
[----:B------:R1:W-:Y:S01]  /*18490*/  STL [R1+0x178c], R11 ;  /* 0x00178c0b01007387 */ /* 0x0003e20000100800 */
[----:B------:R-:W-:-:S03]  /*184a0*/  UIMAD UR8, UR8, 0xb, URZ ;  /* 0x0000000b080878a4 */ /* 0x000fc6000f8e023f */
        /* <DEDUP_REMOVED lines=53> */
[----:B------:R-:W-:-:S03]  /*18800*/  USHF.L.U32 UR11, UR11, 0x3, URZ ;  /* 0x000000030b0b7899 */ /* 0x000fc6000800063f */
        /* <DEDUP_REMOVED lines=72> */
[----:B------:R-:W-:Y:S02]  /*18c90*/  USHF.L.U32 UR15, UR15, 0x2, URZ ;  /* 0x000000020f0f7899 */ /* 0x000fe4000800063f */
        /* <DEDUP_REMOVED lines=56> */
[----:B-1----:R-:W-:Y:S01]  /*19020*/  IADD3 R11, P6, R6, UR17, RZ ;  /* 0x00000011060b7c10 */ /* 0x002fe2000ffde0ff */
[----:B------:R-:W-:Y:S01]  /*19030*/  USHF.R.S32.HI UR24, URZ, 0x1f, UR17 ;  /* 0x0000001f3f187899 */ /* 0x000fe20008011411 */
[----:B--2---:R-:W-:Y:S02]  /*19040*/  IADD3.X R10, R4, UR43, RZ, P5, !PT ;  /* 0x0000002b040a7c10 */ /* 0x004fe4000affe4ff */
[----:B------:R-:W-:Y:S01]  /*19050*/  IADD3 R9, P5, R9, UR39, RZ ;  /* 0x0000002709097c10 */ /* 0x000fe2000ffbe0ff */
[----:B------:R-:W-:Y:S04]  /*19060*/  STL [R1+0x18a0], R12 ;  /* 0x0018a00c01007387 */ /* 0x000fe80000100800 */
[----:B------:R0:W-:Y:S04]  /*19070*/  STL [R1+0x18dc], R11 ;  /* 0x0018dc0b01007387 */ /* 0x0001e80000100800 */
[----:B------:R1:W-:Y:S04]  /*19080*/  STL [R1+0x18a8], R10 ;  /* 0x0018a80a01007387 */ /* 0x0003e80000100800 */
[----:B------:R2:W-:Y:S01]  /*19090*/  STL [R1+0x18e4], R9 ;  /* 0x0018e40901007387 */ /* 0x0005e20000100800 */
[----:B0-----:R-:W-:-:S02]  /*190a0*/  IADD3.X R11, R3, UR43, RZ, P3, !PT ;  /* 0x0000002b030b7c10 */ /* 0x001fc40009ffe4ff */
[----:B-1----:R-:W-:-:S03]  /*190b0*/  IADD3 R10, P3, R8, UR40, RZ ;  /* 0x00000028080a7c10 */ /* 0x002fc6000ff7e0ff */
[----:B------:R-:W-:Y:S01]  /*190c0*/  STL [R1+0x18b0], R11 ;  /* 0x0018b00b01007387 */ /* 0x000fe20000100800 */
[----:B--2---:R-:W-:Y:S02]  /*190d0*/  IADD3.X R9, R2, UR43, RZ, P2, !PT ;  /* 0x0000002b02097c10 */ /* 0x004fe400097fe4ff */
[----:B------:R-:W-:Y:S02]  /*190e0*/  IADD3 R8, P2, R7, UR41, RZ ;  /* 0x0000002907087c10 */ /* 0x000fe4000ff5e0ff */
[C---:B------:R-:W-:Y:S01]  /*190f0*/  IADD3.X R7, R5.reuse, UR24, RZ, P1, !PT ;  /* 0x0000001805077c10 */ /* 0x040fe20008ffe4ff */
[----:B------:R-:W-:Y:S01]  /*19100*/  USHF.R.S32.HI UR18, URZ, 0x1f, UR18 ;  /* 0x0000001f3f127899 */ /* 0x000fe20008011412 */
[----:B------:R-:W-:Y:S01]  /*19110*/  IADD3 R6, P1, R6, UR42, RZ ;  /* 0x0000002a06067c10 */ /* 0x000fe2000ff3e0ff */
[----:B------:R-:W-:Y:S04]  /*19120*/  STL [R1+0x18ec], R10 ;  /* 0x0018ec0a01007387 */ /* 0x000fe80000100800 */
[----:B------:R-:W-:Y:S04]  /*19130*/  STL [R1+0x18b8], R9 ;  /* 0x0018b80901007387 */ /* 0x000fe80000100800 */
[----:B------:R0:W-:Y:S01]  /*19140*/  STL [R1+0x18f4], R8 ;  /* 0x0018f40801007387 */ /* 0x0001e20000100800 */
[----:B------:R-:W-:-:S03]  /*19150*/  IADD3.X R5, R5, UR18, RZ, P5, !PT ;  /* 0x0000001205057c10 */ /* 0x000fc6000affe4ff */
[----:B------:R1:W-:Y:S04]  /*19160*/  STL [R1+0x18c0], R7 ;  /* 0x0018c00701007387 */ /* 0x0003e80000100800 */
[----:B------:R2:W-:Y:S01]  /*19170*/  STL [R1+0x18fc], R6 ;  /* 0x0018fc0601007387 */ /* 0x0005e20000100800 */
[----:B0-----:R-:W-:Y:S02]  /*19180*/  IADD3.X R8, R4, UR24, RZ, P0, !PT ;  /* 0x0000001804087c10 */ /* 0x001fe400087fe4ff */
[----:B-1----:R-:W-:-:S03]  /*19190*/  IADD3.X R7, R3, UR24, RZ, P4, !PT ;  /* 0x0000001803077c10 */ /* 0x002fc6000a7fe4ff */
[----:B------:R0:W-:Y:S01]  /*191a0*/  STL [R1+0x18c8], R8 ;  /* 0x0018c80801007387 */ /* 0x0001e20000100800 */
[----:B------:R-:W-:Y:S02]  /*191b0*/  IADD3.X R4, R4, UR18, RZ, P3, !PT ;  /* 0x0000001204047c10 */ /* 0x000fe40009ffe4ff */
[C---:B--2---:R-:W-:Y:S01]  /*191c0*/  IADD3.X R6, R2.reuse, UR24, RZ, P6, !PT ;  /* 0x0000001802067c10 */ /* 0x044fe2000b7fe4ff */
[----:B------:R0:W-:Y:S01]  /*191d0*/  STL [R1+0x18d0], R7 ;  /* 0x0018d00701007387 */ /* 0x0001e20000100800 */
[----:B------:R-:W-:Y:S02]  /*191e0*/  IADD3.X R2, R2, UR18, RZ, P1, !PT ;  /* 0x0000001202027c10 */ /* 0x000fe40008ffe4ff */
[----:B------:R-:W-:Y:S01]  /*191f0*/  IADD3.X R3, R3, UR18, RZ, P2, !PT ;  /* 0x0000001203037c10 */ /* 0x000fe200097fe4ff */
[----:B------:R0:W-:Y:S04]  /*19200*/  STL [R1+0x18d8], R6 ;  /* 0x0018d80601007387 */ /* 0x0001e80000100800 */
[----:B------:R0:W-:Y:S04]  /*19210*/  STL [R1+0x18e0], R5 ;  /* 0x0018e00501007387 */ /* 0x0001e80000100800 */
[----:B------:R0:W-:Y:S04]  /*19220*/  STL [R1+0x18e8], R4 ;  /* 0x0018e80401007387 */ /* 0x0001e80000100800 */
[----:B------:R0:W-:Y:S04]  /*19230*/  STL [R1+0x18f8], R2 ;  /* 0x0018f80201007387 */ /* 0x0001e80000100800 */
[----:B------:R0:W-:Y:S01]  /*19240*/  STL [R1+0x18f0], R3 ;  /* 0x0018f00301007387 */ /* 0x0001e20000100800 */
[----:B------:R-:W-:-:S02]  /*19250*/  CS2R R56, SRZ ;  /* 0x0000000000387805 */ /* 0x000fc4000001ff00 */
[----:B------:R-:W-:Y:S02]  /*19260*/  CS2R R58, SRZ ;  /* 0x00000000003a7805 */ /* 0x000fe4000001ff00 */
[----:B------:R-:W-:Y:S02]  /*19270*/  CS2R R52, SRZ ;  /* 0x0000000000347805 */ /* 0x000fe4000001ff00 */
[----:B------:R-:W-:Y:S02]  /*19280*/  CS2R R54, SRZ ;  /* 0x0000000000367805 */ /* 0x000fe4000001ff00 */
[----:B------:R-:W-:Y:S02]  /*19290*/  CS2R R48, SRZ ;  /* 0x0000000000307805 */ /* 0x000fe4000001ff00 */
[----:B------:R-:W-:Y:S02]  /*192a0*/  CS2R R50, SRZ ;  /* 0x0000000000327805 */ /* 0x000fe4000001ff00 */
[----:B------:R-:W-:-:S02]  /*192b0*/  CS2R R44, SRZ ;  /* 0x00000000002c7805 */ /* 0x000fc4000001ff00 */
[----:B------:R-:W-:Y:S01]  /*192c0*/  CS2R R46, SRZ ;  /* 0x00000000002e7805 */ /* 0x000fe2000001ff00 */
[----:B0-----:R-:W-:-:S12]  /*192d0*/  USHF.R.S32.HI UR54, URZ, 0x1f, UR38 ;  /* 0x0000001f3f367899 */ /* 0x001fd80008011426 */
.L_x_1:
[----:B------:R-:W2:Y:S01]  /*192e0*/  LDL R5, [R1+0xf30] ;  /* 0x000f300001057983 */ /* 0x000ea20000100800 */
[----:B------:R-:W0:Y:S03]  /*192f0*/  LDC R2, c[0x0][0x230] ;  /* 0x00008c00ff027b82 */ /* 0x000e260000000800 */
[----:B-12---:R1:W-:Y:S04]  /*19300*/  STL [R1+0x3750], R5 ;  /* 0x0037500501007387 */ /* 0x0063e80000100800 */
[----:B------:R-:W2:Y:S04]  /*19310*/  LDL R4, [R1+0xf34] ;  /* 0x000f340001047983 */ /* 0x000ea80000100800 */
[----:B-1----:R-:W0:Y:S04]  /*19320*/  LDL R5, [R1+0x1078] ;  /* 0x0010780001057983 */ /* 0x002e280000100800 */
        /* <DEDUP_REMOVED lines=171> */
[----:B-----5:R-:W-:Y:S04]  /*19de0*/  STL [R1+0x30d4], R0 ;  /* 0x0030d40001007387 */ /* 0x020fe80000100800 */
        /* <DEDUP_REMOVED lines=182> */
[----:B------:R-:W-:Y:S04]  /*1a950*/  STL.64 [R1+0x2e08], R54 ;  /* 0x002e083601007387 */ /* 0x000fe80000100a00 */
[----:B------:R-:W-:Y:S04]  /*1a960*/  STL [R1+0x33a4], R54 ;  /* 0x0033a43601007387 */ /* 0x000fe80000100800 */
[----:B------:R-:W-:Y:S04]  /*1a970*/  STL [R1+0x33a0], R55 ;  /* 0x0033a03701007387 */ /* 0x000fe80000100800 */
[----:B------:R-:W-:Y:S04]  /*1a980*/  STL.64 [R1+0x2e00], R52 ;  /* 0x002e003401007387 */ /* 0x000fe80000100a00 */
        /* <DEDUP_REMOVED lines=15> */
[----:B------:R-:W-:Y:S01]  /*1aa80*/  STL [R1+0x33c8], R46 ;  /* 0x0033c82e01007387 */ /* 0x000fe20000100800 */
[----:B0-----:R-:W-:-:S03]  /*1aa90*/  IMAD R2, R5, -0x40, R2 ;  /* 0xffffffc005027824 */ /* 0x001fc600078e0202 */
[----:B------:R-:W-:Y:S04]  /*1aaa0*/  STL [R1+0x2dd0], R47 ;  /* 0x002dd02f01007387 */ /* 0x000fe80000100800 */
[----:B------:R-:W-:Y:S04]  /*1aab0*/  STL [R1+0x33cc], R47 ;  /* 0x0033cc2f01007387 */ /* 0x000fe80000100800 */
[----:B------:R0:W-:Y:S04]  /*1aac0*/  STL [R1+0x22ac], R60 ;  /* 0x0022ac3c01007387 */ /* 0x0001e80000100800 */
[----:B0-----:R-:W3:Y:S04]  /*1aad0*/  LDL.LU R60, [R1+0x1138] ;  /* 0x00113800013c7983 */ /* 0x001ee80000300800 */
[----:B------:R-:W2:Y:S01]  /*1aae0*/  LDL.LU R5, [R1+0x3750] ;  /* 0x0037500001057983 */ /* 0x000ea20000300800 */
[----:B------:R-:W-:-:S02]  /*1aaf0*/  ISETP.GT.AND P0, PT, R2, RZ, PT ;  /* 0x000000ff0200720c */ /* 0x000fc40003f04270 */
[----:B------:R-:W-:-:S11]  /*1ab00*/  PRMT R25, RZ, 0x7610, R25 ;  /* 0x00007610ff197816 */ /* 0x000fd60000000019 */
[----:B--2---:R-:W2:Y:S04]  /*1ab10*/  @P0 LDG.E.U8 R25, desc[UR32][R4.64] ;  /* 0x0000002004190981 */ /* 0x004ea8000c1e1100 */
[----:B--2---:R0:W-:Y:S04]  /*1ab20*/  STL [R1+0x4a0], R25 ;  /* 0x0004a01901007387 */ /* 0x0041e80000100800 */
[----:B0-----:R-:W2:Y:S04]  /*1ab30*/  LDL.LU R25, [R1+0x374c] ;  /* 0x00374c0001197983 */ /* 0x001ea80000300800 */
[----:B------:R-:W4:Y:S04]  /*1ab40*/  LDL R4, [R1+0xf38] ;  /* 0x000f380001047983 */ /* 0x000f280000100800 */
[----:B------:R-:W4:Y:S01]  /*1ab50*/  LDL R5, [R1+0xf3c] ;  /* 0x000f3c0001057983 */ /* 0x000f220000100800 */
[----:B------:R-:W-:-:S02]  /*1ab60*/  PRMT R24, RZ, 0x7610, R24 ;  /* 0x00007610ff187816 */ /* 0x000fc40000000018 */
[----:B----4-:R-:W-:-:S04]  /*1ab70*/  @P0 LOP3.LUT R5, R5, R4, RZ, 0x3c, !PT ;  /* 0x0000000405050212 */ /* 0x010fc800078e3cff */
[----:B------:R-:W-:-:S04]  /*1ab80*/  @P0 LOP3.LUT R4, R5, R4, RZ, 0x3c, !PT ;  /* 0x0000000405040212 */ /* 0x000fc800078e3cff */
[----:B------:R-:W-:-:S05]  /*1ab90*/  @P0 LOP3.LUT R5, R5, R4, RZ, 0x3c, !PT ;  /* 0x0000000405050212 */ /* 0x000fca00078e3cff */
[----:B------:R-:W4:Y:S04]  /*1aba0*/  @P0 LDG.E.U8 R24, desc[UR32][R4.64] ;  /* 0x0000002004180981 */ /* 0x000f28000c1e1100 */
[----:B----4-:R0:W-:Y:S04]  /*1abb0*/  STL [R1+0x49c], R24 ;  /* 0x00049c1801007387 */ /* 0x0101e80000100800 */
[----:B0-----:R-:W4:Y:S04]  /*1abc0*/  LDL.LU R24, [R1+0x3748] ;  /* 0x0037480001187983 */ /* 0x001f280000300800 */
[----:B------:R-:W3:Y:S04]  /*1abd0*/  LDL R4, [R1+0xf40] ;  /* 0x000f400001047983 */ /* 0x000ee80000100800 */
[----:B------:R-:W3:Y:S01]  /*1abe0*/  LDL R5, [R1+0xf44] ;  /* 0x000f440001057983 */ /* 0x000ee20000100800 */
[----:B--2---:R-:W-:-:S02]  /*1abf0*/  PRMT R25, RZ, 0x7610, R25 ;  /* 0x00007610ff197816 */ /* 0x004fc40000000019 */
[----:B---3--:R-:W-:-:S04]  /*1ac00*/  @P0 LOP3.LUT R5, R5, R4, RZ, 0x3c, !PT ;  /* 0x0000000405050212 */ /* 0x008fc800078e3cff */
[----:B------:R-:W-:-:S04]  /*1ac10*/  @P0 LOP3.LUT R4, R5, R4, RZ, 0x3c, !PT ;  /* 0x0000000405040212 */ /* 0x000fc800078e3cff */
[----:B------:R-:W-:-:S05]  /*1ac20*/  @P0 LOP3.LUT R5, R5, R4, RZ, 0x3c, !PT ;  /* 0x0000000405050212 */ /* 0x000fca00078e3cff */
[----:B------:R-:W2:Y:S04]  /*1ac30*/  @P0 LDG.E.U8 R25, desc[UR32][R4.64] ;  /* 0x0000002004190981 */ /* 0x000ea8000c1e1100 */
[----:B--2---:R0:W-:Y:S04]  /*1ac40*/  STL [R1+0x498], R25 ;  /* 0x0004981901007387 */ /* 0x0041e80000100800 */
[----:B0-----:R-:W2:Y:S04]  /*1ac50*/  LDL.LU R25, [R1+0x3744] ;  /* 0x0037440001197983 */ /* 0x001ea80000300800 */
[----:B------:R-:W3:Y:S04]  /*1ac60*/  LDL R4, [R1+0xf48] ;  /* 0x000f480001047983 */ /* 0x000ee80000100800 */
[----:B------:R-:W3:Y:S01]  /*1ac70*/  LDL R5, [R1+0xf4c] ;  /* 0x000f4c0001057983 */ /* 0x000ee20000100800 */
[----:B----4-:R-:W-:-:S02]  /*1ac80*/  PRMT R24, RZ, 0x7610, R24 ;  /* 0x00007610ff187816 */ /* 0x010fc40000000018 */
[----:B---3--:R-:W-:-:S04]  /*1ac90*/  @P0 LOP3.LUT R5, R5, R4, RZ, 0x3c, !PT ;  /* 0x0000000405050212 */ /* 0x008fc800078e3cff */
[----:B------:R-:W-:-:S04]  /*1aca0*/  @P0 LOP3.LUT R4, R5, R4, RZ, 0x3c, !PT ;  /* 0x0000000405040212 */ /* 0x000fc800078e3cff */
[----:B------:R-:W-:-:S05]  /*1acb0*/  @P0 LOP3.LUT R5, R5, R4, RZ, 0x3c, !PT ;  /* 0x0000000405050212 */ /* 0x000fca00078e3cff */
[----:B------:R-:W3:Y:S01]  /*1acc0*/  @P0 LDG.E.U8 R24, desc[UR32][R4.64] ;  /* 0x0000002004180981 */ /* 0x000ee2000c1e1100 */
[----:B------:R-:W-:-:S03]  /*1acd0*/  ISETP.GT.AND P1, PT, R2, 0x1, PT ;  /* 0x000000010200780c */ /* 0x000fc60003f24270 */
[----:B---3--:R0:W-:Y:S04]  /*1ace0*/  STL [R1+0x494], R24 ;  /* 0x0004941801007387 */ /* 0x0081e80000100800 */
[----:B0-----:R-:W3:Y:S04]  /*1acf0*/  LDL.LU R24, [R1+0x3740] ;  /* 0x0037400001187983 */ /* 0x001ee80000300800 */
[----:B------:R-:W4:Y:S04]  /*1ad00*/  LDL R4, [R1+0x18f8] ;  /* 0x0018f80001047983 */ /* 0x000f280000100800 */
[----:B------:R-:W4:Y:S01]  /*1ad10*/  LDL R5, [R1+0x18fc] ;  /* 0x0018fc0001057983 */ /* 0x000f220000100800 */
[----:B--2---:R-:W-:-:S02]  /*1ad20*/  PRMT R25, RZ, 0x7610, R25 ;  /* 0x00007610ff197816 */ /* 0x004fc40000000019 */
[----:B----4-:R-:W-:-:S04]  /*1ad30*/  @P1 LOP3.LUT R5, R5, R4, RZ, 0x3c, !PT ;  /* 0x0000000405051212 */ /* 0x010fc800078e3cff */
[----:B------:R-:W-:-:S04]  /*1ad40*/  @P1 LOP3.LUT R4, R5, R4, RZ, 0x3c, !PT ;  /* 0x0000000405041212 */ /* 0x000fc800078e3cff */
[----:B------:R-:W-:-:S05]  /*1ad50*/  @P1 LOP3.LUT R5, R5, R4, RZ, 0x3c, !PT ;  /* 0x0000000405051212 */ /* 0x000fca00078e3cff */
[----:B------:R-:W2:Y:S04]  /*1ad60*/  @P1 LDG.E.U8 R25, desc[UR32][R4.64] ;  /* 0x0000002004191981 */ /* 0x000ea8000c1e1100 */
[----:B--2---:R0:W-:Y:S04]  /*1ad70*/  STL [R1+0x490], R25 ;  /* 0x0004901901007387 */ /* 0x0041e80000100800 */
[----:B0-----:R-:W2:Y:S04]  /*1ad80*/  LDL.LU R25, [R1+0x373c] ;  /* 0x00373c0001197983 */ /* 0x001ea80000300800 */
[----:B------:R-:W4:Y:S04]  /*1ad90*/  LDL R4, [R1+0x18f0] ;  /* 0x0018f00001047983 */ /* 0x000f280000100800 */
[----:B------:R-:W4:Y:S01]  /*1ada0*/  LDL R5, [R1+0x18f4] ;  /* 0x0018f40001057983 */ /* 0x000f220000100800 */
[----:B---3--:R-:W-:-:S02]  /*1adb0*/  PRMT R24, RZ, 0x7610, R24 ;  /* 0x00007610ff187816 */ /* 0x008fc40000000018 */
[----:B----4-:R-:W-:-:S04]  /*1adc0*/  @P1 LOP3.LUT R5, R5, R4, RZ, 0x3c, !PT ;  /* 0x0000000405051212 */ /* 0x010fc800078e3cff */
[----:B------:R-:W-:-:S04]  /*1add0*/  @P1 LOP3.LUT R4, R5, R4, RZ, 0x3c, !PT ;  /* 0x0000000405041212 */ /* 0x000fc800078e3cff */
[----:B------:R-:W-:-:S05]  /*1ade0*/  @P1 LOP3.LUT R5, R5, R4, RZ, 0x3c, !PT ;  /* 0x0000000405051212 */ /* 0x000fca00078e3cff */
[----:B------:R-:W3:Y:S04]  /*1adf0*/  @P1 LDG.E.U8 R24, desc[UR32][R4.64] ;  /* 0x0000002004181981 */ /* 0x000ee8000c1e1100 */
        /* <DEDUP_REMOVED lines=979> */
[----:B------:R0:W4:Y:S04]  /*1eb30*/  @P1 LDG.E.U8 R47, desc[UR32][R4.64] ;  /* 0x00000020042f1981 */ /* 0x000128000c1e1100 */
[----:B------:R-:W0:Y:S04]  /*1eb40*/  LDL R4, [R1+0x1598] ;  /* 0x0015980001047983 */ /* 0x000e280000100800 */
[----:B------:R-:W0:Y:S01]  /*1eb50*/  LDL R5, [R1+0x159c] ;  /* 0x00159c0001057983 */ /* 0x000e220000100800 */
[----:B------:R-:W-:Y:S02]  /*1eb60*/  ISETP.GT.AND P0, PT, R2, 0x1c, PT ;  /* 0x0000001c0200780c */ /* 0x000fe40003f04270 */
[----:B---3--:R-:W-:-:S11]  /*1eb70*/  PRMT R24, RZ, 0x7610, R24 ;  /* 0x00007610ff187816 */ /* 0x008fd60000000018 */
[----:B0-----:R-:W-:-:S04]  /*1eb80*/  @P0 LOP3.LUT R5, R5, R4, RZ, 0x3c, !PT ;  /* 0x0000000405050212 */ /* 0x001fc800078e3cff */
[----:B------:R-:W-:-:S04]  /*1eb90*/  @P0 LOP3.LUT R4, R5, R4, RZ, 0x3c, !PT ;  /* 0x0000000405040212 */ /* 0x000fc800078e3cff */
[----:B------:R-:W-:-:S05]  /*1eba0*/  @P0 LOP3.LUT R5, R5, R4, RZ, 0x3c, !PT ;  /* 0x0000000405050212 */ /* 0x000fca00078e3cff */
[----:B------:R-:W3:Y:S04]  /*1ebb0*/  @P0 LDG.E.U8 R24, desc[UR32][R4.64] ;  /* 0x0000002004180981 */ /* 0x000ee8000c1e1100 */
[----:B----4-:R-:W-:Y:S04]  /*1ebc0*/  STL [R1+0x33d0], R47 ;  /* 0x0033d02f01007387 */ /* 0x010fe80000100800 */
        /* <DEDUP_REMOVED lines=26> */
[----:B------:R-:W2:Y:S01]  /*1ed70*/  @P0 LDG.E.U8 R25, desc[UR32][R4.64] ;  /* 0x0000002004190981 */ /* 0x000ea2000c1e1100 */
[----:B------:R-:W-:-:S03]  /*1ed80*/  ISETP.GT.AND P1, PT, R2, 0x1d, PT ;  /* 0x0000001d0200780c */ /* 0x000fc60003f24270 */
        /* <DEDUP_REMOVED lines=83> */
[----:B------:R-:W3:Y:S04]  /*1f2c0*/  LDL R4, [R1+0x1530] ;  /* 0x0015300001047983 */ /* 0x000ee80000100800 */
[----:B------:R-:W3:Y:S01]  /*1f2d0*/  LDL R5, [R1+0x1534] ;  /* 0x0015340001057983 */ /* 0x000ee20000100800 */
[----:B------:R-:W-:-:S03]  /*1f2e0*/  PRMT R45, RZ, 0x7610, R45 ;  /* 0x00007610ff2d7816 */ /* 0x000fc6000000002d */
[----:B----4-:R-:W-:Y:S01]  /*1f2f0*/  STL [R1+0x33d4], R46 ;  /* 0x0033d42e01007387 */ /* 0x010fe20000100800 */
[----:B---3--:R-:W-:-:S04]  /*1f300*/  @P1 LOP3.LUT R5, R5, R4, RZ, 0x3c, !PT ;  /* 0x0000000405051212 */ /* 0x008fc800078e3cff */
[----:B------:R-:W-:-:S04]  /*1f310*/  @P1 LOP3.LUT R4, R5, R4, RZ, 0x3c, !PT ;  /* 0x0000000405041212 */ /* 0x000fc800078e3cff */
[----:B------:R-:W-:-:S05]  /*1f320*/  @P1 LOP3.LUT R5, R5, R4, RZ, 0x3c, !PT ;  /* 0x0000000405051212 */ /* 0x000fca00078e3cff */
[----:B------:R-:W3:Y:S04]  /*1f330*/  @P1 LDG.E.U8 R45, desc[UR32][R4.64] ;  /* 0x00000020042d1981 */ /* 0x000ee8000c1e1100 */
[----:B------:R-:W4:Y:S04]  /*1f340*/  LDL R4, [R1+0x1528] ;  /* 0x0015280001047983 */ /* 0x000f280000100800 */
[----:B------:R-:W4:Y:S01]  /*1f350*/  LDL R5, [R1+0x152c] ;  /* 0x00152c0001057983 */ /* 0x000f220000100800 */
[----:B------:R-:W-:-:S03]  /*1f360*/  PRMT R44, RZ, 0x7610, R44 ;  /* 0x00007610ff2c7816 */ /* 0x000fc6000000002c */
[----:B---3--:R-:W-:Y:S01]  /*1f370*/  STL [R1+0x33d8], R45 ;  /* 0x0033d82d01007387 */ /* 0x008fe20000100800 */
[----:B----4-:R-:W-:-:S04]  /*1f380*/  @P1 LOP3.LUT R5, R5, R4, RZ, 0x3c, !PT ;  /* 0x0000000405051212 */ /* 0x010fc800078e3cff */
        /* <DEDUP_REMOVED lines=10> */
[----:B------:R0:W3:Y:S04]  /*1f430*/  @P1 LDG.E.U8 R51, desc[UR32][R4.64] ;  /* 0x0000002004331981 */ /* 0x0000e8000c1e1100 */
[----:B------:R-:W0:Y:S04]  /*1f440*/  LDL R4, [R1+0x1518] ;  /* 0x0015180001047983 */ /* 0x000e280000100800 */
[----:B------:R-:W0:Y:S01]  /*1f450*/  LDL R5, [R1+0x151c] ;  /* 0x00151c0001057983 */ /* 0x000e220000100800 */
[----:B------:R-:W-:Y:S02]  /*1f460*/  ISETP.GT.AND P0, PT, R2, 0x20, PT ;  /* 0x000000200200780c */ /* 0x000fe40003f04270 */
[----:B--2---:R-:W-:-:S11]  /*1f470*/  PRMT R25, RZ, 0x7610, R25 ;  /* 0x00007610ff197816 */ /* 0x004fd60000000019 */
[----:B0-----:R-:W-:-:S04]  /*1f480*/  @P0 LOP3.LUT R5, R5, R4, RZ, 0x3c, !PT ;  /* 0x0000000405050212 */ /* 0x001fc800078e3cff */
[----:B------:R-:W-:-:S04]  /*1f490*/  @P0 LOP3.LUT R4, R5, R4, RZ, 0x3c, !PT ;  /* 0x0000000405040212 */ /* 0x000fc800078e3cff */
[----:B------:R-:W-:-:S05]  /*1f4a0*/  @P0 LOP3.LUT R5, R5, R4, RZ, 0x3c, !PT ;  /* 0x0000000405050212 */ /* 0x000fca00078e3cff */
[----:B------:R-:W2:Y:S04]  /*1f4b0*/  @P0 LDG.E.U8 R25, desc[UR32][R4.64] ;  /* 0x0000002004190981 */ /* 0x000ea8000c1e1100 */
[----:B---3--:R-:W-:Y:S04]  /*1f4c0*/  STL [R1+0x33e0], R51 ;  /* 0x0033e03301007387 */ /* 0x008fe80000100800 */
[----:B--2---:R0:W-:Y:S04]  /*1f4d0*/  STL [R1+0x2a0], R25 ;  /* 0x0002a01901007387 */ /* 0x0041e80000100800 */
[----:B0-----:R-:W2:Y:S04]  /*1f4e0*/  LDL.LU R25, [R1+0x3560] ;  /* 0x0035600001197983 */ /* 0x001ea80000300800 */
[----:B------:R-:W3:Y:S04]  /*1f4f0*/  LDL R4, [R1+0x1510] ;  /* 0x0015100001047983 */ /* 0x000ee80000100800 */
[----:B------:R-:W3:Y:S01]  /*1f500*/  LDL R5, [R1+0x1514] ;  /* 0x0015140001057983 */ /* 0x000ee20000100800 */
[----:B------:R-:W-:-:S02]  /*1f510*/  PRMT R24, RZ, 0x7610, R24 ;  /* 0x00007610ff187816 */ /* 0x000fc40000000018 */
[----:B---3--:R-:W-:-:S04]  /*1f520*/  @P0 LOP3.LUT R5, R5, R4, RZ, 0x3c, !PT ;  /* 0x0000000405050212 */ /* 0x008fc800078e3cff */
        /* <DEDUP_REMOVED lines=88> */
[----:B------:R-:W2:Y:S04]  /*1fab0*/  LDL R4, [R1+0x14c0] ;  /* 0x0014c00001047983 */ /* 0x000ea80000100800 */
[----:B------:R-:W2:Y:S01]  /*1fac0*/  LDL R5, [R1+0x14c4] ;  /* 0x0014c40001057983 */ /* 0x000ea20000100800 */
[----:B------:R-:W-:-:S02]  /*1fad0*/  PRMT R43, RZ, 0x7610, R43 ;  /* 0x00007610ff2b7816 */ /* 0x000fc4000000002b */
[----:B--2---:R-:W-:-:S04]  /*1fae0*/  @P0 LOP3.LUT R5, R5, R4, RZ, 0x3c, !PT ;  /* 0x0000000405050212 */ /* 0x004fc800078e3cff */
[----:B------:R-:W-:-:S04]  /*1faf0*/  @P0 LOP3.LUT R4, R5, R4, RZ, 0x3c, !PT ;  /* 0x0000000405040212 */ /* 0x000fc800078e3cff */
[----:B------:R-:W-:-:S05]  /*1fb00*/  @P0 LOP3.LUT R5, R5, R4, RZ, 0x3c, !PT ;  /* 0x0000000405050212 */ /* 0x000fca00078e3cff */
[----:B------:R-:W2:Y:S01]  /*1fb10*/  @P0 LDG.E.U8 R43, desc[UR32][R4.64] ;  /* 0x00000020042b0981 */ /* 0x000ea2000c1e1100 */
[----:B------:R-:W-:-:S03]  /*1fb20*/  ISETP.GT.AND P1, PT, R2, 0x23, PT ;  /* 0x000000230200780c */ /* 0x000fc60003f24270 */
        /* <DEDUP_REMOVED lines=36> */
[----:B------:R-:W-:-:S11]  /*1fd70*/  PRMT R42, RZ, 0x7610, R42 ;  /* 0x00007610ff2a7816 */ /* 0x000fd6000000002a */
[----:B0-----:R-:W-:-:S04]  /*1fd80*/  @P0 LOP3.LUT R5, R5, R4, RZ, 0x3c, !PT ;  /* 0x0000000405050212 */ /* 0x001fc800078e3cff */
[----:B------:R-:W-:-:S04]  /*1fd90*/  @P0 LOP3.LUT R4, R5, R4, RZ, 0x3c, !PT ;  /* 0x0000000405040212 */ /* 0x000fc800078e3cff */
[----:B------:R-:W-:-:S05]  /*1fda0*/  @P0 LOP3.LUT R5, R5, R4, RZ, 0x3c, !PT ;  /* 0x0000000405050212 */ /* 0x000fca00078e3cff */
[----:B------:R-:W4:Y:S04]  /*1fdb0*/  @P0 LDG.E.U8 R42, desc[UR32][R4.64] ;  /* 0x00000020042a0981 */ /* 0x000f28000c1e1100 */
[----:B---3--:R-:W-:Y:S04]  /*1fdc0*/  STL [R1+0x33f0], R52 ;  /* 0x0033f03401007387 */ /* 0x008fe80000100800 */
[----:B----4-:R0:W-:Y:S04]  /*1fdd0*/  STL [R1+0x260], R42 ;  /* 0x0002602a01007387 */ /* 0x0101e80000100800 */
        /* <DEDUP_REMOVED lines=16> */
[----:B------:R-:W2:Y:S04]  /*1fee0*/  @P0 LDG.E.U8 R40, desc[UR32][R4.64] ;  /* 0x0000002004280981 */ /* 0x000ea8000c1e1100 */
        /* <DEDUP_REMOVED lines=36> */
[----:B------:R0:W3:Y:S04]  /*20130*/  @P1 LDG.E.U8 R25, desc[UR32][R4.64] ;  /* 0x0000002004191981 */ /* 0x0000e8000c1e1100 */
[----:B------:R-:W0:Y:S04]  /*20140*/  LDL R4, [R1+0x1460] ;  /* 0x0014600001047983 */ /* 0x000e280000100800 */
[----:B------:R-:W0:Y:S01]  /*20150*/  LDL R5, [R1+0x1464] ;  /* 0x0014640001057983 */ /* 0x000e220000100800 */
[----:B------:R-:W-:Y:S02]  /*20160*/  PRMT R36, RZ, 0x7610, R36 ;  /* 0x00007610ff247816 */ /* 0x000fe40000000024 */
[----:B0-----:R-:W-:-:S04]  /*20170*/  @P1 LOP3.LUT R5, R5, R4, RZ, 0x3c, !PT ;  /* 0x0000000405051212 */ /* 0x001fc800078e3cff */
[----:B------:R-:W-:-:S04]  /*20180*/  @P1 LOP3.LUT R4, R5, R4, RZ, 0x3c, !PT ;  /* 0x0000000405041212 */ /* 0x000fc800078e3cff */
[----:B------:R-:W-:-:S05]  /*20190*/  @P1 LOP3.LUT R5, R5, R4, RZ, 0x3c, !PT ;  /* 0x0000000405051212 */ /* 0x000fca00078e3cff */
[----:B------:R-:W4:Y:S04]  /*201a0*/  @P1 LDG.E.U8 R36, desc[UR32][R4.64] ;  /* 0x0000002004241981 */ /* 0x000f28000c1e1100 */
[----:B---3--:R0:W-:Y:S04]  /*201b0*/  STL [R1+0x248], R25 ;  /* 0x0002481901007387 */ /* 0x0081e80000100800 */
[----:B0-----:R-:W3:Y:S04]  /*201c0*/  LDL R25, [R1+0x1444] ;  /* 0x0014440001197983 */ /* 0x001ee80000100800 */
[----:B----4-:R0:W-:Y:S04]  /*201d0*/  STL [R1+0x244], R36 ;  /* 0x0002442401007387 */ /* 0x0101e80000100800 */
[----:B0-----:R-:W4:Y:S04]  /*201e0*/  LDL.LU R36, [R1+0x3518] ;  /* 0x0035180001247983 */ /* 0x001f280000300800 */
[----:B------:R-:W2:Y:S04]  /*201f0*/  LDL R4, [R1+0x1458] ;  /* 0x0014580001047983 */ /* 0x000ea80000100800 */
[----:B------:R-:W2:Y:S01]  /*20200*/  LDL R5, [R1+0x145c] ;  /* 0x00145c0001057983 */ /* 0x000ea20000100800 */
[----:B------:R-:W-:-:S02]  /*20210*/  ISETP.GT.AND P0, PT, R2, 0x26, PT ;  /* 0x000000260200780c */ /* 0x000fc40003f04270 */
[----:B------:R-:W-:-:S11]  /*20220*/  PRMT R22, RZ, 0x7610, R22 ;  /* 0x00007610ff167816 */ /* 0x000fd60000000016 */
        /* <DEDUP_REMOVED lines=21> */
[----:B------:R-:W4:Y:S01]  /*20380*/  LDL R5, [R1+0x1440] ;  /* 0x0014400001057983 */ /* 0x000f220000100800 */
[----:B------:R-:W-:Y:S01]  /*20390*/  PRMT R50, RZ, 0x7610, R50 ;  /* 0x00007610ff327816 */ /* 0x000fe20000000032 */
[----:B0-----:R-:W-:Y:S02]  /*203a0*/  @P0 IMAD.MOV.U32 R4, RZ, RZ, R25 ;  /* 0x000000ffff040224 */ /* 0x001fe400078e0019 */
[----:B---3--:R-:W-:Y:S01]  /*203b0*/  STL [R1+0x343c], R51 ;  /* 0x00343c3301007387 */ /* 0x008fe20000100800 */
[----:B------:R-:W-:Y:S02]  /*203c0*/  ISETP.GT.AND P1, PT, R2, 0x27, PT ;  /* 0x000000270200780c */ /* 0x000fe40003f24270 */
[----:B------:R-:W-:Y:S01]  /*203d0*/  PRMT R53, RZ, 0x7610, R53 ;  /* 0x00007610ff357816 */ /* 0x000fe20000000035 */
[----:B------:R-:W3:Y:S04]  /*203e0*/  LDL R25, [R1+0x1424] ;  /* 0x0014240001197983 */ /* 0x000ee80000100800 */
[----:B----4-:R-:W4:Y:S04]  /*203f0*/  @P0 LDG.E.U8 R50, desc[UR32][R4.64] ;  /* 0x0000002004320981 */ /* 0x010f28000c1e1100 */
[----:B------:R-:W2:Y:S04]  /*20400*/  LDL R4, [R1+0x1438] ;  /* 0x0014380001047983 */ /* 0x000ea80000100800 */
[----:B------:R-:W2:Y:S04]  /*20410*/  LDL R5, [R1+0x143c] ;  /* 0x00143c0001057983 */ /* 0x000ea80000100800 */
[----:B----4-:R-:W-:Y:S01]  /*20420*/  STL [R1+0x3440], R50 ;  /* 0x0034403201007387 */ /* 0x010fe20000100800 */
[----:B--2---:R-:W-:-:S04]  /*20430*/  @P1 LOP3.LUT R5, R5, R4, RZ, 0x3c, !PT ;  /* 0x0000000405051212 */ /* 0x004fc800078e3cff */
[----:B------:R-:W-:-:S04]  /*20440*/  @P1 LOP3.LUT R4, R5, R4, RZ, 0x3c, !PT ;  /* 0x0000000405041212 */ /* 0x000fc800078e3cff */
[----:B------:R-:W-:-:S05]  /*20450*/  @P1 LOP3.LUT R5, R5, R4, RZ, 0x3c, !PT ;  /* 0x0000000405051212 */ /* 0x000fca00078e3cff */
[----:B------:R-:W2:Y:S04]  /*20460*/  @P1 LDG.E.U8 R53, desc[UR32][R4.64] ;  /* 0x0000002004351981 */ /* 0x000ea8000c1e1100 */
[----:B------:R-:W4:Y:S04]  /*20470*/  LDL R4, [R1+0x1430] ;  /* 0x0014300001047983 */ /* 0x000f280000100800 */
[----:B------:R-:W4:Y:S01]  /*20480*/  LDL R5, [R1+0x1434] ;  /* 0x0014340001057983 */ /* 0x000f220000100800 */
[----:B------:R-:W-:-:S03]  /*20490*/  PRMT R54, RZ, 0x7610, R54 ;  /* 0x00007610ff367816 */ /* 0x000fc60000000036 */
[----:B--2---:R-:W-:Y:S01]  /*204a0*/  STL [R1+0x33f4], R53 ;  /* 0x0033f43501007387 */ /* 0x004fe20000100800 */
[----:B----4-:R-:W-:-:S04]  /*204b0*/  @P1 LOP3.LUT R5, R5, R4, RZ, 0x3c, !PT ;  /* 0x0000000405051212 */ /* 0x010fc800078e3cff */
        /* <DEDUP_REMOVED lines=10> */
[----:B------:R3:W2:Y:S04]  /*20560*/  @P1 LDG.E.U8 R55, desc[UR32][R4.64] ;  /* 0x0000002004371981 */ /* 0x0006a8000c1e1100 */
[----:B------:R-:W4:Y:S01]  /*20570*/  LDL R5, [R1+0x1420] ;  /* 0x0014200001057983 */ /* 0x000f220000100800 */
[----:B------:R-:W-:Y:S01]  /*20580*/  PRMT R59, RZ, 0x7610, R59 ;  /* 0x00007610ff3b7816 */ /* 0x000fe2000000003b */
[----:B---3--:R-:W-:Y:S02]  /*20590*/  @P1 IMAD.MOV.U32 R4, RZ, RZ, R25 ;  /* 0x000000ffff041224 */ /* 0x008fe400078e0019 */
[----:B--2---:R-:W-:Y:S01]  /*205a0*/  STL [R1+0x33fc], R55 ;  /* 0x0033fc3701007387 */ /* 0x004fe20000100800 */
[----:B------:R-:W-:Y:S02]  /*205b0*/  ISETP.GT.AND P0, PT, R2, 0x28, PT ;  /* 0x000000280200780c */ /* 0x000fe40003f04270 */
[----:B------:R-:W-:Y:S01]  /*205c0*/  PRMT R21, RZ, 0x7610, R21 ;  /* 0x00007610ff157816 */ /* 0x000fe20000000015 */
[----:B------:R-:W2:Y:S04]  /*205d0*/  LDL R25, [R1+0x13fc] ;  /* 0x0013fc0001197983 */ /* 0x000ea80000100800 */
[----:B----4-:R0:W3:Y:S04]  /*205e0*/  @P1 LDG.E.U8 R59, desc[UR32][R4.64] ;  /* 0x00000020043b1981 */ /* 0x0100e8000c1e1100 */
[----:B------:R-:W0:Y:S04]  /*205f0*/  LDL R4, [R1+0x1418] ;  /* 0x0014180001047983 */ /* 0x000e280000100800 */
[----:B------:R-:W0:Y:S02]  /*20600*/  LDL R5, [R1+0x141c] ;  /* 0x00141c0001057983 */ /* 0x000e240000100800 */
        /* <DEDUP_REMOVED lines=32> */
[----:B------:R-:W-:Y:S02]  /*20810*/  ISETP.GT.AND P1, PT, R2, 0x29, PT ;  /* 0x000000290200780c */ /* 0x000fe40003f24270 */
[----:B------:R-:W-:Y:S01]  /*20820*/  PRMT R17, RZ, 0x7610, R17 ;  /* 0x00007610ff117816 */ /* 0x000fe20000000011 */
[----:B---3--:R0:W-:Y:S04]  /*20830*/  STL [R1+0x214], R18 ;  /* 0x0002141201007387 */ /* 0x0081e80000100800 */
[----:B0-----:R-:W3:Y:S04]  /*20840*/  LDL.LU R18, [R1+0x3504] ;  /* 0x0035040001127983 */ /* 0x001ee80000300800 */
[----:B------:R-:W4:Y:S02]  /*20850*/  LDL R5, [R1+0x13f8] ;  /* 0x0013f80001057983 */ /* 0x000f240000100800 */
[----:B------:R-:W-:-:S02]  /*20860*/  @P1 IMAD.MOV.U32 R4, RZ, RZ, R25 ;  /* 0x000000ffff041224 */ /* 0x000fc400078e0019 */
[----:B------:R-:W2:Y:S04]  /*20870*/  LDL R25, [R1+0x13d4] ;  /* 0x0013d40001197983 */ /* 0x000ea80000100800 */
[----:B----4-:R-:W4:Y:S04]  /*20880*/  @P1 LDG.E.U8 R17, desc[UR32][R4.64] ;  /* 0x0000002004111981 */ /* 0x010f28000c1e1100 */
[----:B----4-:R0:W-:Y:S04]  /*20890*/  STL [R1+0x210], R17 ;  /* 0x0002101101007387 */ /* 0x0101e80000100800 */
[----:B0-----:R-:W4:Y:S04]  /*208a0*/  LDL.LU R17, [R1+0x3500] ;  /* 0x0035000001117983 */ /* 0x001f280000300800 */
        /* <DEDUP_REMOVED lines=24> */
[----:B------:R-:W4:Y:S01]  /*20a30*/  @P1 LDG.E.U8 R14, desc[UR32][R4.64] ;  /* 0x00000020040e1981 */ /* 0x000f22000c1e1100 */
[----:B------:R-:W-:-:S03]  /*20a40*/  ISETP.GT.AND P2, PT, R2, 0x2a, PT ;  /* 0x0000002a0200780c */ /* 0x000fc60003f44270 */
        /* <DEDUP_REMOVED lines=8> */
[----:B------:R0:W3:Y:S04]  /*20ad0*/  @P2 LDG.E.U8 R49, desc[UR32][R4.64] ;  /* 0x0000002004312981 */ /* 0x0000e8000c1e1100 */
[----:B------:R-:W2:Y:S01]  /*20ae0*/  LDL R5, [R1+0x13d0] ;  /* 0x0013d00001057983 */ /* 0x000ea20000100800 */
[----:B------:R-:W-:Y:S01]  /*20af0*/  PRMT R48, RZ, 0x7610, R48 ;  /* 0x00007610ff307816 */ /* 0x000fe20000000030 */
[----:B0-----:R-:W-:Y:S02]  /*20b00*/  @P2 IMAD.MOV.U32 R4, RZ, RZ, R25 ;  /* 0x000000ffff042224 */ /* 0x001fe400078e0019 */
[----:B---3--:R-:W-:Y:S01]  /*20b10*/  STL [R1+0x3444], R49 ;  /* 0x0034443101007387 */ /* 0x008fe20000100800 */
[----:B------:R-:W-:-:S03]  /*20b20*/  PRMT R47, RZ, 0x7610, R47 ;  /* 0x00007610ff2f7816 */ /* 0x000fc6000000002f */
[----:B------:R-:W3:Y:S04]  /*20b30*/  LDL R25, [R1+0x13b4] ;  /* 0x0013b40001197983 */ /* 0x000ee80000100800 */
[----:B--2---:R0:W2:Y:S04]  /*20b40*/  @P2 LDG.E.U8 R48, desc[UR32][R4.64] ;  /* 0x0000002004302981 */ /* 0x0040a8000c1e1100 */
[----:B------:R-:W0:Y:S04]  /*20b50*/  LDL R4, [R1+0x13c8] ;  /* 0x0013c80001047983 */ /* 0x000e280000100800 */
[----:B------:R-:W0:Y:S02]  /*20b60*/  LDL R5, [R1+0x13cc] ;  /* 0x0013cc0001057983 */ /* 0x000e240000100800 */
[----:B0-----:R-:W-:-:S04]  /*20b70*/  @P2 LOP3.LUT R5, R5, R4, RZ, 0x3c, !PT ;  /* 0x0000000405052212 */ /* 0x001fc800078e3cff */
[----:B------:R-:W-:-:S04]  /*20b80*/  @P2 LOP3.LUT R4, R5, R4, RZ, 0x3c, !PT ;  /* 0x0000000405042212 */ /* 0x000fc800078e3cff */
[----:B------:R-:W-:Y:S01]  /*20b90*/  @P2 LOP3.LUT R5, R5, R4, RZ, 0x3c, !PT ;  /* 0x0000000405052212 */ /* 0x000fe200078e3cff */
[----:B--2---:R-:W-:Y:S04]  /*20ba0*/  STL [R1+0x3448], R48 ;  /* 0x0034483001007387 */ /* 0x004fe80000100800 */
[----:B------:R0:W2:Y:S04]  /*20bb0*/  @P2 LDG.E.U8 R47, desc[UR32][R4.64] ;  /* 0x00000020042f2981 */ /* 0x0000a8000c1e1100 */
[----:B------:R-:W0:Y:S04]  /*20bc0*/  LDL R4, [R1+0x13c0] ;  /* 0x0013c00001047983 */ /* 0x000e280000100800 */
[----:B------:R-:W0:Y:S01]  /*20bd0*/  LDL R5, [R1+0x13c4] ;  /* 0x0013c40001057983 */ /* 0x000e220000100800 */
[----:B------:R-:W-:-:S02]  /*20be0*/  PRMT R46, RZ, 0x7610, R46 ;  /* 0x00007610ff2e7816 */ /* 0x000fc4000000002e */
[----:B0-----:R-:W-:-:S04]  /*20bf0*/  @P2 LOP3.LUT R5, R5, R4, RZ, 0x3c, !PT ;  /* 0x0000000405052212 */ /* 0x001fc800078e3cff */
[----:B------:R-:W-:-:S04]  /*20c00*/  @P2 LOP3.LUT R4, R5, R4, RZ, 0x3c, !PT ;  /* 0x0000000405042212 */ /* 0x000fc800078e3cff */
[----:B------:R-:W-:Y:S01]  /*20c10*/  @P2 LOP3.LUT R5, R5, R4, RZ, 0x3c, !PT ;  /* 0x0000000405052212 */ /* 0x000fe200078e3cff */
[----:B--2---:R-:W-:Y:S04]  /*20c20*/  STL [R1+0x344c], R47 ;  /* 0x00344c2f01007387 */ /* 0x004fe80000100800 */
[----:B------:R0:W2:Y:S04]  /*20c30*/  @P2 LDG.E.U8 R46, desc[UR32][R4.64] ;  /* 0x00000020042e2981 */ /* 0x0000a8000c1e1100 */
[----:B------:R-:W0:Y:S04]  /*20c40*/  LDL R4, [R1+0x13b8] ;  /* 0x0013b80001047983 */ /* 0x000e280000100800 */
[----:B------:R-:W0:Y:S01]  /*20c50*/  LDL R5, [R1+0x13bc] ;  /* 0x0013bc0001057983 */ /* 0x000e220000100800 */
[----:B------:R-:W-:-:S02]  /*20c60*/  ISETP.GT.AND P0, PT, R2, 0x2b, PT ;  /* 0x0000002b0200780c */ /* 0x000fc40003f04270 */
[----:B------:R-:W-:-:S11]  /*20c70*/  PRMT R58, RZ, 0x7610, R58 ;  /* 0x00007610ff3a7816 */ /* 0x000fd6000000003a */
[----:B0-----:R-:W-:-:S04]  /*20c80*/  @P0 LOP3.LUT R5, R5, R4, RZ, 0x3c, !PT ;  /* 0x0000000405050212 */ /* 0x001fc800078e3cff */
[----:B------:R-:W-:-:S04]  /*20c90*/  @P0 LOP3.LUT R4, R5, R4, RZ, 0x3c, !PT ;  /* 0x0000000405040212 */ /* 0x000fc800078e3cff */
[----:B------:R-:W-:Y:S01]  /*20ca0*/  @P0 LOP3.LUT R5, R5, R4, RZ, 0x3c, !PT ;  /* 0x0000000405050212 */ /* 0x000fe200078e3cff */
[----:B--2---:R-:W-:Y:S04]  /*20cb0*/  STL [R1+0x3450], R46 ;  /* 0x0034502e01007387 */ /* 0x004fe80000100800 */
[----:B------:R3:W2:Y:S04]  /*20cc0*/  @P0 LDG.E.U8 R58, desc[UR32][R4.64] ;  /* 0x00000020043a0981 */ /* 0x0006a8000c1e1100 */
[----:B------:R-:W4:Y:S01]  /*20cd0*/  LDL R5, [R1+0x13b0] ;  /* 0x0013b00001057983 */ /* 0x000f220000100800 */
[----:B------:R-:W-:Y:S01]  /*20ce0*/  PRMT R57, RZ, 0x7610, R57 ;  /* 0x00007610ff397816 */ /* 0x000fe20000000039 */
[----:B---3--:R-:W-:-:S02]  /*20cf0*/  @P0 IMAD.MOV.U32 R4, RZ, RZ, R25 ;  /* 0x000000ffff040224 */ /* 0x008fc400078e0019 */
[----:B--2---:R-:W-:Y:S01]  /*20d00*/  STL [R1+0x3404], R58 ;  /* 0x0034043a01007387 */ /* 0x004fe20000100800 */
[----:B------:R-:W-:-:S03]  /*20d10*/  PRMT R56, RZ, 0x7610, R56 ;  /* 0x00007610ff387816 */ /* 0x000fc60000000038 */
[----:B------:R-:W2:Y:S04]  /*20d20*/  LDL R25, [R1+0x1384] ;  /* 0x0013840001197983 */ /* 0x000ea80000100800 */
[----:B----4-:R0:W3:Y:S04]  /*20d30*/  @P0 LDG.E.U8 R57, desc[UR32][R4.64] ;  /* 0x0000002004390981 */ /* 0x0100e8000c1e1100 */
[----:B------:R-:W0:Y:S04]  /*20d40*/  LDL R4, [R1+0x13a8] ;  /* 0x0013a80001047983 */ /* 0x000e280000100800 */
[----:B------:R-:W0:Y:S02]  /*20d50*/  LDL R5, [R1+0x13ac] ;  /* 0x0013ac0001057983 */ /* 0x000e240000100800 */
[----:B0-----:R-:W-:-:S04]  /*20d60*/  @P0 LOP3.LUT R5, R5, R4, RZ, 0x3c, !PT ;  /* 0x0000000405050212 */ /* 0x001fc800078e3cff */
[----:B------:R-:W-:-:S04]  /*20d70*/  @P0 LOP3.LUT R4, R5, R4, RZ, 0x3c, !PT ;  /* 0x0000000405040212 */ /* 0x000fc800078e3cff */
[----:B------:R-:W-:Y:S01]  /*20d80*/  @P0 LOP3.LUT R5, R5, R4, RZ, 0x3c, !PT ;  /* 0x0000000405050212 */ /* 0x000fe200078e3cff */
[----:B---3--:R-:W-:Y:S04]  /*20d90*/  STL [R1+0x3408], R57 ;  /* 0x0034083901007387 */ /* 0x008fe80000100800 */
[----:B------:R0:W3:Y:S04]  /*20da0*/  @P0 LDG.E.U8 R56, desc[UR32][R4.64] ;  /* 0x0000002004380981 */ /* 0x0000e8000c1e1100 */
[----:B------:R-:W0:Y:S04]  /*20db0*/  LDL R4, [R1+0x1398] ;  /* 0x0013980001047983 */ /* 0x000e280000100800 */
[----:B------:R-:W0:Y:S01]  /*20dc0*/  LDL R5, [R1+0x139c] ;  /* 0x00139c0001057983 */ /* 0x000e220000100800 */
[----:B------:R-:W-:-:S02]  /*20dd0*/  ISETP.GT.AND P1, PT, R2, 0x2c, PT ;  /* 0x0000002c0200780c */ /* 0x000fc40003f24270 */
        /* <DEDUP_REMOVED lines=24> */
[----:B------:R-:W-:-:S03]  /*20f60*/  PRMT R10, RZ, 0x7610, R10 ;  /* 0x00007610ff0a7816 */ /* 0x000fc6000000000a */
[----:B--2---:R0:W-:Y:S04]  /*20f70*/  STL [R1+0x1cc], R11 ;  /* 0x0001cc0b01007387 */ /* 0x0041e80000100800 */
[----:B0-----:R-:W2:Y:S04]  /*20f80*/  LDL.LU R11, [R1+0x34e8] ;  /* 0x0034e800010b7983 */ /* 0x001ea80000300800 */
[----:B------:R-:W3:Y:S01]  /*20f90*/  LDL R5, [R1+0x1380] ;  /* 0x0013800001057983 */ /* 0x000ee20000100800 */
[----:B------:R-:W-:-:S03]  /*20fa0*/  @P1 IMAD.MOV.U32 R4, RZ, RZ, R25 ;  /* 0x000000ffff041224 */ /* 0x000fc600078e0019 */
[----:B------:R-:W4:Y:S04]  /*20fb0*/  LDL R25, [R1+0x129c] ;  /* 0x00129c0001197983 */ /* 0x000f280000100800 */
[----:B---3--:R-:W3:Y:S01]  /*20fc0*/  @P1 LDG.E.U8 R10, desc[UR32][R4.64] ;  /* 0x00000020040a1981 */ /* 0x008ee2000c1e1100 */
[----:B------:R-:W-:-:S03]  /*20fd0*/  ISETP.GT.AND P2, PT, R2, 0x30, PT ;  /* 0x000000300200780c */ /* 0x000fc60003f44270 */
        /* <DEDUP_REMOVED lines=35> */
[----:B------:R-:W2:Y:S01]  /*21210*/  @P2 LDG.E.U8 R6, desc[UR32][R4.64] ;  /* 0x0000002004062981 */ /* 0x000ea2000c1e1100 */
[----:B------:R-:W-:Y:S02]  /*21220*/  ISETP.GT.AND P1, PT, R2, 0x34, PT ;  /* 0x000000340200780c */ /* 0x000fe40003f24270 */
[----:B------:R-:W-:Y:S01]  /*21230*/  PRMT R0, RZ, 0x7610, R0 ;  /* 0x00007610ff007816 */ /* 0x000fe20000000000 */
[----:B--2---:R0:W-:Y:S04]  /*21240*/  STL [R1+0x1a8], R6 ;  /* 0x0001a80601007387 */ /* 0x0041e80000100800 */
[----:B0-----:R-:W2:Y:S04]  /*21250*/  LDL.LU R6, [R1+0x34d4] ;  /* 0x0034d40001067983 */ /* 0x001ea80000300800 */
[----:B------:R-:W4:Y:S02]  /*21260*/  LDL R5, [R1+0x1298] ;  /* 0x0012980001057983 */ /* 0x000f240000100800 */
[----:B------:R-:W-:Y:S01]  /*21270*/  @P1 IMAD.MOV.U32 R4, RZ, RZ, R25 ;  /* 0x000000ffff041224 */ /* 0x000fe200078e0019 */
[----:B------:R-:W-:Y:S01]  /*21280*/  PRMT R3, RZ, 0x7610, R3 ;  /* 0x00007610ff037816 */ /* 0x000fe20000000003 */
[----:B------:R-:W3:Y:S04]  /*21290*/  LDL R25, [R1+0x1208] ;  /* 0x0012080001197983 */ /* 0x000ee80000100800 */
[----:B----4-:R0:W4:Y:S04]  /*212a0*/  @P1 LDG.E.U8 R0, desc[UR32][R4.64] ;  /* 0x0000002004001981 */ /* 0x010128000c1e1100 */
[----:B------:R-:W0:Y:S04]  /*212b0*/  LDL R4, [R1+0x1290] ;  /* 0x0012900001047983 */ /* 0x000e280000100800 */
[----:B------:R-:W0:Y:S02]  /*212c0*/  LDL R5, [R1+0x1294] ;  /* 0x0012940001057983 */ /* 0x000e240000100800 */
[----:B0-----:R-:W-:-:S04]  /*212d0*/  @P1 LOP3.LUT R5, R5, R4, RZ, 0x3c, !PT ;  /* 0x0000000405051212 */ /* 0x001fc800078e3cff */
[----:B------:R-:W-:-:S04]  /*212e0*/  @P1 LOP3.LUT R4, R5, R4, RZ, 0x3c, !PT ;  /* 0x0000000405041212 */ /* 0x000fc800078e3cff */
[----:B------:R-:W-:-:S05]  /*212f0*/  @P1 LOP3.LUT R5, R5, R4, RZ, 0x3c, !PT ;  /* 0x0000000405051212 */ /* 0x000fca00078e3cff */
[----:B------:R-:W2:Y:S04]  /*21300*/  @P1 LDG.E.U8 R3, desc[UR32][R4.64] ;  /* 0x0000002004031981 */ /* 0x000ea8000c1e1100 */
[----:B----4-:R0:W-:Y:S04]  /*21310*/  STL [R1+0x1a4], R0 ;  /* 0x0001a40001007387 */ /* 0x0101e80000100800 */
[----:B0-----:R-:W4:Y:S04]  /*21320*/  LDL R0, [R1+0x120c] ;  /* 0x00120c0001007983 */ /* 0x001f280000100800 */
        /* <DEDUP_REMOVED lines=36> */
[----:B------:R0:W3:Y:S01]  /*21570*/  @P2 LDG.E.U8 R28, desc[UR32][R4.64] ;  /* 0x00000020041c2981 */ /* 0x0000e2000c1e1100 */
[----:B------:R-:W-:Y:S01]  /*21580*/  PRMT R55, RZ, 0x7610, R55 ;  /* 0x00007610ff377816 */ /* 0x000fe20000000037 */
[----:B0-----:R-:W-:Y:S02]  /*21590*/  @P2 IMAD.MOV.U32 R4, RZ, RZ, R0 ;  /* 0x000000ffff042224 */ /* 0x001fe400078e0000 */
[----:B------:R-:W-:-:S05]  /*215a0*/  @P2 IMAD.MOV.U32 R5, RZ, RZ, R25 ;  /* 0x000000ffff052224 */ /* 0x000fca00078e0019 */
[----:B------:R-:W4:Y:S04]  /*215b0*/  @P2 LDG.E.U8 R55, desc[UR32][R4.64] ;  /* 0x0000002004372981 */ /* 0x000f28000c1e1100 */
[----:B---3--:R0:W-:Y:S04]  /*215c0*/  STL [R1+0x170], R28 ;  /* 0x0001701c01007387 */ /* 0x0081e80000100800 */
[----:B0-----:R-:W3:Y:S04]  /*215d0*/  LDL.LU R28, [R1+0x34c0] ;  /* 0x0034c000011c7983 */ /* 0x001ee80000300800 */
[----:B------:R-:W2:Y:S04]  /*215e0*/  LDL R4, [R1+0x1200] ;  /* 0x0012000001047983 */ /* 0x000ea80000100800 */
[----:B------:R-:W2:Y:S01]  /*215f0*/  LDL R5, [R1+0x1204] ;  /* 0x0012040001057983 */ /* 0x000ea20000100800 */
[----:B------:R-:W-:-:S03]  /*21600*/  PRMT R54, RZ, 0x7610, R54 ;  /* 0x00007610ff367816 */ /* 0x000fc60000000036 */
[----:B------:R-:W3:Y:S04]  /*21610*/  LDL R25, [R1+0x1188] ;  /* 0x0011880001197983 */ /* 0x000ee80000100800 */
[----:B------:R-:W3:Y:S04]  /*21620*/  LDL R0, [R1+0x118c] ;  /* 0x00118c0001007983 */ /* 0x000ee80000100800 */
[----:B----4-:R0:W-:Y:S01]  /*21630*/  STL [R1+0x3478], R55 ;  /* 0x0034783701007387 */ /* 0x0101e20000100800 */
[----:B------:R-:W-:Y:S02]  /*21640*/  ISETP.GT.AND P3, PT, R2, 0x3c, PT ;  /* 0x0000003c0200780c */ /* 0x000fe40003f64270 */
[----:B------:R-:W-:Y:S01]  /*21650*/  PRMT R53, RZ, 0x7610, R53 ;  /* 0x00007610ff357816 */ /* 0x000fe20000000035 */
[----:B0-----:R-:W4:Y:S01]  /*21660*/  LDL R55, [R1+0x1194] ;  /* 0x0011940001377983 */ /* 0x001f220000100800 */
[----:B--2---:R-:W-:-:S04]  /*21670*/  @P2 LOP3.LUT R5, R5, R4, RZ, 0x3c, !PT ;  /* 0x0000000405052212 */ /* 0x004fc800078e3cff */
[----:B------:R-:W-:-:S04]  /*21680*/  @P2 LOP3.LUT R4, R5, R4, RZ, 0x3c, !PT ;  /* 0x0000000405042212 */ /* 0x000fc800078e3cff */
[----:B------:R-:W-:-:S05]  /*21690*/  @P2 LOP3.LUT R5, R5, R4, RZ, 0x3c, !PT ;  /* 0x0000000405052212 */ /* 0x000fca00078e3cff */
[----:B------:R0:W2:Y:S04]  /*216a0*/  @P2 LDG.E.U8 R54, desc[UR32][R4.64] ;  /* 0x0000002004362981 */ /* 0x0000a8000c1e1100 */
[----:B------:R-:W0:Y:S04]  /*216b0*/  LDL R4, [R1+0x1198] ;  /* 0x0011980001047983 */ /* 0x000e280000100800 */
[----:B------:R-:W0:Y:S02]  /*216c0*/  LDL R5, [R1+0x119c] ;  /* 0x00119c0001057983 */ /* 0x000e240000100800 */
[----:B0-----:R-:W-:-:S04]  /*216d0*/  @P3 LOP3.LUT R5, R5, R4, RZ, 0x3c, !PT ;  /* 0x0000000405053212 */ /* 0x001fc800078e3cff */
[----:B------:R-:W-:-:S04]  /*216e0*/  @P3 LOP3.LUT R4, R5, R4, RZ, 0x3c, !PT ;  /* 0x0000000405043212 */ /* 0x000fc800078e3cff */
[----:B------:R-:W-:Y:S01]  /*216f0*/  @P3 LOP3.LUT R5, R5, R4, RZ, 0x3c, !PT ;  /* 0x0000000405053212 */ /* 0x000fe200078e3cff */
[----:B--2---:R-:W-:Y:S04]  /*21700*/  STL [R1+0x347c], R54 ;  /* 0x00347c3601007387 */ /* 0x004fe80000100800 */
[----:B------:R4:W2:Y:S04]  /*21710*/  @P3 LDG.E.U8 R53, desc[UR32][R4.64] ;  /* 0x0000002004353981 */ /* 0x0008a8000c1e1100 */
[----:B------:R-:W3:Y:S01]  /*21720*/  LDL R5, [R1+0x1190] ;  /* 0x0011900001057983 */ /* 0x000ee20000100800 */
[----:B------:R-:W-:Y:S01]  /*21730*/  PRMT R51, RZ, 0x7610, R51 ;  /* 0x00007610ff337816 */ /* 0x000fe20000000033 */
[----:B----4-:R-:W-:Y:S01]  /*21740*/  @P3 IMAD.MOV.U32 R4, RZ, RZ, R55 ;  /* 0x000000ffff043224 */ /* 0x010fe200078e0037 */
[----:B------:R-:W-:-:S04]  /*21750*/  PRMT R50, RZ, 0x7610, R50 ;  /* 0x00007610ff327816 */ /* 0x000fc80000000032 */
[----:B---3--:R0:W3:Y:S04]  /*21760*/  @P3 LDG.E.U8 R51, desc[UR32][R4.64] ;  /* 0x0000002004333981 */ /* 0x0080e8000c1e1100 */
[----:B--2---:R1:W-:Y:S01]  /*21770*/  STL [R1+0x3480], R53 ;  /* 0x0034803501007387 */ /* 0x0043e20000100800 */
[----:B0-----:R-:W-:Y:S02]  /*21780*/  @P3 IMAD.MOV.U32 R4, RZ, RZ, R0 ;  /* 0x000000ffff043224 */ /* 0x001fe400078e0000 */
[----:B------:R-:W-:Y:S01]  /*21790*/  @P3 IMAD.MOV.U32 R5, RZ, RZ, R25 ;  /* 0x000000ffff053224 */ /* 0x000fe200078e0019 */
[----:B-1----:R-:W2:Y:S04]  /*217a0*/  LDL R53, [R1+0x137c] ;  /* 0x00137c0001357983 */ /* 0x002ea80000100800 */
[----:B------:R0:W4:Y:S04]  /*217b0*/  @P3 LDG.E.U8 R50, desc[UR32][R4.64] ;  /* 0x0000002004323981 */ /* 0x000128000c1e1100 */
[----:B---3--:R1:W-:Y:S04]  /*217c0*/  STL [R1+0x3484], R51 ;  /* 0x0034843301007387 */ /* 0x0083e80000100800 */
[----:B------:R-:W0:Y:S04]  /*217d0*/  LDL R4, [R1+0x1180] ;  /* 0x0011800001047983 */ /* 0x000e280000100800 */
[----:B------:R-:W0:Y:S01]  /*217e0*/  LDL R5, [R1+0x1184] ;  /* 0x0011840001057983 */ /* 0x000e220000100800 */
[----:B------:R-:W-:-:S03]  /*217f0*/  PRMT R29, RZ, 0x7610, R29 ;  /* 0x00007610ff1d7816 */ /* 0x000fc6000000001d */
[----:B------:R-:W3:Y:S04]  /*21800*/  LDL R55, [R1+0x136c] ;  /* 0x00136c0001377983 */ /* 0x000ee80000100800 */
[----:B------:R-:W3:Y:S04]  /*21810*/  LDL R25, [R1+0x1360] ;  /* 0x0013600001197983 */ /* 0x000ee80000100800 */
[----:B------:R-:W3:Y:S01]  /*21820*/  LDL R0, [R1+0x1364] ;  /* 0x0013640001007983 */ /* 0x000ee20000100800 */
[----:B0-----:R-:W-:-:S04]  /*21830*/  @P3 LOP3.LUT R5, R5, R4, RZ, 0x3c, !PT ;  /* 0x0000000405053212 */ /* 0x001fc800078e3cff */
[----:B------:R-:W-:-:S04]  /*21840*/  @P3 LOP3.LUT R4, R5, R4, RZ, 0x3c, !PT ;  /* 0x0000000405043212 */ /* 0x000fc800078e3cff */
[----:B------:R-:W-:-:S05]  /*21850*/  @P3 LOP3.LUT R5, R5, R4, RZ, 0x3c, !PT ;  /* 0x0000000405053212 */ /* 0x000fca00078e3cff */
[----:B------:R-:W2:Y:S04]  /*21860*/  @P3 LDG.E.U8 R29, desc[UR32][R4.64] ;  /* 0x00000020041d3981 */ /* 0x000ea8000c1e1100 */
[----:B----4-:R-:W-:Y:S01]  /*21870*/  STL [R1+0x3488], R50 ;  /* 0x0034883201007387 */ /* 0x010fe20000100800 */
[----:B------:R-:W-:Y:S02]  /*21880*/  ISETP.GT.AND P1, PT, R2, 0x2d, PT ;  /* 0x0000002d0200780c */ /* 0x000fe40003f24270 */
[----:B-1----:R-:W-:Y:S01]  /*21890*/  PRMT R51, RZ, 0x7610, R51 ;  /* 0x00007610ff337816 */ /* 0x002fe20000000033 */
[----:B--2---:R0:W-:Y:S04]  /*218a0*/  STL [R1+0x128], R29 ;  /* 0x0001281d01007387 */ /* 0x0041e80000100800 */
[----:B0-----:R-:W2:Y:S04]  /*218b0*/  LDL.LU R29, [R1+0x34bc] ;  /* 0x0034bc00011d7983 */ /* 0x001ea80000300800 */
[----:B------:R-:W4:Y:S02]  /*218c0*/  LDL R5, [R1+0x1378] ;  /* 0x0013780001057983 */ /* 0x000f240000100800 */
[----:B------:R-:W-:Y:S01]  /*218d0*/  @P1 IMAD.MOV.U32 R4, RZ, RZ, R53 ;  /* 0x000000ffff041224 */ /* 0x000fe200078e0035 */
[----:B------:R-:W-:Y:S01]  /*218e0*/  PRMT R30, RZ, 0x7610, R30 ;  /* 0x00007610ff1e7816 */ /* 0x000fe2000000001e */
[----:B------:R-:W2:Y:S04]  /*218f0*/  LDL R53, [R1+0x12f0] ;  /* 0x0012f00001357983 */ /* 0x000ea80000100800 */
[----:B----4-:R0:W4:Y:S04]  /*21900*/  @P1 LDG.E.U8 R51, desc[UR32][R4.64] ;  /* 0x0000002004331981 */ /* 0x010128000c1e1100 */
[----:B------:R-:W0:Y:S04]  /*21910*/  LDL R4, [R1+0x1370] ;  /* 0x0013700001047983 */ /* 0x000e280000100800 */
[----:B------:R-:W0:Y:S02]  /*21920*/  LDL R5, [R1+0x1374] ;  /* 0x0013740001057983 */ /* 0x000e240000100800 */
[----:B0-----:R-:W-:-:S04]  /*21930*/  @P1 LOP3.LUT R5, R5, R4, RZ, 0x3c, !PT ;  /* 0x0000000405051212 */ /* 0x001fc800078e3cff */
[----:B------:R-:W-:-:S04]  /*21940*/  @P1 LOP3.LUT R4, R5, R4, RZ, 0x3c, !PT ;  /* 0x0000000405041212 */ /* 0x000fc800078e3cff */
[----:B------:R-:W-:-:S05]  /*21950*/  @P1 LOP3.LUT R5, R5, R4, RZ, 0x3c, !PT ;  /* 0x0000000405051212 */ /* 0x000fca00078e3cff */
[----:B------:R-:W3:Y:S04]  /*21960*/  @P1 LDG.E.U8 R30, desc[UR32][R4.64] ;  /* 0x00000020041e1981 */ /* 0x000ee8000c1e1100 */
[----:B----4-:R0:W-:Y:S04]  /*21970*/  STL [R1+0x124], R51 ;  /* 0x0001243301007387 */ /* 0x0101e80000100800 */
[----:B0-----:R-:W4:Y:S04]  /*21980*/  LDL R51, [R1+0x12f4] ;  /* 0x0012f40001337983 */ /* 0x001f280000100800 */
[----:B---3--:R0:W-:Y:S04]  /*21990*/  STL [R1+0x120], R30 ;  /* 0x0001201e01007387 */ /* 0x0081e80000100800 */
[----:B0-----:R-:W3:Y:S04]  /*219a0*/  LDL.LU R30, [R1+0x34b8] ;  /* 0x0034b800011e7983 */ /* 0x001ee80000300800 */
[----:B------:R-:W2:Y:S01]  /*219b0*/  LDL R5, [R1+0x1368] ;  /* 0x0013680001057983 */ /* 0x000ea20000100800 */
[----:B------:R-:W-:Y:S01]  /*219c0*/  PRMT R31, RZ, 0x7610, R31 ;  /* 0x00007610ff1f7816 */ /* 0x000fe2000000001f */
[----:B------:R-:W-:Y:S01]  /*219d0*/  @P1 IMAD.MOV.U32 R4, RZ, RZ, R55 ;  /* 0x000000ffff041224 */ /* 0x000fe200078e0037 */
[----:B------:R-:W-:Y:S01]  /*219e0*/  PRMT R32, RZ, 0x7610, R32 ;  /* 0x00007610ff207816 */ /* 0x000fe20000000020 */
[----:B------:R-:W3:Y:S04]  /*219f0*/  LDL R55, [R1+0x12ec] ;  /* 0x0012ec0001377983 */ /* 0x000ee80000100800 */
[----:B--2---:R0:W2:Y:S02]  /*21a00*/  @P1 LDG.E.U8 R31, desc[UR32][R4.64] ;  /* 0x00000020041f1981 */ /* 0x0040a4000c1e1100 */
[----:B0-----:R-:W-:-:S02]  /*21a10*/  @P1 IMAD.MOV.U32 R4, RZ, RZ, R0 ;  /* 0x000000ffff041224 */ /* 0x001fc400078e0000 */
[----:B------:R-:W-:-:S05]  /*21a20*/  @P1 IMAD.MOV.U32 R5, RZ, RZ, R25 ;  /* 0x000000ffff051224 */ /* 0x000fca00078e0019 */
[----:B------:R-:W4:Y:S04]  /*21a30*/  @P1 LDG.E.U8 R32, desc[UR32][R4.64] ;  /* 0x0000002004201981 */ /* 0x000f28000c1e1100 */
[----:B--2---:R0:W-:Y:S04]  /*21a40*/  STL [R1+0x10c], R31 ;  /* 0x00010c1f01007387 */ /* 0x0041e80000100800 */
[----:B0-----:R-:W2:Y:S04]  /*21a50*/  LDL.LU R31, [R1+0x34b4] ;  /* 0x0034b400011f7983 */ /* 0x001ea80000300800 */
[----:B------:R-:W2:Y:S04]  /*21a60*/  LDL R25, [R1+0x12e0] ;  /* 0x0012e00001197983 */ /* 0x000ea80000100800 */
[----:B------:R-:W2:Y:S04]  /*21a70*/  LDL R0, [R1+0x12e4] ;  /* 0x0012e40001007983 */ /* 0x000ea80000100800 */
[----:B----4-:R0:W-:Y:S04]  /*21a80*/  STL [R1+0x108], R32 ;  /* 0x0001082001007387 */ /* 0x0101e80000100800 */
[----:B0-----:R-:W4:Y:S04]  /*21a90*/  LDL.LU R32, [R1+0x34b0] ;  /* 0x0034b00001207983 */ /* 0x001f280000300800 */
[----:B------:R-:W3:Y:S04]  /*21aa0*/  LDL R4, [R1+0x12f8] ;  /* 0x0012f80001047983 */ /* 0x000ee80000100800 */
[----:B------:R-:W3:Y:S01]  /*21ab0*/  LDL R5, [R1+0x12fc] ;  /* 0x0012fc0001057983 */ /* 0x000ee20000100800 */
[----:B------:R-:W-:-:S02]  /*21ac0*/  ISETP.GT.AND P2, PT, R2, 0x31, PT ;  /* 0x000000310200780c */ /* 0x000fc40003f44270 */
[----:B------:R-:W-:Y:S02]  /*21ad0*/  PRMT R33, RZ, 0x7610, R33 ;  /* 0x00007610ff217816 */ /* 0x000fe40000000021 */
[----:B------:R-:W-:-:S09]  /*21ae0*/  PRMT R34, RZ, 0x7610, R34 ;  /* 0x00007610ff227816 */ /* 0x000fd20000000022 */
[----:B---3--:R-:W-:-:S04]  /*21af0*/  @P2 LOP3.LUT R5, R5, R4, RZ, 0x3c, !PT ;  /* 0x0000000405052212 */ /* 0x008fc800078e3cff */
[----:B------:R-:W-:-:S04]  /*21b00*/  @P2 LOP3.LUT R4, R5, R4, RZ, 0x3c, !PT ;  /* 0x0000000405042212 */ /* 0x000fc800078e3cff */
[----:B------:R-:W-:-:S05]  /*21b10*/  @P2 LOP3.LUT R5, R5, R4, RZ, 0x3c, !PT ;  /* 0x0000000405052212 */ /* 0x000fca00078e3cff */
[----:B------:R0:W3:Y:S02]  /*21b20*/  @P2 LDG.E.U8 R33, desc[UR32][R4.64] ;  /* 0x0000002004212981 */ /* 0x0000e4000c1e1100 */
[----:B0-----:R-:W-:Y:S02]  /*21b30*/  @P2 IMAD.MOV.U32 R4, RZ, RZ, R51 ;  /* 0x000000ffff042224 */ /* 0x001fe400078e0033 */
[----:B------:R-:W-:-:S05]  /*21b40*/  @P2 IMAD.MOV.U32 R5, RZ, RZ, R53 ;  /* 0x000000ffff052224 */ /* 0x000fca00078e0035 */
[----:B------:R-:W2:Y:S04]  /*21b50*/  @P2 LDG.E.U8 R34, desc[UR32][R4.64] ;  /* 0x0000002004222981 */ /* 0x000ea8000c1e1100 */
[----:B---3--:R0:W-:Y:S04]  /*21b60*/  STL [R1+0x104], R33 ;  /* 0x0001042101007387 */ /* 0x0081e80000100800 */
[----:B0-----:R-:W3:Y:S04]  /*21b70*/  LDL.LU R33, [R1+0x34ac] ;  /* 0x0034ac0001217983 */ /* 0x001ee80000300800 */
[----:B------:R-:W4:Y:S04]  /*21b80*/  LDL R53, [R1+0x1270] ;  /* 0x0012700001357983 */ /* 0x000f280000100800 */
[----:B------:R-:W3:Y:S04]  /*21b90*/  LDL R51, [R1+0x1274] ;  /* 0x0012740001337983 */ /* 0x000ee80000100800 */
[----:B--2---:R0:W-:Y:S04]  /*21ba0*/  STL [R1+0x100], R34 ;  /* 0x0001002201007387 */ /* 0x0041e80000100800 */
[----:B0-----:R-:W2:Y:S04]  /*21bb0*/  LDL.LU R34, [R1+0x34a8] ;  /* 0x0034a80001227983 */ /* 0x001ea80000300800 */
[----:B------:R-:W4:Y:S01]  /*21bc0*/  LDL R5, [R1+0x12e8] ;  /* 0x0012e80001057983 */ /* 0x000f220000100800 */
[----:B------:R-:W-:Y:S01]  /*21bd0*/  PRMT R52, RZ, 0x7610, R52 ;  /* 0x00007610ff347816 */ /* 0x000fe20000000034 */
[----:B------:R-:W-:Y:S01]  /*21be0*/  @P2 IMAD.MOV.U32 R4, RZ, RZ, R55 ;  /* 0x000000ffff042224 */ /* 0x000fe200078e0037 */
[----:B------:R-:W-:Y:S01]  /*21bf0*/  PRMT R35, RZ, 0x7610, R35 ;  /* 0x00007610ff237816 */ /* 0x000fe20000000023 */
[----:B------:R-:W2:Y:S04]  /*21c00*/  LDL R55, [R1+0x1268] ;  /* 0x0012680001377983 */ /* 0x000ea80000100800 */
[----:B----4-:R0:W4:Y:S02]  /*21c10*/  @P2 LDG.E.U8 R52, desc[UR32][R4.64] ;  /* 0x0000002004342981 */ /* 0x010124000c1e1100 */
[----:B0-----:R-:W-:-:S02]  /*21c20*/  @P2 IMAD.MOV.U32 R4, RZ, RZ, R0 ;  /* 0x000000ffff042224 */ /* 0x001fc400078e0000 */
[----:B------:R-:W-:-:S05]  /*21c30*/  @P2 IMAD.MOV.U32 R5, RZ, RZ, R25 ;  /* 0x000000ffff052224 */ /* 0x000fca00078e0019 */
[----:B------:R-:W3:Y:S04]  /*21c40*/  @P2 LDG.E.U8 R35, desc[UR32][R4.64] ;  /* 0x0000002004232981 */ /* 0x000ee8000c1e1100 */
[----:B----4-:R0:W-:Y:S04]  /*21c50*/  STL [R1+0x6c], R52 ;  /* 0x00006c3401007387 */ /* 0x0101e80000100800 */
[----:B------:R-:W4:Y:S04]  /*21c60*/  LDL R25, [R1+0x1260] ;  /* 0x0012600001197983 */ /* 0x000f280000100800 */
[----:B------:R-:W4:Y:S04]  /*21c70*/  LDL R0, [R1+0x1264] ;  /* 0x0012640001007983 */ /* 0x000f280000100800 */
[----:B0-----:R-:W2:Y:S04]  /*21c80*/  LDL R52, [R1+0x126c] ;  /* 0x00126c0001347983 */ /* 0x001ea80000100800 */
[----:B---3--:R0:W-:Y:S04]  /*21c90*/  STL [R1+0x68], R35 ;  /* 0x0000682301007387 */ /* 0x0081e80000100800 */
[----:B0-----:R-:W3:Y:S04]  /*21ca0*/  LDL.LU R35, [R1+0x34a4] ;  /* 0x0034a40001237983 */ /* 0x001ee80000300800 */
[----:B------:R-:W4:Y:S04]  /*21cb0*/  LDL R4, [R1+0x1278] ;  /* 0x0012780001047983 */ /* 0x000f280000100800 */
[----:B------:R-:W4:Y:S01]  /*21cc0*/  LDL R5, [R1+0x127c] ;  /* 0x00127c0001057983 */ /* 0x000f220000100800 */
[----:B------:R-:W-:-:S02]  /*21cd0*/  ISETP.GT.AND P1, PT, R2, 0x35, PT ;  /* 0x000000350200780c */ /* 0x000fc40003f24270 */
[----:B------:R-:W-:-:S11]  /*21ce0*/  PRMT R54, RZ, 0x7610, R54 ;  /* 0x00007610ff367816 */ /* 0x000fd60000000036 */
[----:B----4-:R-:W-:-:S04]  /*21cf0*/  @P1 LOP3.LUT R5, R5, R4, RZ, 0x3c, !PT ;  /* 0x0000000405051212 */ /* 0x010fc800078e3cff */
[----:B------:R-:W-:-:S04]  /*21d00*/  @P1 LOP3.LUT R4, R5, R4, RZ, 0x3c, !PT ;  /* 0x0000000405041212 */ /* 0x000fc800078e3cff */
[----:B------:R-:W-:-:S05]  /*21d10*/  @P1 LOP3.LUT R5, R5, R4, RZ, 0x3c, !PT ;  /* 0x0000000405051212 */ /* 0x000fca00078e3cff */
[----:B------:R0:W4:Y:S01]  /*21d20*/  @P1 LDG.E.U8 R54, desc[UR32][R4.64] ;  /* 0x0000002004361981 */ /* 0x000122000c1e1100 */
[----:B------:R-:W-:Y:S01]  /*21d30*/  PRMT R24, RZ, 0x7610, R24 ;  /* 0x00007610ff187816 */ /* 0x000fe20000000018 */
[----:B0-----:R-:W-:Y:S02]  /*21d40*/  @P1 IMAD.MOV.U32 R4, RZ, RZ, R51 ;  /* 0x000000ffff041224 */ /* 0x001fe400078e0033 */
[----:B------:R-:W-:-:S05]  /*21d50*/  @P1 IMAD.MOV.U32 R5, RZ, RZ, R53 ;  /* 0x000000ffff051224 */ /* 0x000fca00078e0035 */
[----:B------:R2:W3:Y:S04]  /*21d60*/  @P1 LDG.E.U8 R24, desc[UR32][R4.64] ;  /* 0x0000002004181981 */ /* 0x0004e8000c1e1100 */
[----:B----4-:R0:W-:Y:S04]  /*21d70*/  STL [R1+0x64], R54 ;  /* 0x0000643601007387 */ /* 0x0101e80000100800 */
[----:B------:R-:W4:Y:S01]  /*21d80*/  LDL R53, [R1+0x11fc] ;  /* 0x0011fc0001357983 */ /* 0x000f220000100800 */
[----:B------:R-:W-:Y:S02]  /*21d90*/  ISETP.GT.AND P2, PT, R2, 0x39, PT ;  /* 0x000000390200780c */ /* 0x000fe40003f44270 */
[----:B------:R-:W-:Y:S01]  /*21da0*/  PRMT R50, RZ, 0x7610, R50 ;  /* 0x00007610ff327816 */ /* 0x000fe20000000032 */
[----:B--2---:R-:W-:-:S02]  /*21db0*/  @P1 IMAD.MOV.U32 R4, RZ, RZ, R52 ;  /* 0x000000ffff041224 */ /* 0x004fc400078e0034 */
[----:B------:R-:W-:Y:S01]  /*21dc0*/  @P1 IMAD.MOV.U32 R5, RZ, RZ, R55 ;  /* 0x000000ffff051224 */ /* 0x000fe200078e0037 */
[----:B------:R-:W-:Y:S02]  /*21dd0*/  PRMT R61, RZ, 0x7610, R61 ;  /* 0x00007610ff3d7816 */ /* 0x000fe4000000003d */
[----:B------:R-:W-:Y:S01]  /*21de0*/  PRMT R59, RZ, 0x7610, R59 ;  /* 0x00007610ff3b7816 */ /* 0x000fe2000000003b */
[----:B------:R-:W2:Y:S04]  /*21df0*/  LDL R51, [R1+0x11f0] ;  /* 0x0011f00001337983 */ /* 0x000ea80000100800 */
[----:B0-----:R-:W2:Y:S04]  /*21e00*/  LDL R54, [R1+0x11f8] ;  /* 0x0011f80001367983 */ /* 0x001ea80000100800 */
[----:B------:R0:W2:Y:S02]  /*21e10*/  @P1 LDG.E.U8 R50, desc[UR32][R4.64] ;  /* 0x0000002004321981 */ /* 0x0000a4000c1e1100 */
[----:B0-----:R-:W-:-:S02]  /*21e20*/  @P1 IMAD.MOV.U32 R4, RZ, RZ, R0 ;  /* 0x000000ffff041224 */ /* 0x001fc400078e0000 */
[----:B------:R-:W-:-:S05]  /*21e30*/  @P1 IMAD.MOV.U32 R5, RZ, RZ, R25 ;  /* 0x000000ffff051224 */ /* 0x000fca00078e0019 */
[----:B------:R4:W2:Y:S04]  /*21e40*/  @P1 LDG.E.U8 R61, desc[UR32][R4.64] ;  /* 0x00000020043d1981 */ /* 0x0008a8000c1e1100 */
[----:B---3--:R0:W-:Y:S04]  /*21e50*/  STL [R1+0x60], R24 ;  /* 0x0000601801007387 */ /* 0x0081e80000100800 */
[----:B0-----:R-:W3:Y:S01]  /*21e60*/  LDL R24, [R1+0x11f4] ;  /* 0x0011f40001187983 */ /* 0x001ee20000100800 */
[----:B----4-:R-:W-:Y:S02]  /*21e70*/  @P2 IMAD.MOV.U32 R4, RZ, RZ, R53 ;  /* 0x000000ffff042224 */ /* 0x010fe400078e0035 */
[----:B--2---:R-:W-:-:S05]  /*21e80*/  @P2 IMAD.MOV.U32 R5, RZ, RZ, R54 ;  /* 0x000000ffff052224 */ /* 0x004fca00078e0036 */
[----:B------:R0:W2:Y:S04]  /*21e90*/  @P2 LDG.E.U8 R59, desc[UR32][R4.64] ;  /* 0x00000020043b2981 */ /* 0x0000a8000c1e1100 */
[----:B------:R1:W-:Y:S04]  /*21ea0*/  STL [R1+0x4c], R50 ;  /* 0x00004c3201007387 */ /* 0x0003e80000100800 */
[----:B------:R-:W4:Y:S04]  /*21eb0*/  LDL R25, [R1+0x11ec] ;  /* 0x0011ec0001197983 */ /* 0x000f280000100800 */
[----:B------:R-:W4:Y:S04]  /*21ec0*/  LDL R52, [R1+0x11e0] ;  /* 0x0011e00001347983 */ /* 0x000f280000100800 */
[----:B------:R-:W4:Y:S04]  /*21ed0*/  LDL R0, [R1+0x11e4] ;  /* 0x0011e40001007983 */ /* 0x000f280000100800 */
[----:B-1----:R-:W4:Y:S04]  /*21ee0*/  LDL R50, [R1+0x11e8] ;  /* 0x0011e80001327983 */ /* 0x002f280000100800 */
[----:B------:R-:W-:Y:S01]  /*21ef0*/  STL [R1+0x346c], R61 ;  /* 0x00346c3d01007387 */ /* 0x000fe20000100800 */
[----:B------:R-:W-:Y:S01]  /*21f00*/  PRMT R58, RZ, 0x7610, R58 ;  /* 0x00007610ff3a7816 */ /* 0x000fe2000000003a */
[----:B0-----:R-:W-:-:S02]  /*21f10*/  @P2 IMAD.MOV.U32 R5, RZ, RZ, R51 ;  /* 0x000000ffff052224 */ /* 0x001fc400078e0033 */
[----:B---3--:R-:W-:-:S05]  /*21f20*/  @P2 IMAD.MOV.U32 R4, RZ, RZ, R24 ;  /* 0x000000ffff042224 */ /* 0x008fca00078e0018 */
[----:B------:R4:W3:Y:S04]  /*21f30*/  @P2 LDG.E.U8 R58, desc[UR32][R4.64] ;  /* 0x00000020043a2981 */ /* 0x0008e8000c1e1100 */
[----:B--2---:R-:W-:Y:S04]  /*21f40*/  STL [R1+0x3470], R59 ;  /* 0x0034703b01007387 */ /* 0x004fe80000100800 */
[----:B------:R-:W2:Y:S04]  /*21f50*/  LDL R51, [R1+0x1178] ;  /* 0x0011780001337983 */ /* 0x000ea80000100800 */
[----:B------:R-:W2:Y:S01]  /*21f60*/  LDL R24, [R1+0x117c] ;  /* 0x00117c0001187983 */ /* 0x000ea20000100800 */
[----:B------:R-:W-:-:S02]  /*21f70*/  ISETP.GT.AND P3, PT, R2, 0x3d, PT ;  /* 0x0000003d0200780c */ /* 0x000fc40003f64270 */
[----:B------:R-:W-:Y:S01]  /*21f80*/  PRMT R57, RZ, 0x7610, R57 ;  /* 0x00007610ff397816 */ /* 0x000fe20000000039 */
[----:B----4-:R-:W-:Y:S01]  /*21f90*/  @P2 IMAD.MOV.U32 R4, RZ, RZ, R25 ;  /* 0x000000ffff042224 */ /* 0x010fe200078e0019 */
[----:B------:R-:W-:Y:S01]  /*21fa0*/  PRMT R56, RZ, 0x7610, R56 ;  /* 0x00007610ff387816 */ /* 0x000fe20000000038 */
[----:B------:R-:W-:-:S05]  /*21fb0*/  @P2 IMAD.MOV.U32 R5, RZ, RZ, R50 ;  /* 0x000000ffff052224 */ /* 0x000fca00078e0032 */
[----:B------:R0:W4:Y:S01]  /*21fc0*/  @P2 LDG.E.U8 R57, desc[UR32][R4.64] ;  /* 0x0000002004392981 */ /* 0x000122000c1e1100 */
[----:B------:R-:W-:Y:S01]  /*21fd0*/  PRMT R49, RZ, 0x7610, R49 ;  /* 0x00007610ff317816 */ /* 0x000fe20000000031 */
[----:B0-----:R-:W-:Y:S02]  /*21fe0*/  @P2 IMAD.MOV.U32 R4, RZ, RZ, R0 ;  /* 0x000000ffff042224 */ /* 0x001fe400078e0000 */
[----:B------:R-:W-:-:S05]  /*21ff0*/  @P2 IMAD.MOV.U32 R5, RZ, RZ, R52 ;  /* 0x000000ffff052224 */ /* 0x000fca00078e0034 */
[----:B------:R2:W4:Y:S04]  /*22000*/  @P2 LDG.E.U8 R56, desc[UR32][R4.64] ;  /* 0x0000002004382981 */ /* 0x000528000c1e1100 */
[----:B---3--:R-:W-:Y:S04]  /*22010*/  STL [R1+0x3474], R58 ;  /* 0x0034743a01007387 */ /* 0x008fe80000100800 */
[----:B------:R-:W3:Y:S04]  /*22020*/  LDL R50, [R1+0x1170] ;  /* 0x0011700001327983 */ /* 0x000ee80000100800 */
[----:B------:R-:W3:Y:S01]  /*22030*/  LDL R25, [R1+0x1174] ;  /* 0x0011740001197983 */ /* 0x000ee20000100800 */
[----:B--2---:R-:W-:-:S02]  /*22040*/  @P3 IMAD.MOV.U32 R5, RZ, RZ, R51 ;  /* 0x000000ffff053224 */ /* 0x004fc400078e0033 */
[----:B------:R-:W-:-:S05]  /*22050*/  @P3 IMAD.MOV.U32 R4, RZ, RZ, R24 ;  /* 0x000000ffff043224 */ /* 0x000fca00078e0018 */
[----:B------:R3:W2:Y:S04]  /*22060*/  @P3 LDG.E.U8 R49, desc[UR32][R4.64] ;  /* 0x0000002004313981 */ /* 0x0006a8000c1e1100 */
[----:B----4-:R-:W-:Y:S04]  /*22070*/  STL [R1+0x348c], R57 ;  /* 0x00348c3901007387 */ /* 0x010fe80000100800 */
[----:B------:R-:W4:Y:S04]  /*22080*/  LDL R52, [R1+0x1168] ;  /* 0x0011680001347983 */ /* 0x000f280000100800 */
[----:B------:R-:W4:Y:S04]  /*22090*/  LDL R0, [R1+0x116c] ;  /* 0x00116c0001007983 */ /* 0x000f280000100800 */
[----:B------:R-:W-:Y:S04]  /*220a0*/  STL [R1+0x3490], R56 ;  /* 0x0034903801007387 */ /* 0x000fe80000100800 */
[----:B------:R-:W4:Y:S04]  /*220b0*/  LDL R51, [R1+0x1160] ;  /* 0x0011600001337983 */ /* 0x000f280000100800 */
[----:B------:R-:W4:Y:S01]  /*220c0*/  LDL R24, [R1+0x1164] ;  /* 0x0011640001187983 */ /* 0x000f220000100800 */
[----:B---3--:R-:W-:-:S03]  /*220d0*/  @P3 IMAD.MOV.U32 R5, RZ, RZ, R50 ;  /* 0x000000ffff053224 */ /* 0x008fc600078e0032 */
[----:B--2---:R0:W-:Y:S04]  /*220e0*/  STL [R1+0x3494], R49 ;  /* 0x0034943101007387 */ /* 0x0041e80000100800 */
[----:B------:R-:W2:Y:S04]  /*220f0*/  LDL R50, [R1+0x1358] ;  /* 0x0013580001327983 */ /* 0x000ea80000100800 */
[----:B0-----:R-:W3:Y:S01]  /*22100*/  LDL R49, [R1+0x135c] ;  /* 0x00135c0001317983 */ /* 0x001ee20000100800 */
[----:B------:R-:W-:Y:S01]  /*22110*/  PRMT R48, RZ, 0x7610, R48 ;  /* 0x00007610ff307816 */ /* 0x000fe20000000030 */
[----:B------:R-:W-:Y:S01]  /*22120*/  @P3 IMAD.MOV.U32 R4, RZ, RZ, R25 ;  /* 0x000000ffff043224 */ /* 0x000fe200078e0019 */
[----:B------:R-:W-:-:S02]  /*22130*/  ISETP.GT.AND P1, PT, R2, 0x2e, PT ;  /* 0x0000002e0200780c */ /* 0x000fc40003f24270 */
[----:B------:R-:W-:Y:S02]  /*22140*/  PRMT R47, RZ, 0x7610, R47 ;  /* 0x00007610ff2f7816 */ /* 0x000fe4000000002f */
[----:B------:R-:W-:Y:S02]  /*22150*/  PRMT R46, RZ, 0x7610, R46 ;  /* 0x00007610ff2e7816 */ /* 0x000fe4000000002e */
[----:B------:R-:W-:Y:S01]  /*22160*/  PRMT R45, RZ, 0x7610, R45 ;  /* 0x00007610ff2d7816 */ /* 0x000fe2000000002d */
[----:B------:R4:W3:Y:S04]  /*22170*/  @P3 LDG.E.U8 R48, desc[UR32][R4.64] ;  /* 0x0000002004303981 */ /* 0x0008e8000c1e1100 */
[----:B------:R-:W3:Y:S01]  /*22180*/  LDL R25, [R1+0x1354] ;  /* 0x0013540001197983 */ /* 0x000ee20000100800 */
[----:B----4-:R-:W-:-:S02]  /*22190*/  @P3 IMAD.MOV.U32 R4, RZ, RZ, R0 ;  /* 0x000000ffff043224 */ /* 0x010fc400078e0000 */
[----:B------:R-:W-:-:S05]  /*221a0*/  @P3 IMAD.MOV.U32 R5, RZ, RZ, R52 ;  /* 0x000000ffff053224 */ /* 0x000fca00078e0034 */
[----:B------:R0:W4:Y:S02]  /*221b0*/  @P3 LDG.E.U8 R47, desc[UR32][R4.64] ;  /* 0x00000020042f3981 */ /* 0x000124000c1e1100 */
[----:B0-----:R-:W-:Y:S02]  /*221c0*/  @P3 IMAD.MOV.U32 R4, RZ, RZ, R24 ;  /* 0x000000ffff043224 */ /* 0x001fe400078e0018 */
[----:B------:R-:W-:-:S05]  /*221d0*/  @P3 IMAD.MOV.U32 R5, RZ, RZ, R51 ;  /* 0x000000ffff053224 */ /* 0x000fca00078e0033 */
[----:B------:R2:W4:Y:S02]  /*221e0*/  @P3 LDG.E.U8 R46, desc[UR32][R4.64] ;  /* 0x00000020042e3981 */ /* 0x000524000c1e1100 */
[----:B--2---:R-:W-:Y:S02]  /*221f0*/  @P1 IMAD.MOV.U32 R5, RZ, RZ, R50 ;  /* 0x000000ffff051224 */ /* 0x004fe400078e0032 */
[----:B---3--:R-:W-:-:S05]  /*22200*/  @P1 IMAD.MOV.U32 R4, RZ, RZ, R49 ;  /* 0x000000ffff041224 */ /* 0x008fca00078e0031 */
[----:B------:R-:W2:Y:S04]  /*22210*/  @P1 LDG.E.U8 R45, desc[UR32][R4.64] ;  /* 0x00000020042d1981 */ /* 0x000ea8000c1e1100 */
[----:B------:R0:W-:Y:S04]  /*22220*/  STL [R1+0x3498], R48 ;  /* 0x0034983001007387 */ /* 0x0001e80000100800 */
[----:B------:R-:W3:Y:S04]  /*22230*/  LDL R0, [R1+0x134c] ;  /* 0x00134c0001007983 */ /* 0x000ee80000100800 */
[----:B0-----:R-:W3:Y:S04]  /*22240*/  LDL R48, [R1+0x1350] ;  /* 0x0013500001307983 */ /* 0x001ee80000100800 */
[----:B----4-:R0:W-:Y:S04]  /*22250*/  STL [R1+0x349c], R47 ;  /* 0x00349c2f01007387 */ /* 0x0101e80000100800 */
[----:B------:R-:W4:Y:S04]  /*22260*/  LDL R24, [R1+0x1348] ;  /* 0x0013480001187983 */ /* 0x000f280000100800 */
[----:B0-----:R-:W4:Y:S04]  /*22270*/  LDL R47, [R1+0x1344] ;  /* 0x00134400012f7983 */ /* 0x001f280000100800 */
[----:B------:R0:W-:Y:S04]  /*22280*/  STL [R1+0x34a0], R46 ;  /* 0x0034a02e01007387 */ /* 0x0001e80000100800 */
[----:B------:R-:W4:Y:S04]  /*22290*/  LDL R49, [R1+0x12dc] ;  /* 0x0012dc0001317983 */ /* 0x000f280000100800 */
[----:B0-----:R-:W4:Y:S04]  /*222a0*/  LDL R46, [R1+0x1340] ;  /* 0x00134000012e7983 */ /* 0x001f280000100800 */
[----:B--2---:R0:W-:Y:S04]  /*222b0*/  STL [R1+0x3454], R45 ;  /* 0x0034542d01007387 */ /* 0x0041e80000100800 */
[----:B0-----:R-:W2:Y:S01]  /*222c0*/  LDL R45, [R1+0x12d8] ;  /* 0x0012d800012d7983 */ /* 0x001ea20000100800 */
[----:B------:R-:W-:Y:S01]  /*222d0*/  PRMT R44, RZ, 0x7610, R44 ;  /* 0x00007610ff2c7816 */ /* 0x000fe2000000002c */
[----:B------:R-:W-:-:S02]  /*222e0*/  @P1 IMAD.MOV.U32 R4, RZ, RZ, R25 ;  /* 0x000000ffff041224 */ /* 0x000fc400078e0019 */
[----:B---3--:R-:W-:Y:S01]  /*222f0*/  @P1 IMAD.MOV.U32 R5, RZ, RZ, R48 ;  /* 0x000000ffff051224 */ /* 0x008fe200078e0030 */
[----:B------:R-:W3:Y:S04]  /*22300*/  LDL R25, [R1+0x12d4] ;  /* 0x0012d40001197983 */ /* 0x000ee80000100800 */
[----:B------:R-:W3:Y:S01]  /*22310*/  LDL R48, [R1+0x12d0] ;  /* 0x0012d00001307983 */ /* 0x000ee20000100800 */
[----:B------:R-:W-:Y:S02]  /*22320*/  ISETP.GT.AND P2, PT, R2, 0x32, PT ;  /* 0x000000320200780c */ /* 0x000fe40003f44270 */
[----:B------:R-:W-:Y:S01]  /*22330*/  PRMT R43, RZ, 0x7610, R43 ;  /* 0x00007610ff2b7816 */ /* 0x000fe2000000002b */
[----:B------:R0:W3:Y:S01]  /*22340*/  @P1 LDG.E.U8 R44, desc[UR32][R4.64] ;  /* 0x00000020042c1981 */ /* 0x0000e2000c1e1100 */
[----:B------:R-:W-:Y:S01]  /*22350*/  PRMT R42, RZ, 0x7610, R42 ;  /* 0x00007610ff2a7816 */ /* 0x000fe2000000002a */
[----:B0-----:R-:W-:-:S02]  /*22360*/  @P1 IMAD.MOV.U32 R4, RZ, RZ, R0 ;  /* 0x000000ffff041224 */ /* 0x001fc400078e0000 */
[----:B----4-:R-:W-:-:S05]  /*22370*/  @P1 IMAD.MOV.U32 R5, RZ, RZ, R24 ;  /* 0x000000ffff051224 */ /* 0x010fca00078e0018 */
[----:B------:R0:W4:Y:S01]  /*22380*/  @P1 LDG.E.U8 R43, desc[UR32][R4.64] ;  /* 0x00000020042b1981 */ /* 0x000122000c1e1100 */
[----:B------:R-:W-:Y:S01]  /*22390*/  PRMT R41, RZ, 0x7610, R41 ;  /* 0x00007610ff297816 */ /* 0x000fe20000000029 */
[----:B0-----:R-:W-:Y:S02]  /*223a0*/  @P1 IMAD.MOV.U32 R4, RZ, RZ, R47 ;  /* 0x000000ffff041224 */ /* 0x001fe400078e002f */
[----:B------:R-:W-:-:S05]  /*223b0*/  @P1 IMAD.MOV.U32 R5, RZ, RZ, R46 ;  /* 0x000000ffff051224 */ /* 0x000fca00078e002e */
[----:B------:R0:W4:Y:S02]  /*223c0*/  @P1 LDG.E.U8 R42, desc[UR32][R4.64] ;  /* 0x00000020042a1981 */ /* 0x000124000c1e1100 */
[----:B0-----:R-:W-:Y:S02]  /*223d0*/  @P2 IMAD.MOV.U32 R4, RZ, RZ, R49 ;  /* 0x000000ffff042224 */ /* 0x001fe400078e0031 */
[----:B--2---:R-:W-:-:S05]  /*223e0*/  @P2 IMAD.MOV.U32 R5, RZ, RZ, R45 ;  /* 0x000000ffff052224 */ /* 0x004fca00078e002d */
[----:B------:R0:W2:Y:S01]  /*223f0*/  @P2 LDG.E.U8 R41, desc[UR32][R4.64] ;  /* 0x0000002004292981 */ /* 0x0000a2000c1e1100 */
[----:B------:R-:W-:-:S03]  /*22400*/  PRMT R40, RZ, 0x7610, R40 ;  /* 0x00007610ff287816 */ /* 0x000fc60000000028 */
[----:B---3--:R-:W-:Y:S04]  /*22410*/  STL [R1+0x3458], R44 ;  /* 0x0034582c01007387 */ /* 0x008fe80000100800 */
[----:B------:R-:W3:Y:S04]  /*22420*/  LDL R24, [R1+0x12c8] ;  /* 0x0012c80001187983 */ /* 0x000ee80000100800 */
[----:B------:R-:W3:Y:S01]  /*22430*/  LDL R0, [R1+0x12cc] ;  /* 0x0012cc0001007983 */ /* 0x000ee20000100800 */
[----:B0-----:R-:W-:Y:S02]  /*22440*/  @P2 IMAD.MOV.U32 R4, RZ, RZ, R25 ;  /* 0x000000ffff042224 */ /* 0x001fe400078e0019 */
[----:B------:R-:W-:-:S05]  /*22450*/  @P2 IMAD.MOV.U32 R5, RZ, RZ, R48 ;  /* 0x000000ffff052224 */ /* 0x000fca00078e0030 */
[----:B------:R3:W3:Y:S04]  /*22460*/  @P2 LDG.E.U8 R40, desc[UR32][R4.64] ;  /* 0x0000002004282981 */ /* 0x0006e8000c1e1100 */
[----:B----4-:R0:W-:Y:S04]  /*22470*/  STL [R1+0x345c], R43 ;  /* 0x00345c2b01007387 */ /* 0x0101e80000100800 */
[----:B------:R-:W4:Y:S04]  /*22480*/  LDL R47, [R1+0x12c0] ;  /* 0x0012c000012f7983 */ /* 0x000f280000100800 */
[----:B------:R-:W4:Y:S04]  /*22490*/  LDL R46, [R1+0x12c4] ;  /* 0x0012c400012e7983 */ /* 0x000f280000100800 */
[----:B0-----:R-:W4:Y:S04]  /*224a0*/  LDL R43, [R1+0x125c] ;  /* 0x00125c00012b7983 */ /* 0x001f280000100800 */
[----:B------:R0:W-:Y:S04]  /*224b0*/  STL [R1+0x3460], R42 ;  /* 0x0034602a01007387 */ /* 0x0001e80000100800 */
[----:B------:R-:W4:Y:S04]  /*224c0*/  LDL R44, [R1+0x1258] ;  /* 0x00125800012c7983 */ /* 0x000f280000100800 */
[----:B------:R-:W4:Y:S04]  /*224d0*/  LDL R45, [R1+0x1254] ;  /* 0x00125400012d7983 */ /* 0x000f280000100800 */
[----:B--2---:R1:W-:Y:S04]  /*224e0*/  STL [R1+0x3464], R41 ;  /* 0x0034642901007387 */ /* 0x0043e80000100800 */
[----:B0-----:R-:W2:Y:S04]  /*224f0*/  LDL R42, [R1+0x1248] ;  /* 0x00124800012a7983 */ /* 0x001ea80000100800 */
[----:B------:R-:W2:Y:S04]  /*22500*/  LDL R25, [R1+0x124c] ;  /* 0x00124c0001197983 */ /* 0x000ea80000100800 */
[----:B-1----:R-:W2:Y:S01]  /*22510*/  LDL R41, [R1+0x1250] ;  /* 0x0012500001297983 */ /* 0x002ea20000100800 */
[----:B------:R-:W-:-:S02]  /*22520*/  ISETP.GT.AND P1, PT, R2, 0x36, PT ;  /* 0x000000360200780c */ /* 0x000fc40003f24270 */
[----:B------:R-:W-:Y:S01]  /*22530*/  PRMT R39, RZ, 0x7610, R39 ;  /* 0x00007610ff277816 */ /* 0x000fe20000000027 */
[----:B---3--:R-:W-:Y:S02]  /*22540*/  @P2 IMAD.MOV.U32 R4, RZ, RZ, R0 ;  /* 0x000000ffff042224 */ /* 0x008fe400078e0000 */
[----:B------:R-:W-:Y:S01]  /*22550*/  @P2 IMAD.MOV.U32 R5, RZ, RZ, R24 ;  /* 0x000000ffff052224 */ /* 0x000fe200078e0018 */
[----:B------:R0:W-:Y:S04]  /*22560*/  STL [R1+0x3468], R40 ;  /* 0x0034682801007387 */ /* 0x0001e80000100800 */
[----:B------:R-:W3:Y:S04]  /*22570*/  LDL R24, [R1+0x1240] ;  /* 0x0012400001187983 */ /* 0x000ee80000100800 */
[----:B------:R-:W3:Y:S01]  /*22580*/  LDL R0, [R1+0x1244] ;  /* 0x0012440001007983 */ /* 0x000ee20000100800 */
[----:B------:R-:W-:-:S03]  /*22590*/  PRMT R38, RZ, 0x7610, R38 ;  /* 0x00007610ff267816 */ /* 0x000fc60000000026 */
[----:B------:R4:W3:Y:S01]  /*225a0*/  @P2 LDG.E.U8 R39, desc[UR32][R4.64] ;  /* 0x0000002004272981 */ /* 0x0008e2000c1e1100 */
[----:B------:R-:W-:Y:S02]  /*225b0*/  PRMT R37, RZ, 0x7610, R37 ;  /* 0x00007610ff257816 */ /* 0x000fe40000000025 */
[----:B------:R-:W-:Y:S02]  /*225c0*/  PRMT R36, RZ, 0x7610, R36 ;  /* 0x00007610ff247816 */ /* 0x000fe40000000024 */
[----:B------:R-:W-:Y:S02]  /*225d0*/  PRMT R22, RZ, 0x7610, R22 ;  /* 0x00007610ff167816 */ /* 0x000fe40000000016 */
[----:B------:R-:W-:Y:S02]  /*225e0*/  PRMT R21, RZ, 0x7610, R21 ;  /* 0x00007610ff157816 */ /* 0x000fe40000000015 */
[----:B------:R-:W-:Y:S01]  /*225f0*/  PRMT R20, RZ, 0x7610, R20 ;  /* 0x00007610ff147816 */ /* 0x000fe20000000014 */
[----:B0-----:R-:W3:Y:S01]  /*22600*/  LDL R40, [R1+0x11d4] ;  /* 0x0011d40001287983 */ /* 0x001ee20000100800 */
[----:B------:R-:W-:-:S02]  /*22610*/  PRMT R19, RZ, 0x7610, R19 ;  /* 0x00007610ff137816 */ /* 0x000fc40000000013 */
[----:B------:R-:W-:Y:S02]  /*22620*/  ISETP.GT.AND P3, PT, R2, 0x3e, PT ;  /* 0x0000003e0200780c */ /* 0x000fe40003f64270 */
[----:B------:R-:W-:Y:S01]  /*22630*/  PRMT R18, RZ, 0x7610, R18 ;  /* 0x00007610ff127816 */ /* 0x000fe20000000012 */
[----:B----4-:R-:W-:Y:S02]  /*22640*/  @P2 IMAD.MOV.U32 R4, RZ, RZ, R46 ;  /* 0x000000ffff042224 */ /* 0x010fe400078e002e */
[----:B------:R-:W-:Y:S01]  /*22650*/  @P2 IMAD.MOV.U32 R5, RZ, RZ, R47 ;  /* 0x000000ffff052224 */ /* 0x000fe200078e002f */
[----:B------:R-:W4:Y:S01]  /*22660*/  LDL R46, [R1+0x11c0] ;  /* 0x0011c000012e7983 */ /* 0x000f220000100800 */
[----:B------:R-:W-:Y:S02]  /*22670*/  PRMT R17, RZ, 0x7610, R17 ;  /* 0x00007610ff117816 */ /* 0x000fe40000000011 */
[----:B------:R-:W-:Y:S01]  /*22680*/  PRMT R16, RZ, 0x7610, R16 ;  /* 0x00007610ff107816 */ /* 0x000fe20000000010 */
[----:B------:R-:W4:Y:S04]  /*22690*/  LDL R48, [R1+0x1338] ;  /* 0x0013380001307983 */ /* 0x000f280000100800 */
[----:B------:R0:W4:Y:S04]  /*226a0*/  @P2 LDG.E.U8 R38, desc[UR32][R4.64] ;  /* 0x0000002004262981 */ /* 0x000128000c1e1100 */
[----:B------:R-:W4:Y:S01]  /*226b0*/  LDL R47, [R1+0x133c] ;  /* 0x00133c00012f7983 */ /* 0x000f220000100800 */
[----:B0-----:R-:W-:-:S02]  /*226c0*/  @P1 IMAD.MOV.U32 R4, RZ, RZ, R43 ;  /* 0x000000ffff041224 */ /* 0x001fc400078e002b */
[----:B------:R-:W-:Y:S01]  /*226d0*/  @P1 IMAD.MOV.U32 R5, RZ, RZ, R44 ;  /* 0x000000ffff051224 */ /* 0x000fe200078e002c */
[----:B------:R-:W4:Y:S04]  /*226e0*/  LDL R43, [R1+0x11dc] ;  /* 0x0011dc00012b7983 */ /* 0x000f280000100800 */
[----:B------:R-:W4:Y:S04]  /*226f0*/  LDL R44, [R1+0x11d8] ;  /* 0x0011d800012c7983 */ /* 0x000f280000100800 */
[----:B------:R2:W4:Y:S02]  /*22700*/  @P1 LDG.E.U8 R37, desc[UR32][R4.64] ;  /* 0x0000002004251981 */ /* 0x000524000c1e1100 */
[----:B--2---:R-:W-:-:S02]  /*22710*/  @P1 IMAD.MOV.U32 R5, RZ, RZ, R41 ;  /* 0x000000ffff051224 */ /* 0x004fc400078e0029 */
[----:B------:R-:W2:Y:S01]  /*22720*/  LDL R41, [R1+0x11d0] ;  /* 0x0011d00001297983 */ /* 0x000ea20000100800 */
[----:B------:R-:W-:-:S03]  /*22730*/  @P1 IMAD.MOV.U32 R4, RZ, RZ, R45 ;  /* 0x000000ffff041224 */ /* 0x000fc600078e002d */
[----:B------:R-:W2:Y:S04]  /*22740*/  LDL R45, [R1+0x11c4] ;  /* 0x0011c400012d7983 */ /* 0x000ea80000100800 */
[----:B------:R0:W2:Y:S02]  /*22750*/  @P1 LDG.E.U8 R36, desc[UR32][R4.64] ;  /* 0x0000002004241981 */ /* 0x0000a4000c1e1100 */
[----:B0-----:R-:W-:Y:S02]  /*22760*/  @P1 IMAD.MOV.U32 R4, RZ, RZ, R25 ;  /* 0x000000ffff041224 */ /* 0x001fe400078e0019 */
[----:B------:R-:W-:Y:S01]  /*22770*/  @P1 IMAD.MOV.U32 R5, RZ, RZ, R42 ;  /* 0x000000ffff051224 */ /* 0x000fe200078e002a */
[----:B------:R-:W2:Y:S04]  /*22780*/  LDL R25, [R1+0x11cc] ;  /* 0x0011cc0001197983 */ /* 0x000ea80000100800 */
[----:B------:R-:W2:Y:S01]  /*22790*/  LDL R42, [R1+0x11c8] ;  /* 0x0011c800012a7983 */ /* 0x000ea20000100800 */
[----:B------:R-:W-:-:S03]  /*227a0*/  ISETP.GT.AND P2, PT, R2, 0x3a, PT ;  /* 0x0000003a0200780c */ /* 0x000fc60003f44270 */
[----:B------:R3:W2:Y:S02]  /*227b0*/  @P1 LDG.E.U8 R22, desc[UR32][R4.64] ;  /* 0x0000002004161981 */ /* 0x0006a4000c1e1100 */
[----:B---3--:R-:W-:Y:S02]  /*227c0*/  @P1 IMAD.MOV.U32 R4, RZ, RZ, R0 ;  /* 0x000000ffff041224 */ /* 0x008fe400078e0000 */
[----:B------:R-:W-:Y:S01]  /*227d0*/  @P1 IMAD.MOV.U32 R5, RZ, RZ, R24 ;  /* 0x000000ffff051224 */ /* 0x000fe200078e0018 */
[----:B------:R-:W3:Y:S04]  /*227e0*/  LDL R0, [R1+0x115c] ;  /* 0x00115c0001007983 */ /* 0x000ee80000100800 */
[----:B------:R-:W3:Y:S04]  /*227f0*/  LDL R24, [R1+0x1158] ;  /* 0x0011580001187983 */ /* 0x000ee80000100800 */
[----:B------:R4:W3:Y:S02]  /*22800*/  @P1 LDG.E.U8 R21, desc[UR32][R4.64] ;  /* 0x0000002004151981 */ /* 0x0008e4000c1e1100 */
[----:B----4-:R-:W-:-:S02]  /*22810*/  @P2 IMAD.MOV.U32 R4, RZ, RZ, R43 ;  /* 0x000000ffff042224 */ /* 0x010fc400078e002b */
[----:B------:R-:W-:Y:S01]  /*22820*/  @P2 IMAD.MOV.U32 R5, RZ, RZ, R44 ;  /* 0x000000ffff052224 */ /* 0x000fe200078e002c */
[----:B------:R-:W4:Y:S04]  /*22830*/  LDL R43, [R1+0x1154] ;  /* 0x00115400012b7983 */ /* 0x000f280000100800 */
[----:B------:R-:W4:Y:S04]  /*22840*/  LDL R44, [R1+0x1150] ;  /* 0x00115000012c7983 */ /* 0x000f280000100800 */
[----:B------:R0:W4:Y:S02]  /*22850*/  @P2 LDG.E.U8 R20, desc[UR32][R4.64] ;  /* 0x0000002004142981 */ /* 0x000124000c1e1100 */
[----:B0-----:R-:W-:-:S02]  /*22860*/  @P2 IMAD.MOV.U32 R4, RZ, RZ, R40 ;  /* 0x000000ffff042224 */ /* 0x001fc400078e0028 */
[----:B------:R-:W4:Y:S01]  /*22870*/  LDL R40, [R1+0x114c] ;  /* 0x00114c0001287983 */ /* 0x000f220000100800 */
[----:B--2---:R-:W-:-:S03]  /*22880*/  @P2 IMAD.MOV.U32 R5, RZ, RZ, R41 ;  /* 0x000000ffff052224 */ /* 0x004fc600078e0029 */
[----:B------:R-:W2:Y:S04]  /*22890*/  LDL R41, [R1+0x1148] ;  /* 0x0011480001297983 */ /* 0x000ea80000100800 */
[----:B------:R0:W2:Y:S02]  /*228a0*/  @P2 LDG.E.U8 R19, desc[UR32][R4.64] ;  /* 0x0000002004132981 */ /* 0x0000a4000c1e1100 */
[----:B0-----:R-:W-:Y:S02]  /*228b0*/  @P2 IMAD.MOV.U32 R4, RZ, RZ, R25 ;  /* 0x000000ffff042224 */ /* 0x001fe400078e0019 */
[----:B------:R-:W-:Y:S01]  /*228c0*/  @P2 IMAD.MOV.U32 R5, RZ, RZ, R42 ;  /* 0x000000ffff052224 */ /* 0x000fe200078e002a */
[----:B------:R-:W2:Y:S04]  /*228d0*/  LDL R25, [R1+0x1144] ;  /* 0x0011440001197983 */ /* 0x000ea80000100800 */
[----:B------:R-:W2:Y:S04]  /*228e0*/  LDL R42, [R1+0x1140] ;  /* 0x00114000012a7983 */ /* 0x000ea80000100800 */
[----:B------:R0:W2:Y:S02]  /*228f0*/  @P2 LDG.E.U8 R18, desc[UR32][R4.64] ;  /* 0x0000002004122981 */ /* 0x0000a4000c1e1100 */
[----:B0-----:R-:W-:-:S02]  /*22900*/  @P2 IMAD.MOV.U32 R4, RZ, RZ, R45 ;  /* 0x000000ffff042224 */ /* 0x001fc400078e002d */
[----:B------:R-:W-:Y:S01]  /*22910*/  @P2 IMAD.MOV.U32 R5, RZ, RZ, R46 ;  /* 0x000000ffff052224 */ /* 0x000fe200078e002e */
[----:B------:R-:W-:Y:S02]  /*22920*/  PRMT R15, RZ, 0x7610, R15 ;  /* 0x00007610ff0f7816 */ /* 0x000fe4000000000f */
[----:B------:R-:W-:Y:S02]  /*22930*/  PRMT R14, RZ, 0x7610, R14 ;  /* 0x00007610ff0e7816 */ /* 0x000fe4000000000e */
[----:B------:R-:W-:Y:S02]  /*22940*/  ISETP.GT.AND P1, PT, R2, 0x2f, PT ;  /* 0x0000002f0200780c */ /* 0x000fe40003f24270 */
[----:B------:R-:W-:Y:S01]  /*22950*/  PRMT R13, RZ, 0x7610, R13 ;  /* 0x00007610ff0d7816 */ /* 0x000fe2000000000d */
[----:B------:R3:W2:Y:S01]  /*22960*/  @P2 LDG.E.U8 R17, desc[UR32][R4.64] ;  /* 0x0000002004112981 */ /* 0x0006a2000c1e1100 */
[----:B------:R-:W-:Y:S02]  /*22970*/  PRMT R12, RZ, 0x7610, R12 ;  /* 0x00007610ff0c7816 */ /* 0x000fe4000000000c */
[----:B------:R-:W-:-:S02]  /*22980*/  PRMT R11, RZ, 0x7610, R11 ;  /* 0x00007610ff0b7816 */ /* 0x000fc4000000000b */
[----:B------:R-:W-:Y:S01]  /*22990*/  PRMT R10, RZ, 0x7610, R10 ;  /* 0x00007610ff0a7816 */ /* 0x000fe2000000000a */
[----:B------:R-:W2:Y:S04]  /*229a0*/  LDL R46, [R1+0x1328] ;  /* 0x00132800012e7983 */ /* 0x000ea80000100800 */
[----:B------:R-:W2:Y:S01]  /*229b0*/  LDL R45, [R1+0x132c] ;  /* 0x00132c00012d7983 */ /* 0x000ea20000100800 */
        /* <DEDUP_REMOVED lines=20> */
[----:B---3--:R-:W-:-:S02]  /*22b00*/  @P0 IMAD.MOV.U32 R4, RZ, RZ, R0 ;  /* 0x000000ffff040224 */ /* 0x008fc400078e0000 */
[----:B------:R-:W-:Y:S01]  /*22b10*/  @P0 IMAD.MOV.U32 R5, RZ, RZ, R24 ;  /* 0x000000ffff050224 */ /* 0x000fe200078e0018 */
[----:B------:R-:W3:Y:S04]  /*22b20*/  LDL R0, [R1+0x12b4] ;  /* 0x0012b40001007983 */ /* 0x000ee80000100800 */
[----:B------:R-:W3:Y:S04]  /*22b30*/  LDL R24, [R1+0x12b0] ;  /* 0x0012b00001187983 */ /* 0x000ee80000100800 */
[----:B------:R0:W3:Y:S02]  /*22b40*/  @P0 LDG.E.U8 R12, desc[UR32][R4.64] ;  /* 0x00000020040c0981 */ /* 0x0000e4000c1e1100 */
[----:B0-----:R-:W-:-:S02]  /*22b50*/  @P1 IMAD.MOV.U32 R4, RZ, RZ, R47 ;  /* 0x000000ffff041224 */ /* 0x001fc400078e002f */
[----:B------:R-:W-:-:S05]  /*22b60*/  @P1 IMAD.MOV.U32 R5, RZ, RZ, R48 ;  /* 0x000000ffff051224 */ /* 0x000fca00078e0030 */
[----:B------:R4:W3:Y:S02]  /*22b70*/  @P1 LDG.E.U8 R11, desc[UR32][R4.64] ;  /* 0x00000020040b1981 */ /* 0x0008e4000c1e1100 */
[----:B----4-:R-:W-:Y:S02]  /*22b80*/  @P1 IMAD.MOV.U32 R4, RZ, RZ, R40 ;  /* 0x000000ffff041224 */ /* 0x010fe400078e0028 */
[----:B--2---:R-:W-:-:S05]  /*22b90*/  @P1 IMAD.MOV.U32 R5, RZ, RZ, R41 ;  /* 0x000000ffff051224 */ /* 0x004fca00078e0029 */
[----:B------:R0:W2:Y:S01]  /*22ba0*/  @P1 LDG.E.U8 R10, desc[UR32][R4.64] ;  /* 0x00000020040a1981 */ /* 0x0000a2000c1e1100 */
[----:B------:R-:W-:Y:S01]  /*22bb0*/  PRMT R9, RZ, 0x7610, R9 ;  /* 0x00007610ff097816 */ /* 0x000fe20000000009 */
[----:B0-----:R-:W-:Y:S02]  /*22bc0*/  @P1 IMAD.MOV.U32 R4, RZ, RZ, R45 ;  /* 0x000000ffff041224 */ /* 0x001fe400078e002d */
[----:B------:R-:W-:-:S05]  /*22bd0*/  @P1 IMAD.MOV.U32 R5, RZ, RZ, R46 ;  /* 0x000000ffff051224 */ /* 0x000fca00078e002e */
[----:B------:R0:W4:Y:S04]  /*22be0*/  @P1 LDG.E.U8 R9, desc[UR32][R4.64] ;  /* 0x0000002004091981 */ /* 0x000128000c1e1100 */
[----:B---3--:R1:W-:Y:S04]  /*22bf0*/  STL [R1+0x3410], R12 ;  /* 0x0034100c01007387 */ /* 0x0083e80000100800 */
[----:B------:R3:W-:Y:S04]  /*22c00*/  STL [R1+0x3414], R11 ;  /* 0x0034140b01007387 */ /* 0x0007e80000100800 */
[----:B------:R-:W4:Y:S04]  /*22c10*/  LDL R41, [R1+0x12a8] ;  /* 0x0012a80001297983 */ /* 0x000f280000100800 */
[----:B------:R-:W4:Y:S04]  /*22c20*/  LDL R40, [R1+0x12ac] ;  /* 0x0012ac0001287983 */ /* 0x000f280000100800 */
[----:B--2---:R2:W-:Y:S04]  /*22c30*/  STL [R1+0x3418], R10 ;  /* 0x0034180a01007387 */ /* 0x0045e80000100800 */
[----:B-1----:R-:W2:Y:S04]  /*22c40*/  LDL R12, [R1+0x12a0] ;  /* 0x0012a000010c7983 */ /* 0x002ea80000100800 */
[----:B---3--:R-:W3:Y:S01]  /*22c50*/  LDL R11, [R1+0x12a4] ;  /* 0x0012a400010b7983 */ /* 0x008ee20000100800 */
[----:B------:R-:W-:-:S02]  /*22c60*/  ISETP.GT.AND P0, PT, R2, 0x33, PT ;  /* 0x000000330200780c */ /* 0x000fc40003f04270 */
[----:B------:R-:W-:Y:S01]  /*22c70*/  PRMT R8, RZ, 0x7610, R8 ;  /* 0x00007610ff087816 */ /* 0x000fe20000000008 */
[----:B0-----:R-:W-:Y:S02]  /*22c80*/  @P1 IMAD.MOV.U32 R4, RZ, RZ, R43 ;  /* 0x000000ffff041224 */ /* 0x001fe400078e002b */
[----:B------:R-:W-:Y:S01]  /*22c90*/  @P1 IMAD.MOV.U32 R5, RZ, RZ, R44 ;  /* 0x000000ffff051224 */ /* 0x000fe200078e002c */
[----:B------:R-:W-:-:S04]  /*22ca0*/  PRMT R7, RZ, 0x7610, R7 ;  /* 0x00007610ff077816 */ /* 0x000fc80000000007 */
[----:B------:R0:W3:Y:S01]  /*22cb0*/  @P1 LDG.E.U8 R8, desc[UR32][R4.64] ;  /* 0x0000002004081981 */ /* 0x0000e2000c1e1100 */
[----:B------:R-:W-:Y:S02]  /*22cc0*/  PRMT R6, RZ, 0x7610, R6 ;  /* 0x00007610ff067816 */ /* 0x000fe40000000006 */
[----:B0-----:R-:W-:Y:S02]  /*22cd0*/  @P0 IMAD.MOV.U32 R4, RZ, RZ, R25 ;  /* 0x000000ffff040224 */ /* 0x001fe400078e0019 */
[----:B------:R-:W-:Y:S02]  /*22ce0*/  @P0 IMAD.MOV.U32 R5, RZ, RZ, R42 ;  /* 0x000000ffff050224 */ /* 0x000fe400078e002a */
[----:B------:R-:W-:Y:S02]  /*22cf0*/  @P0 IMAD.MOV.U32 R25, RZ, RZ, R24 ;  /* 0x000000ffff190224 */ /* 0x000fe400078e0018 */
[----:B------:R-:W-:Y:S01]  /*22d00*/  @P0 IMAD.MOV.U32 R24, RZ, RZ, R0 ;  /* 0x000000ffff180224 */ /* 0x000fe200078e0000 */
[----:B------:R0:W3:Y:S04]  /*22d10*/  @P0 LDG.E.U8 R7, desc[UR32][R4.64] ;  /* 0x0000002004070981 */ /* 0x0000e8000c1e1100 */
[----:B------:R1:W3:Y:S01]  /*22d20*/  @P0 LDG.E.U8 R6, desc[UR32][R24.64] ;  /* 0x0000002018060981 */ /* 0x0002e2000c1e1100 */
[----:B0-----:R-:W-:-:S02]  /*22d30*/  PRMT R5, RZ, 0x7610, R5 ;  /* 0x00007610ff057816 */ /* 0x001fc40000000005 */
[----:B------:R-:W-:Y:S01]  /*22d40*/  PRMT R4, RZ, 0x7610, R4 ;  /* 0x00007610ff047816 */ /* 0x000fe20000000004 */
[----:B----4-:R0:W-:Y:S04]  /*22d50*/  STL [R1+0x341c], R9 ;  /* 0x00341c0901007387 */ /* 0x0101e80000100800 */
[----:B--2---:R-:W2:Y:S04]  /*22d60*/  LDL R10, [R1+0x1238] ;  /* 0x00123800010a7983 */ /* 0x004ea80000100800 */
[----:B0-----:R-:W4:Y:S01]  /*22d70*/  LDL R9, [R1+0x123c] ;  /* 0x00123c0001097983 */ /* 0x001f220000100800 */
[----:B-1----:R-:W-:-:S02]  /*22d80*/  @P0 IMAD.MOV.U32 R25, RZ, RZ, R41 ;  /* 0x000000ffff190224 */ /* 0x002fc400078e0029 */
[----:B------:R-:W-:-:S05]  /*22d90*/  @P0 IMAD.MOV.U32 R24, RZ, RZ, R40 ;  /* 0x000000ffff180224 */ /* 0x000fca00078e0028 */
[----:B------:R0:W4:Y:S02]  /*22da0*/  @P0 LDG.E.U8 R5, desc[UR32][R24.64] ;  /* 0x0000002018050981 */ /* 0x000124000c1e1100 */
[----:B0-----:R-:W-:Y:S02]  /*22db0*/  @P0 IMAD.MOV.U32 R25, RZ, RZ, R12 ;  /* 0x000000ffff190224 */ /* 0x001fe400078e000c */
[----:B---3--:R-:W-:-:S05]  /*22dc0*/  @P0 IMAD.MOV.U32 R24, RZ, RZ, R11 ;  /* 0x000000ffff180224 */ /* 0x008fca00078e000b */
[----:B------:R2:W3:Y:S04]  /*22dd0*/  @P0 LDG.E.U8 R4, desc[UR32][R24.64] ;  /* 0x0000002018040981 */ /* 0x0004e8000c1e1100 */
[----:B------:R-:W-:Y:S04]  /*22de0*/  STL [R1+0x3420], R8 ;  /* 0x0034200801007387 */ /* 0x000fe80000100800 */
[----:B------:R0:W-:Y:S04]  /*22df0*/  STL [R1+0x3424], R7 ;  /* 0x0034240701007387 */ /* 0x0001e80000100800 */
[----:B------:R-:W3:Y:S04]  /*22e00*/  LDL R46, [R1+0x1230] ;  /* 0x00123000012e7983 */ /* 0x000ee80000100800 */
[----:B------:R-:W3:Y:S04]  /*22e10*/  LDL R0, [R1+0x122c] ;  /* 0x00122c0001007983 */ /* 0x000ee80000100800 */
[----:B0-----:R-:W3:Y:S04]  /*22e20*/  LDL R7, [R1+0x1234] ;  /* 0x0012340001077983 */ /* 0x001ee80000100800 */
[----:B------:R0:W-:Y:S04]  /*22e30*/  STL [R1+0x3428], R6 ;  /* 0x0034280601007387 */ /* 0x0001e80000100800 */
[----:B------:R-:W3:Y:S04]  /*22e40*/  LDL R45, [R1+0x1228] ;  /* 0x00122800012d7983 */ /* 0x000ee80000100800 */
[----:B------:R-:W3:Y:S04]  /*22e50*/  LDL R44, [R1+0x1220] ;  /* 0x00122000012c7983 */ /* 0x000ee80000100800 */
[----:B------:R-:W3:Y:S01]  /*22e60*/  LDL R43, [R1+0x1224] ;  /* 0x00122400012b7983 */ /* 0x000ee20000100800 */
[----:B------:R-:W-:-:S02]  /*22e70*/  ISETP.GT.AND P1, PT, R2, 0x37, PT ;  /* 0x000000370200780c */ /* 0x000fc40003f24270 */
[----:B------:R-:W-:-:S11]  /*22e80*/  PRMT R3, RZ, 0x7610, R3 ;  /* 0x00007610ff037816 */ /* 0x000fd60000000003 */
[----:B--2---:R-:W-:Y:S01]  /*22e90*/  @P1 IMAD.MOV.U32 R25, RZ, RZ, R10 ;  /* 0x000000ffff191224 */ /* 0x004fe200078e000a */
[----:B----4-:R1:W-:Y:S04]  /*22ea0*/  STL [R1+0x342c], R5 ;  /* 0x00342c0501007387 */ /* 0x0103e80000100800 */
[----:B------:R-:W2:Y:S04]  /*22eb0*/  LDL R42, [R1+0x11b8] ;  /* 0x0011b800012a7983 */ /* 0x000ea80000100800 */
[----:B------:R-:W4:Y:S04]  /*22ec0*/  LDL R41, [R1+0x11bc] ;  /* 0x0011bc0001297983 */ /* 0x000f280000100800 */
[----:B------:R-:W2:Y:S04]  /*22ed0*/  LDL R40, [R1+0x11b0] ;  /* 0x0011b00001287983 */ /* 0x000ea80000100800 */
[----:B------:R-:W2:Y:S01]  /*22ee0*/  LDL R12, [R1+0x11b4] ;  /* 0x0011b400010c7983 */ /* 0x000ea20000100800 */
[----:B------:R-:W-:-:S05]  /*22ef0*/  @P1 IMAD.MOV.U32 R24, RZ, RZ, R9 ;  /* 0x000000ffff181224 */ /* 0x000fca00078e0009 */
[----:B------:R0:W2:Y:S04]  /*22f00*/  @P1 LDG.E.U8 R3, desc[UR32][R24.64] ;  /* 0x0000002018031981 */ /* 0x0000a8000c1e1100 */
[----:B---3--:R3:W-:Y:S04]  /*22f10*/  STL [R1+0x3430], R4 ;  /* 0x0034300401007387 */ /* 0x0087e80000100800 */
[----:B------:R-:W3:Y:S04]  /*22f20*/  LDL R11, [R1+0x11a8] ;  /* 0x0011a800010b7983 */ /* 0x000ee80000100800 */
[----:B------:R-:W3:Y:S04]  /*22f30*/  LDL R10, [R1+0x11ac] ;  /* 0x0011ac00010a7983 */ /* 0x000ee80000100800 */
[----:B------:R-:W3:Y:S04]  /*22f40*/  LDL R9, [R1+0x11a0] ;  /* 0x0011a00001097983 */ /* 0x000ee80000100800 */
[----:B------:R-:W3:Y:S01]  /*22f50*/  LDL R8, [R1+0x11a4] ;  /* 0x0011a40001087983 */ /* 0x000ee20000100800 */
[----:B------:R-:W-:-:S02]  /*22f60*/  PRMT R23, RZ, 0x7610, R23 ;  /* 0x00007610ff177816 */ /* 0x000fc40000000017 */
[----:B------:R-:W-:Y:S02]  /*22f70*/  ISETP.GT.AND P0, PT, R2, 0x3b, PT ;  /* 0x0000003b0200780c */ /* 0x000fe40003f04270 */
[----:B------:R-:W-:Y:S02]  /*22f80*/  PRMT R26, RZ, 0x7610, R26 ;  /* 0x00007610ff1a7816 */ /* 0x000fe4000000001a */
[----:B------:R-:W-:Y:S01]  /*22f90*/  PRMT R27, RZ, 0x7610, R27 ;  /* 0x00007610ff1b7816 */ /* 0x000fe2000000001b */
[----:B0-----:R-:W-:Y:S02]  /*22fa0*/  @P1 IMAD.MOV.U32 R25, RZ, RZ, R46 ;  /* 0x000000ffff191224 */ /* 0x001fe400078e002e */
[----:B------:R-:W-:-:S05]  /*22fb0*/  @P1 IMAD.MOV.U32 R24, RZ, RZ, R7 ;  /* 0x000000ffff181224 */ /* 0x000fca00078e0007 */
[----:B------:R0:W3:Y:S02]  /*22fc0*/  @P1 LDG.E.U8 R23, desc[UR32][R24.64] ;  /* 0x0000002018171981 */ /* 0x0000e4000c1e1100 */
[----:B0-----:R-:W-:Y:S02]  /*22fd0*/  @P1 IMAD.MOV.U32 R24, RZ, RZ, R0 ;  /* 0x000000ffff181224 */ /* 0x001fe400078e0000 */
[----:B------:R-:W-:-:S05]  /*22fe0*/  @P1 IMAD.MOV.U32 R25, RZ, RZ, R45 ;  /* 0x000000ffff191224 */ /* 0x000fca00078e002d */
[----:B------:R0:W3:Y:S01]  /*22ff0*/  @P1 LDG.E.U8 R26, desc[UR32][R24.64] ;  /* 0x00000020181a1981 */ /* 0x0000e2000c1e1100 */
[----:B------:R-:W-:Y:S01]  /*23000*/  PRMT R28, RZ, 0x7610, R28 ;  /* 0x00007610ff1c7816 */ /* 0x000fe2000000001c */
[----:B0-----:R-:W-:Y:S02]  /*23010*/  @P1 IMAD.MOV.U32 R24, RZ, RZ, R43 ;  /* 0x000000ffff181224 */ /* 0x001fe400078e002b */
[----:B------:R-:W-:-:S05]  /*23020*/  @P1 IMAD.MOV.U32 R25, RZ, RZ, R44 ;  /* 0x000000ffff191224 */ /* 0x000fca00078e002c */
[----:B------:R4:W3:Y:S01]  /*23030*/  @P1 LDG.E.U8 R27, desc[UR32][R24.64] ;  /* 0x00000020181b1981 */ /* 0x0008e2000c1e1100 */
[----:B------:R-:W-:Y:S01]  /*23040*/  PRMT R29, RZ, 0x7610, R29 ;  /* 0x00007610ff1d7816 */ /* 0x000fe2000000001d */
[----:B----4-:R-:W-:Y:S02]  /*23050*/  @P0 IMAD.MOV.U32 R24, RZ, RZ, R41 ;  /* 0x000000ffff180224 */ /* 0x010fe400078e0029 */
[----:B--2---:R-:W-:-:S05]  /*23060*/  @P0 IMAD.MOV.U32 R25, RZ, RZ, R42 ;  /* 0x000000ffff190224 */ /* 0x004fca00078e002a */
[----:B------:R0:W2:Y:S01]  /*23070*/  @P0 LDG.E.U8 R28, desc[UR32][R24.64] ;  /* 0x00000020181c0981 */ /* 0x0000a2000c1e1100 */
[----:B------:R-:W-:Y:S02]  /*23080*/  ISETP.GT.AND P1, PT, R2, 0x3f, PT ;  /* 0x0000003f0200780c */ /* 0x000fe40003f24270 */
[----:B------:R-:W-:Y:S01]  /*23090*/  PRMT R30, RZ, 0x7610, R30 ;  /* 0x00007610ff1e7816 */ /* 0x000fe2000000001e */
[----:B0-----:R-:W-:Y:S02]  /*230a0*/  @P0 IMAD.MOV.U32 R24, RZ, RZ, R12 ;  /* 0x000000ffff180224 */ /* 0x001fe400078e000c */
[----:B------:R-:W-:-:S05]  /*230b0*/  @P0 IMAD.MOV.U32 R25, RZ, RZ, R40 ;  /* 0x000000ffff190224 */ /* 0x000fca00078e0028 */
[----:B------:R0:W4:Y:S01]  /*230c0*/  @P0 LDG.E.U8 R29, desc[UR32][R24.64] ;  /* 0x00000020181d0981 */ /* 0x000122000c1e1100 */
[----:B------:R-:W-:-:S03]  /*230d0*/  PRMT R31, RZ, 0x7610, R31 ;  /* 0x00007610ff1f7816 */ /* 0x000fc6000000001f */
[----:B------:R0:W-:Y:S04]  /*230e0*/  STL [R1+0x3434], R3 ;  /* 0x0034340301007387 */ /* 0x0001e80000100800 */
[----:B------:R-:W2:Y:S04]  /*230f0*/  LDL R7, [R1+0x113c] ;  /* 0x00113c0001077983 */ /* 0x000ea80000100800 */
[----:B------:R-:W4:Y:S04]  /*23100*/  LDL R6, [R1+0x1130] ;  /* 0x0011300001067983 */ /* 0x000f280000100800 */
[----:B-1----:R-:W4:Y:S04]  /*23110*/  LDL R5, [R1+0x1134] ;  /* 0x0011340001057983 */ /* 0x002f280000100800 */
[----:B------:R-:W4:Y:S04]  /*23120*/  LDL R0, [R1+0x1128] ;  /* 0x0011280001007983 */ /* 0x000f280000100800 */
[----:B---3--:R-:W3:Y:S04]  /*23130*/  LDL R4, [R1+0x1120] ;  /* 0x0011200001047983 */ /* 0x008ee80000100800 */
[----:B0-----:R-:W3:Y:S04]  /*23140*/  LDL R3, [R1+0x1124] ;  /* 0x0011240001037983 */ /* 0x001ee80000100800 */
[----:B------:R0:W-:Y:S01]  /*23150*/  STL [R1+0x22b0], R60 ;  /* 0x0022b03c01007387 */ /* 0x0001e20000100800 */
[----:B------:R-:W-:-:S02]  /*23160*/  @P0 IMAD.MOV.U32 R25, RZ, RZ, R11 ;  /* 0x000000ffff190224 */ /* 0x000fc400078e000b */
[----:B------:R-:W-:-:S05]  /*23170*/  @P0 IMAD.MOV.U32 R24, RZ, RZ, R10 ;  /* 0x000000ffff180224 */ /* 0x000fca00078e000a */
[----:B------:R1:W3:Y:S02]  /*23180*/  @P0 LDG.E.U8 R30, desc[UR32][R24.64] ;  /* 0x00000020181e0981 */ /* 0x0002e4000c1e1100 */
[----:B-1----:R-:W-:Y:S02]  /*23190*/  @P0 IMAD.MOV.U32 R24, RZ, RZ, R8 ;  /* 0x000000ffff180224 */ /* 0x002fe400078e0008 */
[----:B------:R-:W-:-:S05]  /*231a0*/  @P0 IMAD.MOV.U32 R25, RZ, RZ, R9 ;  /* 0x000000ffff190224 */ /* 0x000fca00078e0009 */
[----:B------:R1:W3:Y:S02]  /*231b0*/  @P0 LDG.E.U8 R31, desc[UR32][R24.64] ;  /* 0x00000020181f0981 */ /* 0x0002e4000c1e1100 */
[----:B-1----:R-:W-:Y:S02]  /*231c0*/  @P1 IMAD.MOV.U32 R25, RZ, RZ, R60 ;  /* 0x000000ffff191224 */ /* 0x002fe400078e003c */
[----:B0-----:R-:W3:Y:S01]  /*231d0*/  LDL.LU R60, [R1+0x112c] ;  /* 0x00112c00013c7983 */ /* 0x001ee20000300800 */
[----:B------:R-:W0:Y:S01]  /*231e0*/  S2R R55, SR_TID.X ;  /* 0x0000000000377919 */ /* 0x000e220000002100 */
[----:B------:R-:W-:Y:S02]  /*231f0*/  PRMT R32, RZ, 0x7610, R32 ;  /* 0x00007610ff207816 */ /* 0x000fe40000000020 */
[----:B------:R-:W-:Y:S02]  /*23200*/  PRMT R33, RZ, 0x7610, R33 ;  /* 0x00007610ff217816 */ /* 0x000fe40000000021 */
[----:B------:R-:W-:-:S02]  /*23210*/  PRMT R34, RZ, 0x7610, R34 ;  /* 0x00007610ff227816 */ /* 0x000fc40000000022 */
[----:B0-----:R-:W-:Y:S01]  /*23220*/  LOP3.LUT R55, R55, 0x1f, RZ, 0xc0, !PT ;  /* 0x0000001f37377812 */ /* 0x001fe200078ec0ff */
[----:B--2---:R-:W-:-:S05]  /*23230*/  @P1 IMAD.MOV.U32 R24, RZ, RZ, R7 ;  /* 0x000000ffff181224 */ /* 0x004fca00078e0007 */
[----:B------:R4:W2:Y:S02]  /*23240*/  @P1 LDG.E.U8 R32, desc[UR32][R24.64] ;  /* 0x0000002018201981 */ /* 0x0008a4000c1e1100 */
[----:B----4-:R-:W-:Y:S02]  /*23250*/  @P1 IMAD.MOV.U32 R25, RZ, RZ, R6 ;  /* 0x000000ffff191224 */ /* 0x010fe400078e0006 */
[----:B------:R-:W-:-:S05]  /*23260*/  @P1 IMAD.MOV.U32 R24, RZ, RZ, R5 ;  /* 0x000000ffff181224 */ /* 0x000fca00078e0005 */
[----:B------:R0:W4:Y:S02]  /*23270*/  @P1 LDG.E.U8 R33, desc[UR32][R24.64] ;  /* 0x0000002018211981 */ /* 0x000124000c1e1100 */
[----:B0-----:R-:W-:Y:S02]  /*23280*/  @P1 IMAD.MOV.U32 R25, RZ, RZ, R0 ;  /* 0x000000ffff191224 */ /* 0x001fe400078e0000 */
[----:B---3--:R-:W-:Y:S04]  /*23290*/  STL [R1+0x22b4], R60 ;  /* 0x0022b43c01007387 */ /* 0x008fe80000100800 */
[----:B------:R-:W3:Y:S04]  /*232a0*/  LDL.LU R6, [R1+0x4a0] ;  /* 0x0004a00001067983 */ /* 0x000ee80000300800 */
[----:B------:R-:W2:Y:S04]  /*232b0*/  LDL.LU R7, [R1+0x49c] ;  /* 0x00049c0001077983 */ /* 0x000ea80000300800 */
[----:B------:R-:W4:Y:S04]  /*232c0*/  LDL.LU R8, [R1+0x498] ;  /* 0x0004980001087983 */ /* 0x000f280000300800 */
        /* <DEDUP_REMOVED lines=14> */
[----:B------:R-:W4:Y:S01]  /*233b0*/  LDL.LU R56, [R1+0x39c] ;  /* 0x00039c0001387983 */ /* 0x000f220000300800 */
[----:B------:R-:W-:-:S03]  /*233c0*/  @P1 IMAD.MOV.U32 R24, RZ, RZ, R60 ;  /* 0x000000ffff181224 */ /* 0x000fc600078e003c */
[----:B------:R-:W4:Y:S04]  /*233d0*/  LDL.LU R57, [R1+0x398] ;  /* 0x0003980001397983 */ /* 0x000f280000300800 */
[----:B------:R-:W4:Y:S04]  /*233e0*/  LDL.LU R58, [R1+0x394] ;  /* 0x00039400013a7983 */ /* 0x000f280000300800 */
[----:B------:R-:W4:Y:S04]  /*233f0*/  LDL.LU R59, [R1+0x360] ;  /* 0x00036000013b7983 */ /* 0x000f280000300800 */
[----:B------:R-:W4:Y:S04]  /*23400*/  LDL.LU R61, [R1+0x35c] ;  /* 0x00035c00013d7983 */ /* 0x000f280000300800 */
[----:B------:R-:W4:Y:S04]  /*23410*/  LDL.LU R50, [R1+0x358] ;  /* 0x0003580001327983 */ /* 0x000f280000300800 */
[----:B------:R0:W4:Y:S04]  /*23420*/  @P1 LDG.E.U8 R34, desc[UR32][R24.64] ;  /* 0x0000002018221981 */ /* 0x000128000c1e1100 */
[----:B------:R-:W4:Y:S04]  /*23430*/  LDL.LU R51, [R1+0x354] ;  /* 0x0003540001337983 */ /* 0x000f280000300800 */
[----:B------:R-:W4:Y:S04]  /*23440*/  LDL.LU R53, [R1+0x320] ;  /* 0x0003200001357983 */ /* 0x000f280000300800 */
[----:B------:R-:W4:Y:S01]  /*23450*/  LDL.LU R54, [R1+0x31c] ;  /* 0x00031c0001367983 */ /* 0x000f220000300800 */
[----:B0-----:R-:W-:Y:S01]  /*23460*/  @P1 IMAD.MOV.U32 R24, RZ, RZ, R3 ;  /* 0x000000ffff181224 */ /* 0x001fe200078e0003 */
[----:B------:R-:W-:-:S02]  /*23470*/  LOP3.LUT R3, R55, 0x20, RZ, 0xfc, !PT ;  /* 0x0000002037037812 */ /* 0x000fc400078efcff */
[----:B------:R-:W4:Y:S01]  /*23480*/  LDL.LU R55, [R1+0x318] ;  /* 0x0003180001377983 */ /* 0x000f220000300800 */
[----:B------:R-:W0:Y:S01]  /*23490*/  S2R R52, SR_TID.X ;  /* 0x0000000000347919 */ /* 0x000e220000002100 */
[----:B------:R-:W-:Y:S01]  /*234a0*/  PRMT R35, RZ, 0x7610, R35 ;  /* 0x00007610ff237816 */ /* 0x000fe20000000023 */
[----:B------:R-:W-:-:S05]  /*234b0*/  @P1 IMAD.MOV.U32 R25, RZ, RZ, R4 ;  /* 0x000000ffff191224 */ /* 0x000fca00078e0004 */
[----:B------:R-:W4:Y:S01]  /*234c0*/  @P1 LDG.E.U8 R35, desc[UR32][R24.64] ;  /* 0x0000002018231981 */ /* 0x000f22000c1e1100 */
[----:B------:R-:W-:Y:S01]  /*234d0*/  BAR.SYNC.DEFER_BLOCKING 0x0 ;  /* 0x0000000000007b1d */ /* 0x000fe20000010000 */
[----:B0-----:R-:W-:-:S05]  /*234e0*/  LOP3.LUT R0, R52, 0x1f, RZ, 0xc0, !PT ;  /* 0x0000001f34007812 */ /* 0x001fca00078ec0ff */
[----:B---3--:R-:W-:Y:S04]  /*234f0*/  STS.U8 [R0+UR4], R6 ;  /* 0x0000000600007988 */ /* 0x008fe80008000004 */
[----:B--2---:R-:W-:Y:S04]  /*23500*/  STS.U8 [R0+UR4+0x20], R7 ;  /* 0x0000200700007988 */ /* 0x004fe80008000004 */
[----:B----4-:R-:W-:Y:S04]  /*23510*/  STS.U8 [R0+UR4+0x40], R8 ;  /* 0x0000400800007988 */ /* 0x010fe80008000004 */
[----:B------:R-:W-:Y:S04]  /*23520*/  STS.U8 [R0+UR4+0x60], R9 ;  /* 0x0000600900007988 */ /* 0x000fe80008000004 */
        /* <DEDUP_REMOVED lines=9> */
[----:B------:R0:W-:Y:S04]  /*235c0*/  STS.U8 [R0+UR4+0x640], R46 ;  /* 0x0006402e00007988 */ /* 0x0001e80008000004 */
[----:B------:R1:W-:Y:S04]  /*235d0*/  STS.U8 [R0+UR4+0x620], R47 ;  /* 0x0006202f00007988 */ /* 0x0003e80008000004 */
[----:B------:R2:W-:Y:S04]  /*235e0*/  STS.U8 [R0+UR4+0x600], R48 ;  /* 0x0006003000007988 */ /* 0x0005e80008000004 */
[----:B------:R3:W-:Y:S04]  /*235f0*/  STS.U8 [R0+UR4+0x800], R49 ;  /* 0x0008003100007988 */ /* 0x0007e80008000004 */
[----:B------:R4:W-:Y:S04]  /*23600*/  STS.U8 [R0+UR4+0x820], R56 ;  /* 0x0008203800007988 */ /* 0x0009e80008000004 */
[----:B------:R4:W-:Y:S04]  /*23610*/  STS.U8 [R0+UR4+0x840], R57 ;  /* 0x0008403900007988 */ /* 0x0009e80008000004 */
[----:B------:R-:W-:Y:S04]  /*23620*/  STS.U8 [R0+UR4+0x860], R58 ;  /* 0x0008603a00007988 */ /* 0x000fe80008000004 */
[----:B0-----:R-:W4:Y:S04]  /*23630*/  LDL.LU R46, [R1+0x314] ;  /* 0x00031400012e7983 */ /* 0x001f280000300800 */
[----:B-1----:R-:W4:Y:S04]  /*23640*/  LDL.LU R47, [R1+0x2e0] ;  /* 0x0002e000012f7983 */ /* 0x002f280000300800 */
[----:B------:R-:W-:Y:S04]  /*23650*/  STS.U8 [R0+UR4+0xa20], R59 ;  /* 0x000a203b00007988 */ /* 0x000fe80008000004 */
[----:B--2---:R-:W2:Y:S04]  /*23660*/  LDL.LU R48, [R1+0x2dc] ;  /* 0x0002dc0001307983 */ /* 0x004ea80000300800 */
[----:B---3--:R-:W3:Y:S04]  /*23670*/  LDL.LU R49, [R1+0x2d8] ;  /* 0x0002d80001317983 */ /* 0x008ee80000300800 */
[----:B------:R-:W-:Y:S04]  /*23680*/  STS.U8 [R0+UR4+0xa00], R61 ;  /* 0x000a003d00007988 */ /* 0x000fe80008000004 */
[----:B----4-:R-:W4:Y:S04]  /*23690*/  LDL.LU R56, [R1+0x2d4] ;  /* 0x0002d40001387983 */ /* 0x010f280000300800 */
[----:B------:R0:W-:Y:S04]  /*236a0*/  STS.U8 [R0+UR4+0xa60], R50 ;  /* 0x000a603200007988 */ /* 0x0001e80008000004 */
[----:B------:R-:W4:Y:S04]  /*236b0*/  LDL.LU R57, [R1+0x2a0] ;  /* 0x0002a00001397983 */ /* 0x000f280000300800 */
[----:B------:R1:W-:Y:S04]  /*236c0*/  STS.U8 [R0+UR4+0xa40], R51 ;  /* 0x000a403300007988 */ /* 0x0003e80008000004 */
[----:B------:R1:W-:Y:S04]  /*236d0*/  STS.U8 [R0+UR4+0xc40], R53 ;  /* 0x000c403500007988 */ /* 0x0003e80008000004 */
[----:B------:R1:W-:Y:S04]  /*236e0*/  STS.U8 [R0+UR4+0xc60], R54 ;  /* 0x000c603600007988 */ /* 0x0003e80008000004 */
[----:B0-----:R-:W4:Y:S04]  /*236f0*/  LDL.LU R50, [R1+0x29c] ;  /* 0x00029c0001327983 */ /* 0x001f280000300800 */
[----:B-1----:R-:W4:Y:S04]  /*23700*/  LDL.LU R51, [R1+0x298] ;  /* 0x0002980001337983 */ /* 0x002f280000300800 */
[----:B------:R-:W4:Y:S04]  /*23710*/  LDL.LU R53, [R1+0x294] ;  /* 0x0002940001357983 */ /* 0x000f280000300800 */
[----:B------:R0:W-:Y:S04]  /*23720*/  STS.U8 [R0+UR4+0xc00], R55 ;  /* 0x000c003700007988 */ /* 0x0001e80008000004 */
[----:B------:R-:W4:Y:S04]  /*23730*/  LDL.LU R54, [R1+0x260] ;  /* 0x0002600001367983 */ /* 0x000f280000300800 */
[----:B0-----:R-:W4:Y:S01]  /*23740*/  LDL.LU R55, [R1+0x25c] ;  /* 0x00025c0001377983 */ /* 0x001f220000300800 */
[----:B------:R-:W-:-:S02]  /*23750*/  ISETP.GE.AND P1, PT, R3, R2, PT ;  /* 0x000000020300720c */ /* 0x000fc40003f26270 */
[----:B------:R-:W-:Y:S02]  /*23760*/  ISETP.GE.AND P0, PT, R0, R2, PT ;  /* 0x000000020000720c */ /* 0x000fe40003f06270 */
        /* <DEDUP_REMOVED lines=20> */
[----:B------:R0:W-:Y:S04]  /*238b0*/  STS.U8 [R0+UR4+0xc20], R46 ;  /* 0x000c202e00007988 */ /* 0x0001e80008000004 */
[----:B------:R1:W-:Y:S04]  /*238c0*/  STS.U8 [R0+UR4+0xe60], R47 ;  /* 0x000e602f00007988 */ /* 0x0003e80008000004 */
[----:B--2---:R2:W-:Y:S04]  /*238d0*/  STS.U8 [R0+UR4+0xe40], R48 ;  /* 0x000e403000007988 */ /* 0x0045e80008000004 */
[----:B---3--:R3:W-:Y:S04]  /*238e0*/  STS.U8 [R0+UR4+0xe20], R49 ;  /* 0x000e203100007988 */ /* 0x0087e80008000004 */
[----:B----4-:R4:W-:Y:S04]  /*238f0*/  STS.U8 [R0+UR4+0xe00], R56 ;  /* 0x000e003800007988 */ /* 0x0109e80008000004 */
[----:B0-----:R-:W4:Y:S04]  /*23900*/  LDL.LU R46, [R1+0x34a0] ;  /* 0x0034a000012e7983 */ /* 0x001f280000300800 */
[----:B-1----:R-:W4:Y:S04]  /*23910*/  LDL.LU R47, [R1+0x349c] ;  /* 0x00349c00012f7983 */ /* 0x002f280000300800 */
[----:B------:R0:W-:Y:S04]  /*23920*/  STS.U8 [R0+UR4+0x1000], R57 ;  /* 0x0010003900007988 */ /* 0x0001e80008000004 */
[----:B--2---:R-:W2:Y:S04]  /*23930*/  LDL.LU R48, [R1+0x3498] ;  /* 0x0034980001307983 */ /* 0x004ea80000300800 */
[----:B---3--:R-:W3:Y:S04]  /*23940*/  LDL.LU R49, [R1+0x3494] ;  /* 0x0034940001317983 */ /* 0x008ee80000300800 */
[----:B----4-:R-:W4:Y:S04]  /*23950*/  LDL.LU R56, [R1+0x3490] ;  /* 0x0034900001387983 */ /* 0x010f280000300800 */
[----:B------:R1:W-:Y:S04]  /*23960*/  STS.U8 [R0+UR4+0x1020], R50 ;  /* 0x0010203200007988 */ /* 0x0003e80008000004 */
[----:B------:R1:W-:Y:S04]  /*23970*/  STS.U8 [R0+UR4+0x1040], R51 ;  /* 0x0010403300007988 */ /* 0x0003e80008000004 */
[----:B------:R1:W-:Y:S04]  /*23980*/  STS.U8 [R0+UR4+0x1060], R53 ;  /* 0x0010603500007988 */ /* 0x0003e80008000004 */
[----:B0-----:R-:W2:Y:S04]  /*23990*/  LDL.LU R57, [R1+0x348c] ;  /* 0x00348c0001397983 */ /* 0x001ea80000300800 */
[----:B------:R0:W-:Y:S04]  /*239a0*/  STS.U8 [R0+UR4+0x1220], R54 ;  /* 0x0012203600007988 */ /* 0x0001e80008000004 */
[----:B-1----:R-:W3:Y:S04]  /*239b0*/  LDL.LU R50, [R1+0x3488] ;  /* 0x0034880001327983 */ /* 0x002ee80000300800 */
[----:B------:R-:W4:Y:S04]  /*239c0*/  LDL.LU R51, [R1+0x3484] ;  /* 0x0034840001337983 */ /* 0x000f280000300800 */
[----:B------:R-:W2:Y:S04]  /*239d0*/  LDL.LU R53, [R1+0x3480] ;  /* 0x0034800001357983 */ /* 0x000ea80000300800 */
[----:B------:R1:W-:Y:S04]  /*239e0*/  STS.U8 [R0+UR4+0x1200], R55 ;  /* 0x0012003700007988 */ /* 0x0003e80008000004 */
[----:B0-----:R-:W3:Y:S04]  /*239f0*/  LDL.LU R54, [R1+0x347c] ;  /* 0x00347c0001367983 */ /* 0x001ee80000300800 */
[----:B-1----:R-:W4:Y:S04]  /*23a00*/  LDL.LU R55, [R1+0x3478] ;  /* 0x0034780001377983 */ /* 0x002f280000300800 */
[----:B------:R-:W-:Y:S04]  /*23a10*/  STS.U8 [R0+UR4+0x1260], R2 ;  /* 0x0012600200007988 */ /* 0x000fe80008000004 */
[----:B------:R0:W-:Y:S04]  /*23a20*/  STS.U8 [R0+UR4+0x1240], R3 ;  /* 0x0012400300007988 */ /* 0x0001e80008000004 */
[----:B------:R1:W-:Y:S04]  /*23a30*/  STS.U8 [R0+UR4+0x1440], R4 ;  /* 0x0014400400007988 */ /* 0x0003e80008000004 */
[----:B------:R1:W-:Y:S04]  /*23a40*/  STS.U8 [R0+UR4+0x1460], R5 ;  /* 0x0014600500007988 */ /* 0x0003e80008000004 */
[----:B------:R-:W-:Y:S04]  /*23a50*/  STS.U8 [R0+UR4+0x1400], R6 ;  /* 0x0014000600007988 */ /* 0x000fe80008000004 */
[----:B------:R-:W-:Y:S04]  /*23a60*/  STS.U8 [R0+UR4+0x1420], R7 ;  /* 0x0014200700007988 */ /* 0x000fe80008000004 */
[----:B------:R-:W-:Y:S04]  /*23a70*/  STS.U8 [R0+UR4+0x1660], R8 ;  /* 0x0016600800007988 */ /* 0x000fe80008000004 */
[----:B------:R-:W-:Y:S04]  /*23a80*/  STS.U8 [R0+UR4+0x1640], R9 ;  /* 0x0016400900007988 */ /* 0x000fe80008000004 */
[----:B------:R-:W-:Y:S04]  /*23a90*/  STS.U8 [R0+UR4+0x1620], R10 ;  /* 0x0016200a00007988 */ /* 0x000fe80008000004 */
[----:B------:R-:W-:Y:S04]  /*23aa0*/  STS.U8 [R0+UR4+0x1600], R11 ;  /* 0x0016000b00007988 */ /* 0x000fe80008000004 */
[----:B0-----:R-:W2:Y:S04]  /*23ab0*/  LDL.LU R3, [R1+0x128] ;  /* 0x0001280001037983 */ /* 0x001ea80000300800 */
[----:B------:R-:W-:Y:S04]  /*23ac0*/  STS.U8 [R0+UR4+0x1800], R12 ;  /* 0x0018000c00007988 */ /* 0x000fe80008000004 */
[----:B-1----:R-:W2:Y:S04]  /*23ad0*/  LDL.LU R4, [R1+0x490] ;  /* 0x0004900001047983 */ /* 0x002ea80000300800 */
[----:B------:R0:W-:Y:S04]  /*23ae0*/  STS.U8 [R0+UR4+0x1820], R40 ;  /* 0x0018202800007988 */ /* 0x0001e80008000004 */
[----:B------:R-:W2:Y:S04]  /*23af0*/  LDL.LU R5, [R1+0x48c] ;  /* 0x00048c0001057983 */ /* 0x000ea80000300800 */
[----:B------:R1:W-:Y:S04]  /*23b00*/  STS.U8 [R0+UR4+0x1840], R41 ;  /* 0x0018402900007988 */ /* 0x0003e80008000004 */
[----:B------:R1:W-:Y:S04]  /*23b10*/  STS.U8 [R0+UR4+0x1860], R42 ;  /* 0x0018602a00007988 */ /* 0x0003e80008000004 */
[----:B------:R1:W-:Y:S04]  /*23b20*/  STS.U8 [R0+UR4+0x1a20], R43 ;  /* 0x001a202b00007988 */ /* 0x0003e80008000004 */
[----:B------:R1:W-:Y:S04]  /*23b30*/  STS.U8 [R0+UR4+0x1a00], R44 ;  /* 0x001a002c00007988 */ /* 0x0003e80008000004 */
[----:B------:R1:W-:Y:S04]  /*23b40*/  STS.U8 [R0+UR4+0x1a60], R45 ;  /* 0x001a602d00007988 */ /* 0x0003e80008000004 */
[----:B0-----:R-:W2:Y:S04]  /*23b50*/  LDL.LU R40, [R1+0x488] ;  /* 0x0004880001287983 */ /* 0x001ea80000300800 */
[----:B-1----:R-:W2:Y:S04]  /*23b60*/  LDL.LU R41, [R1+0x484] ;  /* 0x0004840001297983 */ /* 0x002ea80000300800 */
[----:B------:R-:W2:Y:S04]  /*23b70*/  LDL.LU R42, [R1+0x450] ;  /* 0x00045000012a7983 */ /* 0x000ea80000300800 */
        /* <DEDUP_REMOVED lines=9> */
[----:B------:R0:W-:Y:S04]  /*23c10*/  STS.U8 [R0+UR4+0x1a40], R58 ;  /* 0x001a403a00007988 */ /* 0x0001e80008000004 */
[----:B------:R-:W2:Y:S04]  /*23c20*/  LDL.LU R12, [R1+0x3c8] ;  /* 0x0003c800010c7983 */ /* 0x000ea80000300800 */
[----:B------:R1:W-:Y:S04]  /*23c30*/  STS.U8 [R0+UR4+0x1c40], R59 ;  /* 0x001c403b00007988 */ /* 0x0003e80008000004 */
[----:B------:R1:W-:Y:S04]  /*23c40*/  STS.U8 [R0+UR4+0x1c60], R61 ;  /* 0x001c603d00007988 */ /* 0x0003e80008000004 */
[----:B0-----:R-:W2:Y:S04]  /*23c50*/  LDL.LU R58, [R1+0x3c4] ;  /* 0x0003c400013a7983 */ /* 0x001ea80000300800 */
[----:B-1----:R-:W2:Y:S04]  /*23c60*/  LDL.LU R59, [R1+0x390] ;  /* 0x00039000013b7983 */ /* 0x002ea80000300800 */
[----:B------:R-:W2:Y:S01]  /*23c70*/  LDL.LU R61, [R1+0x38c] ;  /* 0x00038c00013d7983 */ /* 0x000ea20000300800 */
[----:B------:R-:W-:-:S04]  /*23c80*/  LOP3.LUT R52, R52, 0x1f, RZ, 0xc0, !PT ;  /* 0x0000001f34347812 */ /* 0x000fc800078ec0ff */
[----:B------:R-:W-:Y:S01]  /*23c90*/  LOP3.LUT R2, R52, 0x8, RZ, 0x3c, !PT ;  /* 0x0000000834027812 */ /* 0x000fe200078e3cff */
[----:B----4-:R0:W-:Y:S04]  /*23ca0*/  STS.U8 [R0+UR4+0x1c00], R55 ;  /* 0x001c003700007988 */ /* 0x0101e80008000004 */
[----:B---3--:R1:W-:Y:S04]  /*23cb0*/  STS.U8 [R0+UR4+0x1c20], R54 ;  /* 0x001c203600007988 */ /* 0x0083e80008000004 */
[----:B--2---:R2:W-:Y:S04]  /*23cc0*/  STS.U8 [R0+UR4+0x1e60], R53 ;  /* 0x001e603500007988 */ /* 0x0045e80008000004 */
[----:B------:R-:W-:Y:S04]  /*23cd0*/  STS.U8 [R0+UR4+0x1e40], R51 ;  /* 0x001e403300007988 */ /* 0x000fe80008000004 */
[----:B------:R3:W-:Y:S04]  /*23ce0*/  STS.U8 [R0+UR4+0x1e20], R50 ;  /* 0x001e203200007988 */ /* 0x0007e80008000004 */
[----:B0-----:R-:W4:Y:S04]  /*23cf0*/  LDL.LU R55, [R1+0x388] ;  /* 0x0003880001377983 */ /* 0x001f280000300800 */
[----:B-1----:R-:W4:Y:S04]  /*23d00*/  LDL.LU R54, [R1+0x384] ;  /* 0x0003840001367983 */ /* 0x002f280000300800 */
[----:B--2---:R-:W2:Y:S04]  /*23d10*/  LDL.LU R53, [R1+0x350] ;  /* 0x0003500001357983 */ /* 0x004ea80000300800 */
[----:B---3--:R-:W3:Y:S04]  /*23d20*/  LDL.LU R50, [R1+0x34c] ;  /* 0x00034c0001327983 */ /* 0x008ee80000300800 */
[----:B------:R-:W3:Y:S04]  /*23d30*/  LDL.LU R51, [R1+0x348] ;  /* 0x0003480001337983 */ /* 0x000ee80000300800 */
[----:B------:R-:W3:Y:S04]  /*23d40*/  LDL.LU R52, [R1+0x344] ;  /* 0x0003440001347983 */ /* 0x000ee80000300800 */
        /* <DEDUP_REMOVED lines=10> */
[----:B------:R-:W-:Y:S04]  /*23df0*/  STS.U8 [R2+UR4+0x4e0], R7 ;  /* 0x0004e00702007988 */ /* 0x000fe80008000004 */
[----:B0-----:R-:W3:Y:S04]  /*23e00*/  LDL.LU R40, [R1+0x310] ;  /* 0x0003100001287983 */ /* 0x001ee80000300800 */
[----:B------:R-:W-:Y:S04]  /*23e10*/  STS.U8 [R2+UR4+0x480], R8 ;  /* 0x0004800802007988 */ /* 0x000fe80008000004 */
[----:B-1----:R-:W3:Y:S04]  /*23e20*/  LDL.LU R41, [R1+0x30c] ;  /* 0x00030c0001297983 */ /* 0x002ee80000300800 */
[----:B------:R-:W-:Y:S04]  /*23e30*/  STS.U8 [R2+UR4+0x4a0], R9 ;  /* 0x0004a00902007988 */ /* 0x000fe80008000004 */
[----:B------:R-:W3:Y:S04]  /*23e40*/  LDL.LU R42, [R1+0x308] ;  /* 0x00030800012a7983 */ /* 0x000ee80000300800 */
[----:B------:R-:W-:Y:S04]  /*23e50*/  STS.U8 [R2+UR4+0x6e0], R10 ;  /* 0x0006e00a02007988 */ /* 0x000fe80008000004 */
[----:B------:R-:W3:Y:S04]  /*23e60*/  LDL.LU R43, [R1+0x304] ;  /* 0x00030400012b7983 */ /* 0x000ee80000300800 */
[----:B------:R-:W-:Y:S04]  /*23e70*/  STS.U8 [R2+UR4+0x6c0], R11 ;  /* 0x0006c00b02007988 */ /* 0x000fe80008000004 */
[----:B------:R-:W3:Y:S04]  /*23e80*/  LDL.LU R44, [R1+0x2d0] ;  /* 0x0002d000012c7983 */ /* 0x000ee80000300800 */
[----:B------:R-:W-:Y:S04]  /*23e90*/  STS.U8 [R2+UR4+0x6a0], R12 ;  /* 0x0006a00c02007988 */ /* 0x000fe80008000004 */
[----:B------:R-:W3:Y:S04]  /*23ea0*/  LDL.LU R45, [R1+0x2cc] ;  /* 0x0002cc00012d7983 */ /* 0x000ee80000300800 */
[----:B------:R0:W-:Y:S04]  /*23eb0*/  STS.U8 [R2+UR4+0x680], R58 ;  /* 0x0006803a02007988 */ /* 0x0001e80008000004 */
[----:B------:R1:W-:Y:S04]  /*23ec0*/  STS.U8 [R2+UR4+0x880], R59 ;  /* 0x0008803b02007988 */ /* 0x0003e80008000004 */
[----:B------:R1:W-:Y:S04]  /*23ed0*/  STS.U8 [R2+UR4+0x8a0], R61 ;  /* 0x0008a03d02007988 */ /* 0x0003e80008000004 */
[----:B0-----:R-:W3:Y:S04]  /*23ee0*/  LDL.LU R58, [R1+0x2c8] ;  /* 0x0002c800013a7983 */ /* 0x001ee80000300800 */
[----:B-1----:R-:W3:Y:S04]  /*23ef0*/  LDL.LU R59, [R1+0x2c4] ;  /* 0x0002c400013b7983 */ /* 0x002ee80000300800 */
[----:B------:R-:W3:Y:S04]  /*23f00*/  LDL.LU R61, [R1+0x290] ;  /* 0x00029000013d7983 */ /* 0x000ee80000300800 */
[----:B----4-:R0:W-:Y:S04]  /*23f10*/  STS.U8 [R2+UR4+0x8c0], R55 ;  /* 0x0008c03702007988 */ /* 0x0101e80008000004 */
[----:B------:R1:W-:Y:S04]  /*23f20*/  STS.U8 [R2+UR4+0x8e0], R54 ;  /* 0x0008e03602007988 */ /* 0x0003e80008000004 */
[----:B--2---:R2:W-:Y:S04]  /*23f30*/  STS.U8 [R2+UR4+0xaa0], R53 ;  /* 0x000aa03502007988 */ /* 0x0045e80008000004 */
[----:B---3--:R3:W-:Y:S04]  /*23f40*/  STS.U8 [R2+UR4+0xa80], R50 ;  /* 0x000a803202007988 */ /* 0x0087e80008000004 */
[----:B------:R4:W-:Y:S04]  /*23f50*/  STS.U8 [R2+UR4+0xae0], R51 ;  /* 0x000ae03302007988 */ /* 0x0009e80008000004 */
[----:B------:R4:W-:Y:S04]  /*23f60*/  STS.U8 [R2+UR4+0xac0], R52 ;  /* 0x000ac03402007988 */ /* 0x0009e80008000004 */
[----:B0-----:R-:W4:Y:S04]  /*23f70*/  LDL.LU R55, [R1+0x28c] ;  /* 0x00028c0001377983 */ /* 0x001f280000300800 */
[----:B-1----:R-:W4:Y:S04]  /*23f80*/  LDL.LU R54, [R1+0x288] ;  /* 0x0002880001367983 */ /* 0x002f280000300800 */
[----:B--2---:R-:W2:Y:S04]  /*23f90*/  LDL.LU R53, [R1+0x284] ;  /* 0x0002840001357983 */ /* 0x004ea80000300800 */
[----:B---3--:R-:W3:Y:S04]  /*23fa0*/  LDL.LU R50, [R1+0x250] ;  /* 0x0002500001327983 */ /* 0x008ee80000300800 */
[----:B----4-:R-:W4:Y:S04]  /*23fb0*/  LDL.LU R51, [R1+0x24c] ;  /* 0x00024c0001337983 */ /* 0x010f280000300800 */
        /* <DEDUP_REMOVED lines=11> */
[----:B------:R-:W4:Y:S04]  /*24070*/  LDL.LU R12, [R1+0x104] ;  /* 0x00010400010c7983 */ /* 0x000f280000300800 */
[----:B------:R1:W-:Y:S04]  /*24080*/  STS.U8 [R2+UR4+0xce0], R41 ;  /* 0x000ce02902007988 */ /* 0x0003e80008000004 */
[----:B------:R1:W-:Y:S04]  /*24090*/  STS.U8 [R2+UR4+0xc80], R42 ;  /* 0x000c802a02007988 */ /* 0x0003e80008000004 */
[----:B------:R1:W-:Y:S04]  /*240a0*/  STS.U8 [R2+UR4+0xca0], R43 ;  /* 0x000ca02b02007988 */ /* 0x0003e80008000004 */
[----:B------:R1:W-:Y:S04]  /*240b0*/  STS.U8 [R2+UR4+0xee0], R44 ;  /* 0x000ee02c02007988 */ /* 0x0003e80008000004 */
[----:B------:R1:W-:Y:S04]  /*240c0*/  STS.U8 [R2+UR4+0xec0], R45 ;  /* 0x000ec02d02007988 */ /* 0x0003e80008000004 */
[----:B0-----:R-:W4:Y:S04]  /*240d0*/  LDL.LU R40, [R1+0x100] ;  /* 0x0001000001287983 */ /* 0x001f280000300800 */
[----:B-1----:R-:W4:Y:S04]  /*240e0*/  LDL.LU R41, [R1+0x6c] ;  /* 0x00006c0001297983 */ /* 0x002f280000300800 */
[----:B------:R-:W4:Y:S04]  /*240f0*/  LDL.LU R42, [R1+0x68] ;  /* 0x00006800012a7983 */ /* 0x000f280000300800 */
[----:B------:R-:W4:Y:S04]  /*24100*/  LDL.LU R43, [R1+0x64] ;  /* 0x00006400012b7983 */ /* 0x000f280000300800 */
[----:B------:R-:W4:Y:S04]  /*24110*/  LDL.LU R44, [R1+0x60] ;  /* 0x00006000012c7983 */ /* 0x000f280000300800 */
        /* <DEDUP_REMOVED lines=8> */
[----:B------:R1:W-:Y:S04]  /*241a0*/  STS.U8 [R2+UR4+0x10c0], R54 ;  /* 0x0010c03602007988 */ /* 0x0003e80008000004 */
[----:B--2---:R2:W-:Y:S04]  /*241b0*/  STS.U8 [R2+UR4+0x10e0], R53 ;  /* 0x0010e03502007988 */ /* 0x0045e80008000004 */
[----:B---3--:R3:W-:Y:S04]  /*241c0*/  STS.U8 [R2+UR4+0x12a0], R50 ;  /* 0x0012a03202007988 */ /* 0x0087e80008000004 */
[----:B----4-:R4:W-:Y:S04]  /*241d0*/  STS.U8 [R2+UR4+0x1280], R51 ;  /* 0x0012803302007988 */ /* 0x0109e80008000004 */
[----:B------:R4:W-:Y:S04]  /*241e0*/  STS.U8 [R2+UR4+0x12e0], R52 ;  /* 0x0012e03402007988 */ /* 0x0009e80008000004 */
[----:B0-----:R-:W4:Y:S04]  /*241f0*/  LDL.LU R55, [R1+0x480] ;  /* 0x0004800001377983 */ /* 0x001f280000300800 */
[----:B-1----:R-:W4:Y:S04]  /*24200*/  LDL.LU R54, [R1+0x47c] ;  /* 0x00047c0001367983 */ /* 0x002f280000300800 */
[----:B--2---:R-:W2:Y:S04]  /*24210*/  LDL.LU R53, [R1+0x478] ;  /* 0x0004780001357983 */ /* 0x004ea80000300800 */
[----:B---3--:R-:W3:Y:S04]  /*24220*/  LDL.LU R50, [R1+0x474] ;  /* 0x0004740001327983 */ /* 0x008ee80000300800 */
[----:B----4-:R-:W4:Y:S04]  /*24230*/  LDL.LU R51, [R1+0x440] ;  /* 0x0004400001337983 */ /* 0x010f280000300800 */
[----:B------:R-:W2:Y:S04]  /*24240*/  LDL.LU R52, [R1+0x43c] ;  /* 0x00043c0001347983 */ /* 0x000ea80000300800 */
        /* <DEDUP_REMOVED lines=22> */
[----:B------:R0:W-:Y:S02]  /*243b0*/  STS.U8 [R2+UR4+0x1ac0], R61 ;  /* 0x001ac03d02007988 */ /* 0x0001e40008000004 */
[----:B0-----:R-:W0:Y:S02]  /*243c0*/  S2R R61, SR_TID.X ;  /* 0x00000000003d7919 */ /* 0x001e240000002100 */
        /* <DEDUP_REMOVED lines=8> */
[----:B-1----:R-:W2:Y:S04]  /*24450*/  LDL.LU R46, [R1+0x3c0] ;  /* 0x0003c000012e7983 */ /* 0x002ea80000300800 */
[----:B------:R-:W2:Y:S04]  /*24460*/  LDL.LU R47, [R1+0x3bc] ;  /* 0x0003bc00012f7983 */ /* 0x000ea80000300800 */
[----:B------:R-:W2:Y:S04]  /*24470*/  LDL.LU R48, [R1+0x3b8] ;  /* 0x0003b80001307983 */ /* 0x000ea80000300800 */
[----:B------:R-:W2:Y:S01]  /*24480*/  LDL.LU R49, [R1+0x3b4] ;  /* 0x0003b40001317983 */ /* 0x000ea20000300800 */
[----:B0-----:R-:W-:-:S04]  /*24490*/  LOP3.LUT R61, R61, 0x1f, RZ, 0xc0, !PT ;  /* 0x0000001f3d3d7812 */ /* 0x001fc800078ec0ff */
[----:B------:R-:W-:-:S05]  /*244a0*/  LOP3.LUT R61, R61, 0x10, RZ, 0x3c, !PT ;  /* 0x000000103d3d7812 */ /* 0x000fca00078e3cff */
[----:B---3--:R0:W-:Y:S04]  /*244b0*/  STS.U8 [R61+UR4+0x160], R50 ;  /* 0x000160323d007988 */ /* 0x0081e80008000004 */
[----:B----4-:R1:W-:Y:S04]  /*244c0*/  STS.U8 [R61+UR4+0x320], R51 ;  /* 0x000320333d007988 */ /* 0x0103e80008000004 */
[----:B--2---:R2:W-:Y:S04]  /*244d0*/  STS.U8 [R61+UR4+0x300], R52 ;  /* 0x000300343d007988 */ /* 0x0045e80008000004 */
[----:B0-----:R-:W3:Y:S04]  /*244e0*/  LDL.LU R50, [R1+0x380] ;  /* 0x0003800001327983 */ /* 0x001ee80000300800 */
[----:B-1----:R-:W4:Y:S04]  /*244f0*/  LDL.LU R51, [R1+0x37c] ;  /* 0x00037c0001337983 */ /* 0x002f280000300800 */
[----:B--2---:R-:W2:Y:S04]  /*24500*/  LDL.LU R52, [R1+0x378] ;  /* 0x0003780001347983 */ /* 0x004ea80000300800 */
        /* <DEDUP_REMOVED lines=27> */
[----:B------:R0:W-:Y:S04]  /*246c0*/  STS.U8 [R61+UR4+0x560], R43 ;  /* 0x0005602b3d007988 */ /* 0x0001e80008000004 */
[----:B------:R1:W-:Y:S04]  /*246d0*/  STS.U8 [R61+UR4+0x500], R44 ;  /* 0x0005002c3d007988 */ /* 0x0003e80008000004 */
[----:B------:R1:W-:Y:S04]  /*246e0*/  STS.U8 [R61+UR4+0x520], R45 ;  /* 0x0005202d3d007988 */ /* 0x0003e80008000004 */
[----:B0-----:R-:W2:Y:S04]  /*246f0*/  LDL.LU R43, [R1+0x345c] ;  /* 0x00345c00012b7983 */ /* 0x001ea80000300800 */
[----:B-1----:R-:W2:Y:S04]  /*24700*/  LDL.LU R44, [R1+0x3458] ;  /* 0x00345800012c7983 */ /* 0x002ea80000300800 */
[----:B------:R-:W2:Y:S04]  /*24710*/  LDL.LU R45, [R1+0x3454] ;  /* 0x00345400012d7983 */ /* 0x000ea80000300800 */
        /* <DEDUP_REMOVED lines=8> */
[----:B---3--:R0:W-:Y:S04]  /*247a0*/  STS.U8 [R61+UR4+0x900], R50 ;  /* 0x000900323d007988 */ /* 0x0081e80008000004 */
[----:B----4-:R1:W-:Y:S04]  /*247b0*/  STS.U8 [R61+UR4+0x920], R51 ;  /* 0x000920333d007988 */ /* 0x0103e80008000004 */
[----:B--2---:R2:W-:Y:S04]  /*247c0*/  STS.U8 [R61+UR4+0x940], R52 ;  /* 0x000940343d007988 */ /* 0x0045e80008000004 */
[----:B0-----:R-:W3:Y:S04]  /*247d0*/  LDL.LU R50, [R1+0x3440] ;  /* 0x0034400001327983 */ /* 0x001ee80000300800 */
[----:B-1----:R-:W4:Y:S04]  /*247e0*/  LDL.LU R51, [R1+0x343c] ;  /* 0x00343c0001337983 */ /* 0x002f280000300800 */
[----:B--2---:R-:W2:Y:S04]  /*247f0*/  LDL.LU R52, [R1+0x3438] ;  /* 0x0034380001347983 */ /* 0x004ea80000300800 */
[----:B------:R0:W-:Y:S04]  /*24800*/  STS.U8 [R61+UR4+0xb20], R3 ;  /* 0x000b20033d007988 */ /* 0x0001e80008000004 */
        /* <DEDUP_REMOVED lines=33> */
[----:B------:R-:W-:Y:S04]  /*24a20*/  STS.U8 [R61+UR4+0x1740], R44 ;  /* 0x0017402c3d007988 */ /* 0x000fe80008000004 */
[----:B------:R-:W-:Y:S04]  /*24a30*/  STS.U8 [R61+UR4+0x1560], R48 ;  /* 0x001560303d007988 */ /* 0x000fe80008000004 */
[----:B------:R-:W-:Y:S04]  /*24a40*/  STS.U8 [R61+UR4+0x1540], R49 ;  /* 0x001540313d007988 */ /* 0x000fe80008000004 */
[----:B------:R-:W-:Y:S04]  /*24a50*/  STS.U8 [R61+UR4+0x1760], R45 ;  /* 0x0017602d3d007988 */ /* 0x000fe80008000004 */
[----:B------:R-:W-:Y:S04]  /*24a60*/  STS.U8 [R61+UR4+0x1520], R46 ;  /* 0x0015202e3d007988 */ /* 0x000fe80008000004 */
[----:B------:R-:W-:Y:S04]  /*24a70*/  STS.U8 [R61+UR4+0x1500], R47 ;  /* 0x0015002f3d007988 */ /* 0x000fe80008000004 */
[----:B--2---:R0:W-:Y:S04]  /*24a80*/  STS.U8 [R61+UR4+0x1300], R52 ;  /* 0x001300343d007988 */ /* 0x0041e80008000004 */
[----:B---3--:R1:W-:Y:S04]  /*24a90*/  STS.U8 [R61+UR4+0x1340], R50 ;  /* 0x001340323d007988 */ /* 0x0083e80008000004 */
[----:B----4-:R2:W-:Y:S04]  /*24aa0*/  STS.U8 [R61+UR4+0x1360], R51 ;  /* 0x001360333d007988 */ /* 0x0105e80008000004 */
[----:B0-----:R-:W3:Y:S04]  /*24ab0*/  LDL.LU R52, [R1+0x36c] ;  /* 0x00036c0001347983 */ /* 0x001ee80000300800 */
[----:B------:R-:W4:Y:S04]  /*24ac0*/  LDL.LU R48, [R1+0x368] ;  /* 0x0003680001307983 */ /* 0x000f280000300800 */
[----:B------:R-:W4:Y:S04]  /*24ad0*/  LDL.LU R49, [R1+0x364] ;  /* 0x0003640001317983 */ /* 0x000f280000300800 */
[----:B-1----:R-:W4:Y:S04]  /*24ae0*/  LDL.LU R50, [R1+0x330] ;  /* 0x0003300001327983 */ /* 0x002f280000300800 */
[----:B--2---:R-:W2:Y:S04]  /*24af0*/  LDL.LU R51, [R1+0x32c] ;  /* 0x00032c0001337983 */ /* 0x004ea80000300800 */
[----:B------:R-:W2:Y:S04]  /*24b00*/  LDL.LU R44, [R1+0x328] ;  /* 0x00032800012c7983 */ /* 0x000ea80000300800 */
[----:B------:R-:W2:Y:S04]  /*24b10*/  LDL.LU R45, [R1+0x324] ;  /* 0x00032400012d7983 */ /* 0x000ea80000300800 */
[----:B------:R-:W2:Y:S04]  /*24b20*/  LDL.LU R46, [R1+0x2f0] ;  /* 0x0002f000012e7983 */ /* 0x000ea80000300800 */
[----:B------:R-:W2:Y:S01]  /*24b30*/  LDL.LU R47, [R1+0x2ec] ;  /* 0x0002ec00012f7983 */ /* 0x000ea20000300800 */
[----:B------:R-:W-:-:S03]  /*24b40*/  LOP3.LUT R0, R0, 0x18, RZ, 0x3c, !PT ;  /* 0x0000001800007812 */ /* 0x000fc600078e3cff */
[----:B------:R0:W-:Y:S04]  /*24b50*/  STS.U8 [R61+UR4+0x960], R2 ;  /* 0x000960023d007988 */ /* 0x0001e80008000004 */
        /* <DEDUP_REMOVED lines=18> */
[----:B0-----:R-:W2:Y:S04]  /*24c80*/  LDL.LU R2, [R1+0x2e8] ;  /* 0x0002e80001027983 */ /* 0x001ea80000300800 */
        /* <DEDUP_REMOVED lines=34> */
[----:B---3--:R0:W-:Y:S04]  /*24eb0*/  STS.U8 [R0+UR4+0x9a0], R52 ;  /* 0x0009a03400007988 */ /* 0x0081e80008000004 */
[----:B----4-:R1:W-:Y:S04]  /*24ec0*/  STS.U8 [R0+UR4+0x9c0], R48 ;  /* 0x0009c03000007988 */ /* 0x0103e80008000004 */
[----:B------:R3:W-:Y:S04]  /*24ed0*/  STS.U8 [R0+UR4+0x9e0], R49 ;  /* 0x0009e03100007988 */ /* 0x0007e80008000004 */
[----:B------:R4:W-:Y:S04]  /*24ee0*/  STS.U8 [R0+UR4+0xba0], R50 ;  /* 0x000ba03200007988 */ /* 0x0009e80008000004 */
[----:B--2---:R2:W-:Y:S04]  /*24ef0*/  STS.U8 [R0+UR4+0xb80], R51 ;  /* 0x000b803300007988 */ /* 0x0045e80008000004 */
[----:B------:R2:W-:Y:S04]  /*24f00*/  STS.U8 [R0+UR4+0xbe0], R44 ;  /* 0x000be02c00007988 */ /* 0x0005e80008000004 */
[----:B0-----:R-:W2:Y:S04]  /*24f10*/  LDL.LU R52, [R1+0x33f0] ;  /* 0x0033f00001347983 */ /* 0x001ea80000300800 */
[----:B-1----:R-:W2:Y:S04]  /*24f20*/  LDL.LU R48, [R1+0x33ec] ;  /* 0x0033ec0001307983 */ /* 0x002ea80000300800 */
[----:B---3--:R-:W3:Y:S04]  /*24f30*/  LDL.LU R49, [R1+0x33e8] ;  /* 0x0033e80001317983 */ /* 0x008ee80000300800 */
[----:B----4-:R-:W4:Y:S04]  /*24f40*/  LDL.LU R50, [R1+0x33e4] ;  /* 0x0033e40001327983 */ /* 0x010f280000300800 */
[----:B--2---:R-:W2:Y:S04]  /*24f50*/  LDL.LU R51, [R1+0x33e0] ;  /* 0x0033e00001337983 */ /* 0x004ea80000300800 */
[----:B------:R-:W3:Y:S04]  /*24f60*/  LDL.LU R44, [R1+0x33dc] ;  /* 0x0033dc00012c7983 */ /* 0x000ee80000300800 */
[----:B------:R0:W-:Y:S04]  /*24f70*/  STS.U8 [R0+UR4+0xbc0], R45 ;  /* 0x000bc02d00007988 */ /* 0x0001e80008000004 */
[----:B------:R1:W-:Y:S04]  /*24f80*/  STS.U8 [R0+UR4+0xdc0], R46 ;  /* 0x000dc02e00007988 */ /* 0x0003e80008000004 */
[----:B------:R1:W-:Y:S04]  /*24f90*/  STS.U8 [R0+UR4+0xde0], R47 ;  /* 0x000de02f00007988 */ /* 0x0003e80008000004 */
[----:B0-----:R-:W4:Y:S04]  /*24fa0*/  LDL.LU R45, [R1+0x33d8] ;  /* 0x0033d800012d7983 */ /* 0x001f280000300800 */
[----:B-1----:R-:W2:Y:S04]  /*24fb0*/  LDL.LU R46, [R1+0x33d4] ;  /* 0x0033d400012e7983 */ /* 0x002ea80000300800 */
[----:B------:R-:W3:Y:S04]  /*24fc0*/  LDL.LU R47, [R1+0x33d0] ;  /* 0x0033d000012f7983 */ /* 0x000ee80000300800 */
[----:B------:R-:W-:Y:S04]  /*24fd0*/  STS.U8 [R0+UR4+0xd80], R2 ;  /* 0x000d800200007988 */ /* 0x000fe80008000004 */
[----:B---3--:R0:W-:Y:S04]  /*24fe0*/  STS.U8 [R0+UR4+0xda0], R47 ;  /* 0x000da02f00007988 */ /* 0x0081e80008000004 */
[----:B--2---:R1:W-:Y:S04]  /*24ff0*/  STS.U8 [R0+UR4+0xfe0], R46 ;  /* 0x000fe02e00007988 */ /* 0x0043e80008000004 */
[----:B----4-:R2:W-:Y:S04]  /*25000*/  STS.U8 [R0+UR4+0xfc0], R45 ;  /* 0x000fc02d00007988 */ /* 0x0105e80008000004 */
[----:B------:R3:W-:Y:S04]  /*25010*/  STS.U8 [R0+UR4+0xfa0], R44 ;  /* 0x000fa02c00007988 */ /* 0x0007e80008000004 */
[----:B------:R4:W-:Y:S04]  /*25020*/  STS.U8 [R0+UR4+0xf80], R51 ;  /* 0x000f803300007988 */ /* 0x0009e80008000004 */
[----:B------:R4:W-:Y:S04]  /*25030*/  STS.U8 [R0+UR4+0x1180], R50 ;  /* 0x0011803200007988 */ /* 0x0009e80008000004 */
[----:B------:R4:W-:Y:S04]  /*25040*/  STS.U8 [R0+UR4+0x11a0], R49 ;  /* 0x0011a03100007988 */ /* 0x0009e80008000004 */
[----:B------:R4:W-:Y:S04]  /*25050*/  STS.U8 [R0+UR4+0x11c0], R48 ;  /* 0x0011c03000007988 */ /* 0x0009e80008000004 */
[----:B------:R4:W-:Y:S04]  /*25060*/  STS.U8 [R0+UR4+0x11e0], R52 ;  /* 0x0011e03400007988 */ /* 0x0009e80008000004 */
[----:B------:R4:W-:Y:S04]  /*25070*/  STS.U8 [R0+UR4+0x13a0], R53 ;  /* 0x0013a03500007988 */ /* 0x0009e80008000004 */
[----:B0-----:R-:W4:Y:S04]  /*25080*/  LDL.LU R47, [R1+0x33cc] ;  /* 0x0033cc00012f7983 */ /* 0x001f280000300800 */
[----:B------:R0:W-:Y:S04]  /*25090*/  STS.U8 [R0+UR4+0x1380], R54 ;  /* 0x0013803600007988 */ /* 0x0001e80008000004 */
[----:B-1----:R-:W4:Y:S04]  /*250a0*/  LDL.LU R46, [R1+0x33c8] ;  /* 0x0033c800012e7983 */ /* 0x002f280000300800 */
[----:B------:R1:W-:Y:S04]  /*250b0*/  STS.U8 [R0+UR4+0x13e0], R55 ;  /* 0x0013e03700007988 */ /* 0x0003e80008000004 */
[----:B--2---:R-:W2:Y:S04]  /*250c0*/  LDL.LU R45, [R1+0x33c4] ;  /* 0x0033c400012d7983 */ /* 0x004ea80000300800 */
[----:B------:R1:W-:Y:S04]  /*250d0*/  STS.U8 [R0+UR4+0x13c0], R59 ;  /* 0x0013c03b00007988 */ /* 0x0003e80008000004 */
[----:B---3--:R-:W3:Y:S04]  /*250e0*/  LDL.LU R44, [R1+0x33c0] ;  /* 0x0033c000012c7983 */ /* 0x008ee80000300800 */
[----:B------:R1:W-:Y:S04]  /*250f0*/  STS.U8 [R0+UR4+0x15c0], R58 ;  /* 0x0015c03a00007988 */ /* 0x0003e80008000004 */
[----:B----4-:R-:W4:Y:S04]  /*25100*/  LDL.LU R51, [R1+0x33bc] ;  /* 0x0033bc0001337983 */ /* 0x010f280000300800 */
[----:B------:R1:W-:Y:S04]  /*25110*/  STS.U8 [R0+UR4+0x15e0], R57 ;  /* 0x0015e03900007988 */ /* 0x0003e80008000004 */
[----:B------:R-:W2:Y:S04]  /*25120*/  LDL.LU R50, [R1+0x33b8] ;  /* 0x0033b80001327983 */ /* 0x000ea80000300800 */
[----:B------:R1:W-:Y:S04]  /*25130*/  STS.U8 [R0+UR4+0x1580], R56 ;  /* 0x0015803800007988 */ /* 0x0003e80008000004 */
[----:B------:R-:W3:Y:S04]  /*25140*/  LDL.LU R49, [R1+0x33b4] ;  /* 0x0033b40001317983 */ /* 0x000ee80000300800 */
[----:B------:R-:W-:Y:S04]  /*25150*/  STS.U8 [R0+UR4+0x15a0], R12 ;  /* 0x0015a00c00007988 */ /* 0x000fe80008000004 */
[----:B------:R-:W3:Y:S04]  /*25160*/  LDL.LU R48, [R1+0x33b0] ;  /* 0x0033b00001307983 */ /* 0x000ee80000300800 */
[----:B------:R-:W-:Y:S04]  /*25170*/  STS.U8 [R0+UR4+0x17e0], R11 ;  /* 0x0017e00b00007988 */ /* 0x000fe80008000004 */
[----:B------:R-:W3:Y:S04]  /*25180*/  LDL.LU R52, [R1+0x33ac] ;  /* 0x0033ac0001347983 */ /* 0x000ee80000300800 */
[----:B------:R-:W-:Y:S04]  /*25190*/  STS.U8 [R0+UR4+0x17c0], R10 ;  /* 0x0017c00a00007988 */ /* 0x000fe80008000004 */
[----:B------:R-:W3:Y:S04]  /*251a0*/  LDL.LU R53, [R1+0x33a8] ;  /* 0x0033a80001357983 */ /* 0x000ee80000300800 */
        /* <DEDUP_REMOVED lines=13> */
[----:B------:R-:W4:Y:S04]  /*25280*/  LDL R2, [R1+0x20f0] ;  /* 0x0020f00001027983 */ /* 0x000f280000100800 */
[----:B0-----:R-:W4:Y:S04]  /*25290*/  LDL R3, [R1+0x20cc] ;  /* 0x0020cc0001037983 */ /* 0x001f280000100800 */
        /* <DEDUP_REMOVED lines=11> */
[----:B0-----:R-:W3:Y:S01]  /*25350*/  LDL.LU R0, [R1+0x338c] ;  /* 0x00338c0001007983 */ /* 0x001ee20000300800 */
[----:B------:R-:W-:Y:S01]  /*25360*/  BAR.SYNC.DEFER_BLOCKING 0x0 ;  /* 0x0000000000007b1d */ /* 0x000fe20000010000 */
[----:B--2---:R-:W-:-:S06]  /*25370*/  PRMT R50, RZ, 0x7610, R50 ;  /* 0x00007610ff327816 */ /* 0x004fcc0000000032 */
[----:B----4-:R0:W2:Y:S04]  /*25380*/  @!P1 LDG.E.U8 R50, desc[UR32][R2.64] ;  /* 0x0000002002329981 */ /* 0x0100a8000c1e1100 */
[----:B------:R-:W0:Y:S04]  /*25390*/  LDL R2, [R1+0x20bc] ;  /* 0x0020bc0001027983 */ /* 0x000e280000100800 */
[----:B------:R-:W0:Y:S01]  /*253a0*/  LDL R3, [R1+0x20e8] ;  /* 0x0020e80001037983 */ /* 0x000e220000100800 */
[----:B------:R-:W-:Y:S02]  /*253b0*/  PRMT R51, RZ, 0x7610, R51 ;  /* 0x00007610ff337816 */ /* 0x000fe40000000033 */
[----:B0-----:R-:W-:-:S04]  /*253c0*/  @!P0 LOP3.LUT R3, R3, R2, RZ, 0x3c, !PT ;  /* 0x0000000203038212 */ /* 0x001fc800078e3cff */
[----:B------:R-:W-:-:S04]  /*253d0*/  @!P0 LOP3.LUT R2, R3, R2, RZ, 0x3c, !PT ;  /* 0x0000000203028212 */ /* 0x000fc800078e3cff */
[----:B------:R-:W-:Y:S01]  /*253e0*/  @!P0 LOP3.LUT R3, R3, R2, RZ, 0x3c, !PT ;  /* 0x0000000203038212 */ /* 0x000fe200078e3cff */
[----:B--2---:R-:W-:Y:S04]  /*253f0*/  STL [R1+0x3070], R50 ;  /* 0x0030703201007387 */ /* 0x004fe80000100800 */
[----:B------:R0:W2:Y:S04]  /*25400*/  @!P0 LDG.E.U8 R51, desc[UR32][R2.64] ;  /* 0x0000002002338981 */ /* 0x0000a8000c1e1100 */
[----:B------:R-:W0:Y:S04]  /*25410*/  LDL R2, [R1+0x20d4] ;  /* 0x0020d40001027983 */ /* 0x000e280000100800 */
[----:B------:R-:W0:Y:S01]  /*25420*/  LDL R3, [R1+0x20f4] ;  /* 0x0020f40001037983 */ /* 0x000e220000100800 */
[----:B---3--:R-:W-:-:S02]  /*25430*/  PRMT R0, RZ, 0x7610, R0 ;  /* 0x00007610ff007816 */ /* 0x008fc40000000000 */
[----:B0-----:R-:W-:-:S04]  /*25440*/  @!P0 LOP3.LUT R3, R3, R2, RZ, 0x3c, !PT ;  /* 0x0000000203038212 */ /* 0x001fc800078e3cff */
[----:B------:R-:W-:-:S04]  /*25450*/  @!P0 LOP3.LUT R2, R3, R2, RZ, 0x3c, !PT ;  /* 0x0000000203028212 */ /* 0x000fc800078e3cff */
[----:B------:R-:W-:-:S05]  /*25460*/  @!P0 LOP3.LUT R3, R3, R2, RZ, 0x3c, !PT ;  /* 0x0000000203038212 */ /* 0x000fca00078e3cff */
[----:B------:R-:W3:Y:S04]  /*25470*/  @!P0 LDG.E.U8 R0, desc[UR32][R2.64] ;  /* 0x0000002002008981 */ /* 0x000ee8000c1e1100 */
[----:B--2---:R-:W-:Y:S04]  /*25480*/  STL [R1+0x3074], R51 ;  /* 0x0030743301007387 */ /* 0x004fe80000100800 */
[----:B---3--:R0:W-:Y:S04]  /*25490*/  STL [R1+0x4ac], R0 ;  /* 0x0004ac0001007387 */ /* 0x0081e80000100800 */
[----:B0-----:R-:W2:Y:S04]  /*254a0*/  LDL.LU R0, [R1+0x3388] ;  /* 0x0033880001007983 */ /* 0x001ea80000300800 */
[----:B------:R-:W3:Y:S04]  /*254b0*/  LDL R2, [R1+0x20e4] ;  /* 0x0020e40001027983 */ /* 0x000ee80000100800 */
[----:B------:R-:W3:Y:S01]  /*254c0*/  LDL R3, [R1+0x20f8] ;  /* 0x0020f80001037983 */ /* 0x000ee20000100800 */
[----:B------:R-:W-:-:S02]  /*254d0*/  PRMT R56, RZ, 0x7610, R56 ;  /* 0x00007610ff387816 */ /* 0x000fc40000000038 */
[----:B---3--:R-:W-:-:S04]  /*254e0*/  @!P1 LOP3.LUT R3, R3, R2, RZ, 0x3c, !PT ;  /* 0x0000000203039212 */ /* 0x008fc800078e3cff */
[----:B------:R-:W-:-:S04]  /*254f0*/  @!P1 LOP3.LUT R2, R3, R2, RZ, 0x3c, !PT ;  /* 0x0000000203029212 */ /* 0x000fc800078e3cff */
[----:B------:R-:W-:-:S05]  /*25500*/  @!P1 LOP3.LUT R3, R3, R2, RZ, 0x3c, !PT ;  /* 0x0000000203039212 */ /* 0x000fca00078e3cff */
[----:B------:R-:W3:Y:S04]  /*25510*/  @!P1 LDG.E.U8 R56, desc[UR32][R2.64] ;  /* 0x0000002002389981 */ /* 0x000ee8000c1e1100 */
[----:B---3--:R0:W-:Y:S04]  /*25520*/  STL [R1+0x4a8], R56 ;  /* 0x0004a83801007387 */ /* 0x0081e80000100800 */
[----:B0-----:R-:W3:Y:S04]  /*25530*/  LDL.LU R56, [R1+0x3384] ;  /* 0x0033840001387983 */ /* 0x001ee80000300800 */
[----:B------:R-:W4:Y:S04]  /*25540*/  LDL R2, [R1+0x111c] ;  /* 0x00111c0001027983 */ /* 0x000f280000100800 */
[----:B------:R-:W4:Y:S01]  /*25550*/  LDL R3, [R1+0x1918] ;  /* 0x0019180001037983 */ /* 0x000f220000100800 */
[----:B--2---:R-:W-:-:S02]  /*25560*/  PRMT R0, RZ, 0x7610, R0 ;  /* 0x00007610ff007816 */ /* 0x004fc40000000000 */
[----:B----4-:R-:W-:-:S04]  /*25570*/  @!P0 LOP3.LUT R3, R3, R2, RZ, 0x3c, !PT ;  /* 0x0000000203038212 */ /* 0x010fc800078e3cff */
[----:B------:R-:W-:-:S04]  /*25580*/  @!P0 LOP3.LUT R2, R3, R2, RZ, 0x3c, !PT ;  /* 0x0000000203028212 */ /* 0x000fc800078e3cff */
[----:B------:R-:W-:-:S05]  /*25590*/  @!P0 LOP3.LUT R3, R3, R2, RZ, 0x3c, !PT ;  /* 0x0000000203038212 */ /* 0x000fca00078e3cff */
[----:B------:R-:W2:Y:S04]  /*255a0*/  @!P0 LDG.E.U8 R0, desc[UR32][R2.64] ;  /* 0x0000002002008981 */ /* 0x000ea8000c1e1100 */
[----:B--2---:R0:W-:Y:S04]  /*255b0*/  STL [R1+0x4a4], R0 ;  /* 0x0004a40001007387 */ /* 0x0041e80000100800 */
[----:B0-----:R-:W2:Y:S04]  /*255c0*/  LDL.LU R0, [R1+0x3380] ;  /* 0x0033800001007983 */ /* 0x001ea80000300800 */
[----:B------:R-:W4:Y:S04]  /*255d0*/  LDL R2, [R1+0x1900] ;  /* 0x0019000001027983 */ /* 0x000f280000100800 */
[----:B------:R-:W4:Y:S01]  /*255e0*/  LDL R3, [R1+0x1920] ;  /* 0x0019200001037983 */ /* 0x000f220000100800 */
[----:B---3--:R-:W-:-:S02]  /*255f0*/  PRMT R56, RZ, 0x7610, R56 ;  /* 0x00007610ff387816 */ /* 0x008fc40000000038 */
[----:B----4-:R-:W-:-:S04]  /*25600*/  @!P1 LOP3.LUT R3, R3, R2, RZ, 0x3c, !PT ;  /* 0x0000000203039212 */ /* 0x010fc800078e3cff */
        /* <DEDUP_REMOVED lines=1456> */
[----:B------:R-:W-:-:S02]  /*2b110*/  PRMT R54, RZ, 0x7610, R54 ;  /* 0x00007610ff367816 */ /* 0x000fc40000000036 */
[----:B----4-:R-:W-:-:S04]  /*2b120*/  @!P1 LOP3.LUT R3, R3, R2, RZ, 0x3c, !PT ;  /* 0x0000000203039212 */ /* 0x010fc800078e3cff */
[----:B------:R-:W-:-:S04]  /*2b130*/  @!P1 LOP3.LUT R2, R3, R2, RZ, 0x3c, !PT ;  /* 0x0000000203029212 */ /* 0x000fc800078e3cff */
[----:B------:R-:W-:-:S05]  /*2b140*/  @!P1 LOP3.LUT R3, R3, R2, RZ, 0x3c, !PT ;  /* 0x0000000203039212 */ /* 0x000fca00078e3cff */
[----:B------:R0:W4:Y:S04]  /*2b150*/  @!P1 LDG.E.U8 R54, desc[UR32][R2.64] ;  /* 0x0000002002369981 */ /* 0x000128000c1e1100 */
[----:B------:R-:W0:Y:S04]  /*2b160*/  LDL R2, [R1+0x19a8] ;  /* 0x0019a80001027983 */ /* 0x000e280000100800 */
[----:B------:R-:W0:Y:S01]  /*2b170*/  LDL R3, [R1+0x19ac] ;  /* 0x0019ac0001037983 */ /* 0x000e220000100800 */
[----:B--2---:R-:W-:Y:S02]  /*2b180*/  PRMT R0, RZ, 0x7610, R0 ;  /* 0x00007610ff007816 */ /* 0x004fe40000000000 */
[----:B0-----:R-:W-:-:S04]  /*2b190*/  @!P0 LOP3.LUT R3, R3, R2, RZ, 0x3c, !PT ;  /* 0x0000000203038212 */ /* 0x001fc800078e3cff */
[----:B------:R-:W-:-:S04]  /*2b1a0*/  @!P0 LOP3.LUT R2, R3, R2, RZ, 0x3c, !PT ;  /* 0x0000000203028212 */ /* 0x000fc800078e3cff */
[----:B------:R-:W-:-:S05]  /*2b1b0*/  @!P0 LOP3.LUT R3, R3, R2, RZ, 0x3c, !PT ;  /* 0x0000000203038212 */ /* 0x000fca00078e3cff */
[----:B------:R-:W2:Y:S04]  /*2b1c0*/  @!P0 LDG.E.U8 R0, desc[UR32][R2.64] ;  /* 0x0000002002008981 */ /* 0x000ea8000c1e1100 */
[----:B----4-:R0:W-:Y:S04]  /*2b1d0*/  STL [R1+0x200], R54 ;  /* 0x0002003601007387 */ /* 0x0101e80000100800 */
[----:B0-----:R-:W4:Y:S04]  /*2b1e0*/  LDL R54, [R1+0x1984] ;  /* 0x0019840001367983 */ /* 0x001f280000100800 */
        /* <DEDUP_REMOVED lines=35> */
[----:B------:R-:W2:Y:S01]  /*2b420*/  @!P0 LDG.E.U8 R0, desc[UR32][R2.64] ;  /* 0x0000002002008981 */ /* 0x000ea2000c1e1100 */
[----:B---3--:R-:W-:-:S03]  /*2b430*/  PRMT R56, RZ, 0x7610, R56 ;  /* 0x00007610ff387816 */ /* 0x008fc60000000038 */
[----:B--2---:R0:W-:Y:S04]  /*2b440*/  STL [R1+0x1ec], R0 ;  /* 0x0001ec0001007387 */ /* 0x0041e80000100800 */
[----:B0-----:R-:W2:Y:S04]  /*2b450*/  LDL.LU R0, [R1+0x30e4] ;  /* 0x0030e40001007983 */ /* 0x001ea80000300800 */
[----:B------:R-:W3:Y:S01]  /*2b460*/  LDL R3, [R1+0x1980] ;  /* 0x0019800001037983 */ /* 0x000ee20000100800 */
[----:B------:R-:W-:-:S03]  /*2b470*/  @!P1 IMAD.MOV.U32 R2, RZ, RZ, R54 ;  /* 0x000000ffff029224 */ /* 0x000fc600078e0036 */
[----:B------:R-:W4:Y:S04]  /*2b480*/  LDL R54, [R1+0x195c] ;  /* 0x00195c0001367983 */ /* 0x000f280000100800 */
[----:B---3--:R-:W3:Y:S04]  /*2b490*/  @!P1 LDG.E.U8 R56, desc[UR32][R2.64] ;  /* 0x0000002002389981 */ /* 0x008ee8000c1e1100 */
        /* <DEDUP_REMOVED lines=20> */
[----:B------:R-:W-:Y:S02]  /*2b5e0*/  PRMT R55, RZ, 0x7610, R55 ;  /* 0x00007610ff377816 */ /* 0x000fe40000000037 */
[----:B0-----:R-:W-:-:S04]  /*2b5f0*/  @!P0 LOP3.LUT R3, R3, R2, RZ, 0x3c, !PT ;  /* 0x0000000203038212 */ /* 0x001fc800078e3cff */
[----:B------:R-:W-:-:S04]  /*2b600*/  @!P0 LOP3.LUT R2, R3, R2, RZ, 0x3c, !PT ;  /* 0x0000000203028212 */ /* 0x000fc800078e3cff */
[----:B------:R-:W-:Y:S01]  /*2b610*/  @!P0 LOP3.LUT R3, R3, R2, RZ, 0x3c, !PT ;  /* 0x0000000203038212 */ /* 0x000fe200078e3cff */
[----:B----4-:R0:W-:Y:S04]  /*2b620*/  STL [R1+0x1e0], R60 ;  /* 0x0001e03c01007387 */ /* 0x0101e80000100800 */
[----:B------:R1:W4:Y:S01]  /*2b630*/  @!P0 LDG.E.U8 R55, desc[UR32][R2.64] ;  /* 0x0000002002378981 */ /* 0x000322000c1e1100 */
[----:B---3--:R-:W-:-:S03]  /*2b640*/  PRMT R56, RZ, 0x7610, R56 ;  /* 0x00007610ff387816 */ /* 0x008fc60000000038 */
[----:B0-----:R-:W3:Y:S04]  /*2b650*/  LDL R60, [R1+0x194c] ;  /* 0x00194c00013c7983 */ /* 0x001ee80000100800 */
[----:B------:R-:W1:Y:S04]  /*2b660*/  LDL R2, [R1+0x1960] ;  /* 0x0019600001027983 */ /* 0x000e680000100800 */
[----:B------:R-:W1:Y:S02]  /*2b670*/  LDL R3, [R1+0x1964] ;  /* 0x0019640001037983 */ /* 0x000e640000100800 */
[----:B-1----:R-:W-:-:S04]  /*2b680*/  @!P1 LOP3.LUT R3, R3, R2, RZ, 0x3c, !PT ;  /* 0x0000000203039212 */ /* 0x002fc800078e3cff */
[----:B------:R-:W-:-:S04]  /*2b690*/  @!P1 LOP3.LUT R2, R3, R2, RZ, 0x3c, !PT ;  /* 0x0000000203029212 */ /* 0x000fc800078e3cff */
[----:B------:R-:W-:-:S05]  /*2b6a0*/  @!P1 LOP3.LUT R3, R3, R2, RZ, 0x3c, !PT ;  /* 0x0000000203039212 */ /* 0x000fca00078e3cff */
[----:B------:R-:W2:Y:S04]  /*2b6b0*/  @!P1 LDG.E.U8 R56, desc[UR32][R2.64] ;  /* 0x0000002002389981 */ /* 0x000ea8000c1e1100 */
[----:B----4-:R0:W-:Y:S04]  /*2b6c0*/  STL [R1+0x1cc], R55 ;  /* 0x0001cc3701007387 */ /* 0x0101e80000100800 */
[----:B0-----:R-:W4:Y:S04]  /*2b6d0*/  LDL R55, [R1+0x1944] ;  /* 0x0019440001377983 */ /* 0x001f280000100800 */
[----:B--2---:R0:W-:Y:S04]  /*2b6e0*/  STL [R1+0x1c8], R56 ;  /* 0x0001c83801007387 */ /* 0x0041e80000100800 */
[----:B0-----:R-:W2:Y:S04]  /*2b6f0*/  LDL.LU R56, [R1+0x30d8] ;  /* 0x0030d80001387983 */ /* 0x001ea80000300800 */
[----:B------:R-:W3:Y:S01]  /*2b700*/  LDL R3, [R1+0x1958] ;  /* 0x0019580001037983 */ /* 0x000ee20000100800 */
[----:B------:R-:W-:Y:S01]  /*2b710*/  PRMT R0, RZ, 0x7610, R0 ;  /* 0x00007610ff007816 */ /* 0x000fe20000000000 */
[----:B------:R-:W-:-:S02]  /*2b720*/  @!P0 IMAD.MOV.U32 R2, RZ, RZ, R54 ;  /* 0x000000ffff028224 */ /* 0x000fc400078e0036 */
[----:B------:R-:W2:Y:S04]  /*2b730*/  LDL R54, [R1+0x1eb4] ;  /* 0x001eb40001367983 */ /* 0x000ea80000100800 */
[----:B---3--:R-:W3:Y:S04]  /*2b740*/  @!P0 LDG.E.U8 R0, desc[UR32][R2.64] ;  /* 0x0000002002008981 */ /* 0x008ee8000c1e1100 */
[----:B---3--:R0:W-:Y:S04]  /*2b750*/  STL [R1+0x1c4], R0 ;  /* 0x0001c40001007387 */ /* 0x0081e80000100800 */
[----:B0-----:R-:W3:Y:S04]  /*2b760*/  LDL.LU R0, [R1+0x30d4] ;  /* 0x0030d40001007983 */ /* 0x001ee80000300800 */
[----:B------:R-:W4:Y:S04]  /*2b770*/  LDL R2, [R1+0x1950] ;  /* 0x0019500001027983 */ /* 0x000f280000100800 */
[----:B------:R-:W4:Y:S01]  /*2b780*/  LDL R3, [R1+0x1954] ;  /* 0x0019540001037983 */ /* 0x000f220000100800 */
[----:B------:R-:W-:-:S02]  /*2b790*/  PRMT R53, RZ, 0x7610, R53 ;  /* 0x00007610ff357816 */ /* 0x000fc40000000035 */
[----:B----4-:R-:W-:-:S04]  /*2b7a0*/  @!P1 LOP3.LUT R3, R3, R2, RZ, 0x3c, !PT ;  /* 0x0000000203039212 */ /* 0x010fc800078e3cff */
[----:B------:R-:W-:-:S04]  /*2b7b0*/  @!P1 LOP3.LUT R2, R3, R2, RZ, 0x3c, !PT ;  /* 0x0000000203029212 */ /* 0x000fc800078e3cff */
[----:B------:R-:W-:-:S05]  /*2b7c0*/  @!P1 LOP3.LUT R3, R3, R2, RZ, 0x3c, !PT ;  /* 0x0000000203039212 */ /* 0x000fca00078e3cff */
[----:B------:R0:W4:Y:S04]  /*2b7d0*/  @!P1 LDG.E.U8 R53, desc[UR32][R2.64] ;  /* 0x0000002002359981 */ /* 0x000128000c1e1100 */
[----:B------:R-:W2:Y:S01]  /*2b7e0*/  LDL R3, [R1+0x1948] ;  /* 0x0019480001037983 */ /* 0x000ea20000100800 */
[----:B------:R-:W-:Y:S01]  /*2b7f0*/  PRMT R52, RZ, 0x7610, R52 ;  /* 0x00007610ff347816 */ /* 0x000fe20000000034 */
[----:B0-----:R-:W-:Y:S02]  /*2b800*/  @!P0 IMAD.MOV.U32 R2, RZ, RZ, R60 ;  /* 0x000000ffff028224 */ /* 0x001fe400078e003c */
[----:B----4-:R0:W-:Y:S01]  /*2b810*/  STL [R1+0x1c0], R53 ;  /* 0x0001c03501007387 */ /* 0x0101e20000100800 */
[----:B------:R-:W-:-:S03]  /*2b820*/  PRMT R49, RZ, 0x7610, R49 ;  /* 0x00007610ff317816 */ /* 0x000fc60000000031 */
[----:B------:R-:W4:Y:S04]  /*2b830*/  LDL R60, [R1+0x1934] ;  /* 0x00193400013c7983 */ /* 0x000f280000100800 */
[----:B--2---:R1:W2:Y:S04]  /*2b840*/  @!P0 LDG.E.U8 R52, desc[UR32][R2.64] ;  /* 0x0000002002348981 */ /* 0x0042a8000c1e1100 */
[----:B0-----:R-:W3:Y:S04]  /*2b850*/  LDL R53, [R1+0x1eb0] ;  /* 0x001eb00001357983 */ /* 0x001ee80000100800 */
[----:B------:R-:W4:Y:S01]  /*2b860*/  LDL R3, [R1+0x1940] ;  /* 0x0019400001037983 */ /* 0x000f220000100800 */
[----:B-1----:R-:W-:-:S03]  /*2b870*/  @!P1 IMAD.MOV.U32 R2, RZ, RZ, R55 ;  /* 0x000000ffff029224 */ /* 0x002fc600078e0037 */
[----:B--2---:R0:W-:Y:S01]  /*2b880*/  STL [R1+0x1ac], R52 ;  /* 0x0001ac3401007387 */ /* 0x0041e20000100800 */
[----:B------:R-:W-:-:S03]  /*2b890*/  PRMT R14, RZ, 0x7610, R14 ;  /* 0x00007610ff0e7816 */ /* 0x000fc6000000000e */
[----:B------:R-:W2:Y:S04]  /*2b8a0*/  LDL R55, [R1+0x1930] ;  /* 0x0019300001377983 */ /* 0x000ea80000100800 */
[----:B----4-:R1:W4:Y:S04]  /*2b8b0*/  @!P1 LDG.E.U8 R49, desc[UR32][R2.64] ;  /* 0x0000002002319981 */ /* 0x010328000c1e1100 */
[----:B0-----:R-:W2:Y:S04]  /*2b8c0*/  LDL R52, [R1+0x1ec4] ;  /* 0x001ec40001347983 */ /* 0x001ea80000100800 */
[----:B------:R-:W3:Y:S01]  /*2b8d0*/  LDL R3, [R1+0x193c] ;  /* 0x00193c0001037983 */ /* 0x000ee20000100800 */
[----:B-1----:R-:W-:-:S03]  /*2b8e0*/  @!P0 IMAD.MOV.U32 R2, RZ, RZ, R54 ;  /* 0x000000ffff028224 */ /* 0x002fc600078e0036 */
[----:B----4-:R0:W-:Y:S01]  /*2b8f0*/  STL [R1+0x1a8], R49 ;  /* 0x0001a83101007387 */ /* 0x0101e20000100800 */
[----:B------:R-:W-:Y:S02]  /*2b900*/  PRMT R12, RZ, 0x7610, R12 ;  /* 0x00007610ff0c7816 */ /* 0x000fe4000000000c */
[----:B------:R-:W-:Y:S02]  /*2b910*/  PRMT R7, RZ, 0x7610, R7 ;  /* 0x00007610ff077816 */ /* 0x000fe40000000007 */
[----:B------:R-:W-:Y:S01]  /*2b920*/  PRMT R8, RZ, 0x7610, R8 ;  /* 0x00007610ff087816 */ /* 0x000fe20000000008 */
[----:B------:R-:W4:Y:S04]  /*2b930*/  LDL R54, [R1+0x192c] ;  /* 0x00192c0001367983 */ /* 0x000f280000100800 */
[----:B---3--:R1:W3:Y:S04]  /*2b940*/  @!P0 LDG.E.U8 R14, desc[UR32][R2.64] ;  /* 0x00000020020e8981 */ /* 0x0082e8000c1e1100 */
[----:B0-----:R-:W4:Y:S04]  /*2b950*/  LDL R49, [R1+0x1ec0] ;  /* 0x001ec00001317983 */ /* 0x001f280000100800 */
[----:B------:R-:W2:Y:S01]  /*2b960*/  LDL R3, [R1+0x1938] ;  /* 0x0019380001037983 */ /* 0x000ea20000100800 */
[----:B-1----:R-:W-:-:S05]  /*2b970*/  @!P1 IMAD.MOV.U32 R2, RZ, RZ, R53 ;  /* 0x000000ffff029224 */ /* 0x002fca00078e0035 */
[----:B--2---:R0:W2:Y:S02]  /*2b980*/  @!P1 LDG.E.U8 R12, desc[UR32][R2.64] ;  /* 0x00000020020c9981 */ /* 0x0040a4000c1e1100 */
[----:B0-----:R-:W-:Y:S02]  /*2b990*/  @!P0 IMAD.MOV.U32 R2, RZ, RZ, R52 ;  /* 0x000000ffff028224 */ /* 0x001fe400078e0034 */
[----:B------:R-:W-:-:S05]  /*2b9a0*/  @!P0 IMAD.MOV.U32 R3, RZ, RZ, R60 ;  /* 0x000000ffff038224 */ /* 0x000fca00078e003c */
[----:B------:R4:W2:Y:S02]  /*2b9b0*/  @!P0 LDG.E.U8 R7, desc[UR32][R2.64] ;  /* 0x0000002002078981 */ /* 0x0008a4000c1e1100 */
[----:B----4-:R-:W-:Y:S02]  /*2b9c0*/  @!P1 IMAD.MOV.U32 R2, RZ, RZ, R49 ;  /* 0x000000ffff029224 */ /* 0x010fe400078e0031 */
[----:B------:R-:W-:-:S05]  /*2b9d0*/  @!P1 IMAD.MOV.U32 R3, RZ, RZ, R55 ;  /* 0x000000ffff039224 */ /* 0x000fca00078e0037 */
[----:B------:R-:W4:Y:S04]  /*2b9e0*/  @!P1 LDG.E.U8 R8, desc[UR32][R2.64] ;  /* 0x0000002002089981 */ /* 0x000f28000c1e1100 */
[----:B---3--:R0:W-:Y:S04]  /*2b9f0*/  STL [R1+0x1a4], R14 ;  /* 0x0001a40e01007387 */ /* 0x0081e80000100800 */
[----:B------:R-:W3:Y:S04]  /*2ba00*/  LDL R53, [R1+0x1928] ;  /* 0x0019280001357983 */ /* 0x000ee80000100800 */
[----:B0-----:R-:W3:Y:S04]  /*2ba10*/  LDL R14, [R1+0x1ed4] ;  /* 0x001ed400010e7983 */ /* 0x001ee80000100800 */
[----:B--2---:R0:W-:Y:S04]  /*2ba20*/  STL [R1+0x1a0], R12 ;  /* 0x0001a00c01007387 */ /* 0x0041e80000100800 */
[----:B------:R-:W2:Y:S04]  /*2ba30*/  LDL R52, [R1+0x1924] ;  /* 0x0019240001347983 */ /* 0x000ea80000100800 */
[----:B0-----:R-:W2:Y:S04]  /*2ba40*/  LDL R12, [R1+0x1ed0] ;  /* 0x001ed000010c7983 */ /* 0x001ea80000100800 */
[----:B------:R0:W-:Y:S04]  /*2ba50*/  STL [R1+0x17c], R7 ;  /* 0x00017c0701007387 */ /* 0x0001e80000100800 */
[----:B------:R-:W2:Y:S04]  /*2ba60*/  LDL R49, [R1+0x1eac] ;  /* 0x001eac0001317983 */ /* 0x000ea80000100800 */
[----:B0-----:R-:W2:Y:S04]  /*2ba70*/  LDL R7, [R1+0x1ee4] ;  /* 0x001ee40001077983 */ /* 0x001ea80000100800 */
[----:B----4-:R0:W-:Y:S04]  /*2ba80*/  STL [R1+0x178], R8 ;  /* 0x0001780801007387 */ /* 0x0101e80000100800 */
[----:B0-----:R-:W4:Y:S01]  /*2ba90*/  LDL R8, [R1+0x1ee0] ;  /* 0x001ee00001087983 */ /* 0x001f220000100800 */
[----:B------:R-:W-:Y:S01]  /*2baa0*/  PRMT R11, RZ, 0x7610, R11 ;  /* 0x00007610ff0b7816 */ /* 0x000fe2000000000b */
[----:B---3--:R-:W-:-:S02]  /*2bab0*/  @!P0 IMAD.MOV.U32 R2, RZ, RZ, R14 ;  /* 0x000000ffff028224 */ /* 0x008fc400078e000e */
[----:B------:R-:W-:Y:S01]  /*2bac0*/  @!P0 IMAD.MOV.U32 R3, RZ, RZ, R54 ;  /* 0x000000ffff038224 */ /* 0x000fe200078e0036 */
[----:B------:R-:W-:Y:S02]  /*2bad0*/  PRMT R5, RZ, 0x7610, R5 ;  /* 0x00007610ff057816 */ /* 0x000fe40000000005 */
[----:B------:R-:W-:Y:S02]  /*2bae0*/  PRMT R6, RZ, 0x7610, R6 ;  /* 0x00007610ff067816 */ /* 0x000fe40000000006 */
[----:B------:R-:W-:Y:S01]  /*2baf0*/  PRMT R9, RZ, 0x7610, R9 ;  /* 0x00007610ff097816 */ /* 0x000fe20000000009 */
[----:B------:R-:W3:Y:S04]  /*2bb00*/  LDL R14, [R1+0x1ea8] ;  /* 0x001ea800010e7983 */ /* 0x000ee80000100800 */
[----:B------:R0:W3:Y:S02]  /*2bb10*/  @!P0 LDG.E.U8 R11, desc[UR32][R2.64] ;  /* 0x00000020020b8981 */ /* 0x0000e4000c1e1100 */
[----:B0-----:R-:W-:-:S02]  /*2bb20*/  @!P1 IMAD.MOV.U32 R3, RZ, RZ, R53 ;  /* 0x000000ffff039224 */ /* 0x001fc400078e0035 */
[----:B--2---:R-:W-:-:S05]  /*2bb30*/  @!P1 IMAD.MOV.U32 R2, RZ, RZ, R12 ;  /* 0x000000ffff029224 */ /* 0x004fca00078e000c */
[----:B------:R0:W2:Y:S02]  /*2bb40*/  @!P1 LDG.E.U8 R5, desc[UR32][R2.64] ;  /* 0x0000002002059981 */ /* 0x0000a4000c1e1100 */
[----:B0-----:R-:W-:Y:S02]  /*2bb50*/  @!P0 IMAD.MOV.U32 R3, RZ, RZ, R52 ;  /* 0x000000ffff038224 */ /* 0x001fe400078e0034 */
[----:B------:R-:W-:-:S05]  /*2bb60*/  @!P0 IMAD.MOV.U32 R2, RZ, RZ, R7 ;  /* 0x000000ffff028224 */ /* 0x000fca00078e0007 */
[----:B------:R0:W2:Y:S02]  /*2bb70*/  @!P0 LDG.E.U8 R6, desc[UR32][R2.64] ;  /* 0x0000002002068981 */ /* 0x0000a4000c1e1100 */
[----:B0-----:R-:W-:Y:S02]  /*2bb80*/  @!P1 IMAD.MOV.U32 R3, RZ, RZ, R49 ;  /* 0x000000ffff039224 */ /* 0x001fe400078e0031 */
[----:B----4-:R-:W-:Y:S01]  /*2bb90*/  @!P1 IMAD.MOV.U32 R2, RZ, RZ, R8 ;  /* 0x000000ffff029224 */ /* 0x010fe200078e0008 */
[----:B------:R-:W-:Y:S02]  /*2bba0*/  PRMT R48, RZ, 0x7610, R48 ;  /* 0x00007610ff307816 */ /* 0x000fe40000000030 */
[----:B------:R-:W-:Y:S02]  /*2bbb0*/  PRMT R47, RZ, 0x7610, R47 ;  /* 0x00007610ff2f7816 */ /* 0x000fe4000000002f */
[----:B------:R-:W-:Y:S02]  /*2bbc0*/  PRMT R46, RZ, 0x7610, R46 ;  /* 0x00007610ff2e7816 */ /* 0x000fe4000000002e */
[----:B------:R-:W-:Y:S01]  /*2bbd0*/  PRMT R45, RZ, 0x7610, R45 ;  /* 0x00007610ff2d7816 */ /* 0x000fe2000000002d */
[----:B------:R-:W4:Y:S04]  /*2bbe0*/  @!P1 LDG.E.U8 R9, desc[UR32][R2.64] ;  /* 0x0000002002099981 */ /* 0x000f28000c1e1100 */
[----:B---3--:R0:W-:Y:S04]  /*2bbf0*/  STL [R1+0x174], R11 ;  /* 0x0001740b01007387 */ /* 0x0081e80000100800 */
[----:B------:R-:W3:Y:S01]  /*2bc00*/  LDL R12, [R1+0x1ebc] ;  /* 0x001ebc00010c7983 */ /* 0x000ee20000100800 */
[----:B------:R-:W-:-:S02]  /*2bc10*/  PRMT R44, RZ, 0x7610, R44 ;  /* 0x00007610ff2c7816 */ /* 0x000fc4000000002c */
[----:B------:R-:W-:Y:S02]  /*2bc20*/  PRMT R25, RZ, 0x7610, R25 ;  /* 0x00007610ff197816 */ /* 0x000fe40000000019 */
[----:B------:R-:W-:Y:S02]  /*2bc30*/  PRMT R24, RZ, 0x7610, R24 ;  /* 0x00007610ff187816 */ /* 0x000fe40000000018 */
[----:B------:R-:W-:Y:S02]  /*2bc40*/  PRMT R23, RZ, 0x7610, R23 ;  /* 0x00007610ff177816 */ /* 0x000fe40000000017 */
[----:B------:R-:W-:Y:S02]  /*2bc50*/  PRMT R22, RZ, 0x7610, R22 ;  /* 0x00007610ff167816 */ /* 0x000fe40000000016 */
[----:B------:R-:W-:Y:S02]  /*2bc60*/  PRMT R21, RZ, 0x7610, R21 ;  /* 0x00007610ff157816 */ /* 0x000fe40000000015 */
[----:B------:R-:W-:-:S02]  /*2bc70*/  PRMT R20, RZ, 0x7610, R20 ;  /* 0x00007610ff147816 */ /* 0x000fc40000000014 */
[----:B------:R-:W-:Y:S01]  /*2bc80*/  PRMT R15, RZ, 0x7610, R15 ;  /* 0x00007610ff0f7816 */ /* 0x000fe2000000000f */
[----:B0-----:R-:W3:Y:S01]  /*2bc90*/  LDL R11, [R1+0x1ef4] ;  /* 0x001ef400010b7983 */ /* 0x001ee20000100800 */
[----:B------:R-:W-:Y:S02]  /*2bca0*/  PRMT R13, RZ, 0x7610, R13 ;  /* 0x00007610ff0d7816 */ /* 0x000fe4000000000d */
[----:B------:R-:W-:Y:S02]  /*2bcb0*/  PRMT R19, RZ, 0x7610, R19 ;  /* 0x00007610ff137816 */ /* 0x000fe40000000013 */
[----:B------:R-:W-:Y:S02]  /*2bcc0*/  PRMT R17, RZ, 0x7610, R17 ;  /* 0x00007610ff117816 */ /* 0x000fe40000000011 */
[----:B------:R-:W-:Y:S02]  /*2bcd0*/  PRMT R16, RZ, 0x7610, R16 ;  /* 0x00007610ff107816 */ /* 0x000fe40000000010 */
[----:B------:R-:W-:-:S02]  /*2bce0*/  PRMT R51, RZ, 0x7610, R51 ;  /* 0x00007610ff337816 */ /* 0x000fc40000000033 */
[----:B------:R-:W-:Y:S02]  /*2bcf0*/  PRMT R50, RZ, 0x7610, R50 ;  /* 0x00007610ff327816 */ /* 0x000fe40000000032 */
        /* <DEDUP_REMOVED lines=25> */
[----:B------:R-:W-:Y:S01]  /*2be90*/  PRMT R34, RZ, 0x7610, R34 ;  /* 0x00007610ff227816 */ /* 0x000fe20000000022 */
[----:B------:R-:W-:Y:S04]  /*2bea0*/  LDS.U8 R49, [R0+UR4+0x8] ;  /* 0x0000080400317984 */ /* 0x000fe80008000000 */
        /* <DEDUP_REMOVED lines=8> */
[----:B---3--:R-:W-:-:S02]  /*2bf30*/  @!P0 IMAD.MOV.U32 R2, RZ, RZ, R11 ;  /* 0x000000ffff028224 */ /* 0x008fc400078e000b */
[----:B------:R-:W-:Y:S01]  /*2bf40*/  @!P0 IMAD.MOV.U32 R3, RZ, RZ, R14 ;  /* 0x000000ffff038224 */ /* 0x000fe200078e000e */
[----:B------:R-:W3:Y:S04]  /*2bf50*/  LDL R11, [R1+0x1f14] ;  /* 0x001f1400010b7983 */ /* 0x000ee80000100800 */
[----:B------:R-:W3:Y:S04]  /*2bf60*/  LDL R14, [R1+0x1ec8] ;  /* 0x001ec800010e7983 */ /* 0x000ee80000100800 */
[----:B------:R0:W3:Y:S02]  /*2bf70*/  @!P0 LDG.E.U8 R48, desc[UR32][R2.64] ;  /* 0x0000002002308981 */ /* 0x0000e4000c1e1100 */
[----:B0-----:R-:W-:-:S02]  /*2bf80*/  @!P1 IMAD.MOV.U32 R3, RZ, RZ, R12 ;  /* 0x000000ffff039224 */ /* 0x001fc400078e000c */
[----:B------:R-:W3:Y:S01]  /*2bf90*/  LDL R12, [R1+0x1edc] ;  /* 0x001edc00010c7983 */ /* 0x000ee20000100800 */
[----:B--2---:R-:W-:-:S03]  /*2bfa0*/  @!P1 IMAD.MOV.U32 R2, RZ, RZ, R5 ;  /* 0x000000ffff029224 */ /* 0x004fc600078e0005 */
[----:B------:R-:W2:Y:S04]  /*2bfb0*/  LDL R5, [R1+0x1f10] ;  /* 0x001f100001057983 */ /* 0x000ea80000100800 */
[----:B------:R0:W2:Y:S02]  /*2bfc0*/  @!P1 LDG.E.U8 R47, desc[UR32][R2.64] ;  /* 0x00000020022f9981 */ /* 0x0000a4000c1e1100 */
[----:B0-----:R-:W-:Y:S02]  /*2bfd0*/  @!P0 IMAD.MOV.U32 R3, RZ, RZ, R7 ;  /* 0x000000ffff038224 */ /* 0x001fe400078e0007 */
[----:B------:R-:W2:Y:S01]  /*2bfe0*/  LDL R7, [R1+0x1ed8] ;  /* 0x001ed80001077983 */ /* 0x000ea20000100800 */
[----:B------:R-:W-:-:S03]  /*2bff0*/  @!P0 IMAD.MOV.U32 R2, RZ, RZ, R6 ;  /* 0x000000ffff028224 */ /* 0x000fc600078e0006 */
[----:B------:R-:W2:Y:S04]  /*2c000*/  LDL R6, [R1+0x1f24] ;  /* 0x001f240001067983 */ /* 0x000ea80000100800 */
[----:B------:R0:W2:Y:S02]  /*2c010*/  @!P0 LDG.E.U8 R46, desc[UR32][R2.64] ;  /* 0x00000020022e8981 */ /* 0x0000a4000c1e1100 */
[----:B0-----:R-:W-:Y:S02]  /*2c020*/  @!P1 IMAD.MOV.U32 R2, RZ, RZ, R8 ;  /* 0x000000ffff029224 */ /* 0x001fe400078e0008 */
[----:B----4-:R-:W-:Y:S01]  /*2c030*/  @!P1 IMAD.MOV.U32 R3, RZ, RZ, R9 ;  /* 0x000000ffff039224 */ /* 0x010fe200078e0009 */
[----:B------:R-:W4:Y:S04]  /*2c040*/  LDL R8, [R1+0x1f20] ;  /* 0x001f200001087983 */ /* 0x000f280000100800 */
[----:B------:R-:W4:Y:S04]  /*2c050*/  LDL R9, [R1+0x1eec] ;  /* 0x001eec0001097983 */ /* 0x000f280000100800 */
[----:B------:R3:W4:Y:S02]  /*2c060*/  @!P1 LDG.E.U8 R45, desc[UR32][R2.64] ;  /* 0x00000020022d9981 */ /* 0x000724000c1e1100 */
        /* <DEDUP_REMOVED lines=11> */
[----:B------:R-:W-:Y:S01]  /*2c120*/  @!P0 IMAD.MOV.U32 R2, RZ, RZ, R6 ;  /* 0x000000ffff028224 */ /* 0x000fe200078e0006 */
[----:B------:R-:W2:Y:S04]  /*2c130*/  LDL R7, [R1+0x1ef8] ;  /* 0x001ef80001077983 */ /* 0x000ea80000100800 */
[----:B------:R-:W2:Y:S04]  /*2c140*/  LDL R6, [R1+0x1f44] ;  /* 0x001f440001067983 */ /* 0x000ea80000100800 */
[----:B------:R4:W2:Y:S04]  /*2c150*/  @!P0 LDG.E.U8 R24, desc[UR32][R2.64] ;  /* 0x0000002002188981 */ /* 0x0008a8000c1e1100 */
[----:B------:R-:W-:Y:S04]  /*2c160*/  STL [R1+0x154], R48 ;  /* 0x0001543001007387 */ /* 0x000fe80000100800 */
[----:B------:R-:W-:Y:S01]  /*2c170*/  LDS.U8 R48, [R0+UR4+0x80] ;  /* 0x0000800400307984 */ /* 0x000fe20008000000 */
[----:B----4-:R-:W-:-:S02]  /*2c180*/  @!P1 IMAD.MOV.U32 R2, RZ, RZ, R8 ;  /* 0x000000ffff029224 */ /* 0x010fc400078e0008 */
[----:B------:R-:W-:Y:S01]  /*2c190*/  @!P1 IMAD.MOV.U32 R3, RZ, RZ, R9 ;  /* 0x000000ffff039224 */ /* 0x000fe200078e0009 */
[----:B------:R-:W4:Y:S04]  /*2c1a0*/  LDL R8, [R1+0x1f40] ;  /* 0x001f400001087983 */ /* 0x000f280000100800 */
[----:B------:R-:W4:Y:S04]  /*2c1b0*/  LDL R9, [R1+0x1f0c] ;  /* 0x001f0c0001097983 */ /* 0x000f280000100800 */
[----:B------:R3:W4:Y:S04]  /*2c1c0*/  @!P1 LDG.E.U8 R23, desc[UR32][R2.64] ;  /* 0x0000002002179981 */ /* 0x000728000c1e1100 */
[----:B------:R-:W-:Y:S04]  /*2c1d0*/  STL [R1+0x150], R47 ;  /* 0x0001502f01007387 */ /* 0x000fe80000100800 */
[----:B------:R-:W-:Y:S01]  /*2c1e0*/  LDS.U8 R47, [R0+UR4+0x800] ;  /* 0x00080004002f7984 */ /* 0x000fe20008000000 */
[----:B---3--:R-:W-:-:S02]  /*2c1f0*/  @!P0 IMAD.MOV.U32 R2, RZ, RZ, R11 ;  /* 0x000000ffff028224 */ /* 0x008fc400078e000b */
[----:B------:R-:W-:Y:S01]  /*2c200*/  @!P0 IMAD.MOV.U32 R3, RZ, RZ, R14 ;  /* 0x000000ffff038224 */ /* 0x000fe200078e000e */
[----:B------:R-:W3:Y:S04]  /*2c210*/  LDL R11, [R1+0x1f54] ;  /* 0x001f5400010b7983 */ /* 0x000ee80000100800 */
[----:B------:R-:W3:Y:S04]  /*2c220*/  LDL R14, [R1+0x1f08] ;  /* 0x001f0800010e7983 */ /* 0x000ee80000100800 */
[----:B------:R0:W3:Y:S02]  /*2c230*/  @!P0 LDG.E.U8 R22, desc[UR32][R2.64] ;  /* 0x0000002002168981 */ /* 0x0000e4000c1e1100 */
[----:B0-----:R-:W-:-:S02]  /*2c240*/  @!P1 IMAD.MOV.U32 R3, RZ, RZ, R12 ;  /* 0x000000ffff039224 */ /* 0x001fc400078e000c */
[----:B------:R-:W-:Y:S04]  /*2c250*/  STL [R1+0x12c], R46 ;  /* 0x00012c2e01007387 */ /* 0x000fe80000100800 */
[----:B------:R-:W3:Y:S04]  /*2c260*/  LDL R12, [R1+0x1f1c] ;  /* 0x001f1c00010c7983 */ /* 0x000ee80000100800 */
[----:B------:R-:W-:Y:S01]  /*2c270*/  LDS.U8 R46, [R0+UR4+0x888] ;  /* 0x00088804002e7984 */ /* 0x000fe20008000000 */
[----:B--2---:R-:W-:-:S03]  /*2c280*/  @!P1 IMAD.MOV.U32 R2, RZ, RZ, R5 ;  /* 0x000000ffff029224 */ /* 0x004fc600078e0005 */
[----:B------:R-:W2:Y:S04]  /*2c290*/  LDL R5, [R1+0x1f50] ;  /* 0x001f500001057983 */ /* 0x000ea80000100800 */
[----:B------:R0:W2:Y:S02]  /*2c2a0*/  @!P1 LDG.E.U8 R21, desc[UR32][R2.64] ;  /* 0x0000002002159981 */ /* 0x0000a4000c1e1100 */
[----:B0-----:R-:W-:Y:S02]  /*2c2b0*/  @!P0 IMAD.MOV.U32 R3, RZ, RZ, R7 ;  /* 0x000000ffff038224 */ /* 0x001fe400078e0007 */
[----:B------:R-:W-:-:S05]  /*2c2c0*/  @!P0 IMAD.MOV.U32 R2, RZ, RZ, R6 ;  /* 0x000000ffff028224 */ /* 0x000fca00078e0006 */
[----:B------:R4:W2:Y:S02]  /*2c2d0*/  @!P0 LDG.E.U8 R20, desc[UR32][R2.64] ;  /* 0x0000002002148981 */ /* 0x0008a4000c1e1100 */
[----:B----4-:R-:W-:Y:S02]  /*2c2e0*/  @!P1 IMAD.MOV.U32 R2, RZ, RZ, R8 ;  /* 0x000000ffff029224 */ /* 0x010fe400078e0008 */
[----:B------:R-:W-:-:S05]  /*2c2f0*/  @!P1 IMAD.MOV.U32 R3, RZ, RZ, R9 ;  /* 0x000000ffff039224 */ /* 0x000fca00078e0009 */
[----:B------:R3:W4:Y:S04]  /*2c300*/  @!P1 LDG.E.U8 R15, desc[UR32][R2.64] ;  /* 0x00000020020f9981 */ /* 0x000728000c1e1100 */
[----:B------:R-:W-:Y:S04]  /*2c310*/  STL [R1+0x128], R45 ;  /* 0x0001282d01007387 */ /* 0x000fe80000100800 */
[----:B------:R-:W4:Y:S04]  /*2c320*/  LDL R7, [R1+0x1f18] ;  /* 0x001f180001077983 */ /* 0x000f280000100800 */
[----:B------:R-:W4:Y:S01]  /*2c330*/  LDL R6, [R1+0x1f64] ;  /* 0x001f640001067983 */ /* 0x000f220000100800 */
[----:B---3--:R-:W-:-:S02]  /*2c340*/  @!P0 IMAD.MOV.U32 R2, RZ, RZ, R11 ;  /* 0x000000ffff028224 */ /* 0x008fc400078e000b */
[----:B------:R-:W-:-:S05]  /*2c350*/  @!P0 IMAD.MOV.U32 R3, RZ, RZ, R14 ;  /* 0x000000ffff038224 */ /* 0x000fca00078e000e */
[----:B------:R0:W3:Y:S04]  /*2c360*/  @!P0 LDG.E.U8 R13, desc[UR32][R2.64] ;  /* 0x00000020020d8981 */ /* 0x0000e8000c1e1100 */
[----:B------:R-:W-:Y:S04]  /*2c370*/  STL [R1+0x124], R44 ;  /* 0x0001242c01007387 */ /* 0x000fe80000100800 */
[----:B------:R-:W3:Y:S04]  /*2c380*/  LDL R9, [R1+0x1f2c] ;  /* 0x001f2c0001097983 */ /* 0x000ee80000100800 */
[----:B------:R-:W3:Y:S04]  /*2c390*/  LDL R8, [R1+0x1f60] ;  /* 0x001f600001087983 */ /* 0x000ee80000100800 */
[----:B------:R-:W-:Y:S01]  /*2c3a0*/  STL [R1+0x120], R25 ;  /* 0x0001201901007387 */ /* 0x000fe20000100800 */
[----:B0-----:R-:W-:-:S02]  /*2c3b0*/  @!P1 IMAD.MOV.U32 R3, RZ, RZ, R12 ;  /* 0x000000ffff039224 */ /* 0x001fc400078e000c */
[----:B--2---:R-:W-:-:S05]  /*2c3c0*/  @!P1 IMAD.MOV.U32 R2, RZ, RZ, R5 ;  /* 0x000000ffff029224 */ /* 0x004fca00078e0005 */
[----:B------:R0:W2:Y:S04]  /*2c3d0*/  @!P1 LDG.E.U8 R19, desc[UR32][R2.64] ;  /* 0x0000002002139981 */ /* 0x0000a8000c1e1100 */
[----:B----4-:R1:W-:Y:S04]  /*2c3e0*/  STL [R1+0x68], R15 ;  /* 0x0000680f01007387 */ /* 0x0103e80000100800 */
[----:B------:R-:W4:Y:S01]  /*2c3f0*/  LDL R11, [R1+0x1f74] ;  /* 0x001f7400010b7983 */ /* 0x000f220000100800 */
[----:B0-----:R-:W-:Y:S02]  /*2c400*/  @!P0 IMAD.MOV.U32 R2, RZ, RZ, R6 ;  /* 0x000000ffff028224 */ /* 0x001fe400078e0006 */
[----:B------:R-:W-:-:S05]  /*2c410*/  @!P0 IMAD.MOV.U32 R3, RZ, RZ, R7 ;  /* 0x000000ffff038224 */ /* 0x000fca00078e0007 */
[----:B------:R0:W2:Y:S04]  /*2c420*/  @!P0 LDG.E.U8 R17, desc[UR32][R2.64] ;  /* 0x0000002002118981 */ /* 0x0000a8000c1e1100 */
[----:B-1----:R-:W2:Y:S04]  /*2c430*/  LDL R15, [R1+0x1f28] ;  /* 0x001f2800010f7983 */ /* 0x002ea80000100800 */
[----:B------:R-:W-:Y:S04]  /*2c440*/  STL [R1+0x10c], R24 ;  /* 0x00010c1801007387 */ /* 0x000fe80000100800 */
[----:B------:R-:W2:Y:S04]  /*2c450*/  LDL R14, [R1+0x1f3c] ;  /* 0x001f3c00010e7983 */ /* 0x000ea80000100800 */
[----:B------:R-:W2:Y:S04]  /*2c460*/  LDL R5, [R1+0x1f70] ;  /* 0x001f700001057983 */ /* 0x000ea80000100800 */
[----:B---3--:R1:W-:Y:S04]  /*2c470*/  STL [R1+0x64], R13 ;  /* 0x0000640d01007387 */ /* 0x0083e80000100800 */
[----:B------:R-:W-:Y:S04]  /*2c480*/  STL [R1+0x108], R23 ;  /* 0x0001081701007387 */ /* 0x000fe80000100800 */
[----:B------:R-:W3:Y:S04]  /*2c490*/  LDL R12, [R1+0x1f84] ;  /* 0x001f8400010c7983 */ /* 0x000ee80000100800 */
[----:B-1----:R-:W3:Y:S04]  /*2c4a0*/  LDL R13, [R1+0x1f38] ;  /* 0x001f3800010d7983 */ /* 0x002ee80000100800 */
[----:B------:R-:W-:Y:S04]  /*2c4b0*/  STL [R1+0x104], R22 ;  /* 0x0001041601007387 */ /* 0x000fe80000100800 */
[----:B------:R-:W3:Y:S04]  /*2c4c0*/  LDL R7, [R1+0x1f4c] ;  /* 0x001f4c0001077983 */ /* 0x000ee80000100800 */
[----:B------:R-:W3:Y:S01]  /*2c4d0*/  LDL R6, [R1+0x1f80] ;  /* 0x001f800001067983 */ /* 0x000ee20000100800 */
[----:B0-----:R-:W-:-:S02]  /*2c4e0*/  @!P1 IMAD.MOV.U32 R2, RZ, RZ, R8 ;  /* 0x000000ffff029224 */ /* 0x001fc400078e0008 */
[----:B------:R-:W-:-:S05]  /*2c4f0*/  @!P1 IMAD.MOV.U32 R3, RZ, RZ, R9 ;  /* 0x000000ffff039224 */ /* 0x000fca00078e0009 */
[----:B------:R4:W3:Y:S04]  /*2c500*/  @!P1 LDG.E.U8 R16, desc[UR32][R2.64] ;  /* 0x0000002002109981 */ /* 0x0008e8000c1e1100 */
[----:B------:R-:W-:Y:S04]  /*2c510*/  STL [R1+0x100], R21 ;  /* 0x0001001501007387 */ /* 0x000fe80000100800 */
[----:B------:R-:W3:Y:S04]  /*2c520*/  LDL R9, [R1+0x1f48] ;  /* 0x001f480001097983 */ /* 0x000ee80000100800 */
[----:B------:R-:W3:Y:S04]  /*2c530*/  LDL R8, [R1+0x1f94] ;  /* 0x001f940001087983 */ /* 0x000ee80000100800 */
[----:B------:R-:W-:Y:S01]  /*2c540*/  STL [R1+0x6c], R20 ;  /* 0x00006c1401007387 */ /* 0x000fe20000100800 */
[----:B----4-:R-:W-:-:S02]  /*2c550*/  @!P0 IMAD.MOV.U32 R2, RZ, RZ, R11 ;  /* 0x000000ffff028224 */ /* 0x010fc400078e000b */
[----:B--2---:R-:W-:-:S05]  /*2c560*/  @!P0 IMAD.MOV.U32 R3, RZ, RZ, R15 ;  /* 0x000000ffff038224 */ /* 0x004fca00078e000f */
[----:B------:R0:W2:Y:S04]  /*2c570*/  @!P0 LDG.E.U8 R51, desc[UR32][R2.64] ;  /* 0x0000002002338981 */ /* 0x0000a8000c1e1100 */
[----:B------:R1:W-:Y:S04]  /*2c580*/  STL [R1+0x4c], R17 ;  /* 0x00004c1101007387 */ /* 0x0003e80000100800 */
[----:B------:R-:W4:Y:S01]  /*2c590*/  LDL R11, [R1+0x1f90] ;  /* 0x001f9000010b7983 */ /* 0x000f220000100800 */
[----:B0-----:R-:W-:-:S03]  /*2c5a0*/  @!P1 IMAD.MOV.U32 R2, RZ, RZ, R5 ;  /* 0x000000ffff029224 */ /* 0x001fc600078e0005 */
[----:B-1----:R-:W4:Y:S01]  /*2c5b0*/  LDL R17, [R1+0x1f5c] ;  /* 0x001f5c0001117983 */ /* 0x002f220000100800 */
[----:B------:R-:W-:-:S05]  /*2c5c0*/  @!P1 IMAD.MOV.U32 R3, RZ, RZ, R14 ;  /* 0x000000ffff039224 */ /* 0x000fca00078e000e */
[----:B------:R3:W4:Y:S02]  /*2c5d0*/  @!P1 LDG.E.U8 R50, desc[UR32][R2.64] ;  /* 0x0000002002329981 */ /* 0x000724000c1e1100 */
[----:B---3--:R-:W-:Y:S02]  /*2c5e0*/  @!P0 IMAD.MOV.U32 R2, RZ, RZ, R12 ;  /* 0x000000ffff028224 */ /* 0x008fe400078e000c */
[----:B------:R-:W-:-:S05]  /*2c5f0*/  @!P0 IMAD.MOV.U32 R3, RZ, RZ, R13 ;  /* 0x000000ffff038224 */ /* 0x000fca00078e000d */
[----:B------:R0:W3:Y:S02]  /*2c600*/  @!P0 LDG.E.U8 R56, desc[UR32][R2.64] ;  /* 0x0000002002388981 */ /* 0x0000e4000c1e1100 */
[----:B0-----:R-:W-:Y:S02]  /*2c610*/  @!P1 IMAD.MOV.U32 R2, RZ, RZ, R6 ;  /* 0x000000ffff029224 */ /* 0x001fe400078e0006 */
[----:B------:R-:W-:-:S05]  /*2c620*/  @!P1 IMAD.MOV.U32 R3, RZ, RZ, R7 ;  /* 0x000000ffff039224 */ /* 0x000fca00078e0007 */
[----:B------:R0:W3:Y:S02]  /*2c630*/  @!P1 LDG.E.U8 R57, desc[UR32][R2.64] ;  /* 0x0000002002399981 */ /* 0x0000e4000c1e1100 */
[----:B0-----:R-:W-:Y:S02]  /*2c640*/  @!P0 IMAD.MOV.U32 R2, RZ, RZ, R8 ;  /* 0x000000ffff028224 */ /* 0x001fe400078e0008 */
[----:B------:R-:W-:-:S05]  /*2c650*/  @!P0 IMAD.MOV.U32 R3, RZ, RZ, R9 ;  /* 0x000000ffff038224 */ /* 0x000fca00078e0009 */
[----:B------:R4:W3:Y:S04]  /*2c660*/  @!P0 LDG.E.U8 R18, desc[UR32][R2.64] ;  /* 0x0000002002128981 */ /* 0x0008e8000c1e1100 */
[----:B--2---:R-:W-:Y:S04]  /*2c670*/  STL [R1+0x3078], R51 ;  /* 0x0030783301007387 */ /* 0x004fe80000100800 */
[----:B------:R0:W-:Y:S04]  /*2c680*/  STL [R1+0x48], R16 ;  /* 0x0000481001007387 */ /* 0x0001e80000100800 */
[----:B------:R-:W2:Y:S01]  /*2c690*/  LDL R5, [R1+0x1fa4] ;  /* 0x001fa40001057983 */ /* 0x000ea20000100800 */
[----:B----4-:R-:W-:-:S03]  /*2c6a0*/  @!P1 IMAD.MOV.U32 R2, RZ, RZ, R11 ;  /* 0x000000ffff029224 */ /* 0x010fc600078e000b */
[----:B0-----:R-:W4:Y:S01]  /*2c6b0*/  LDL R16, [R1+0x1f58] ;  /* 0x001f580001107983 */ /* 0x001f220000100800 */
[----:B------:R-:W-:-:S03]  /*2c6c0*/  @!P1 IMAD.MOV.U32 R3, RZ, RZ, R17 ;  /* 0x000000ffff039224 */ /* 0x000fc600078e0011 */
[----:B------:R-:W-:Y:S04]  /*2c6d0*/  STL [R1+0x307c], R50 ;  /* 0x00307c3201007387 */ /* 0x000fe80000100800 */
[----:B------:R2:W4:Y:S04]  /*2c6e0*/  @!P1 LDG.E.U8 R10, desc[UR32][R2.64] ;  /* 0x00000020020a9981 */ /* 0x000528000c1e1100 */
[----:B------:R-:W4:Y:S04]  /*2c6f0*/  LDL R15, [R1+0x1f6c] ;  /* 0x001f6c00010f7983 */ /* 0x000f280000100800 */
[----:B------:R-:W4:Y:S04]  /*2c700*/  LDL R14, [R1+0x1fa0] ;  /* 0x001fa000010e7983 */ /* 0x000f280000100800 */
[----:B---3--:R-:W-:Y:S04]  /*2c710*/  STL [R1+0x3080], R56 ;  /* 0x0030803801007387 */ /* 0x008fe80000100800 */
[----:B------:R-:W-:Y:S04]  /*2c720*/  STL [R1+0x60], R19 ;  /* 0x0000601301007387 */ /* 0x000fe80000100800 */
[----:B------:R-:W3:Y:S04]  /*2c730*/  LDL R7, [R1+0x1f68] ;  /* 0x001f680001077983 */ /* 0x000ee80000100800 */
[----:B------:R-:W3:Y:S04]  /*2c740*/  LDL R6, [R1+0x1fa8] ;  /* 0x001fa80001067983 */ /* 0x000ee80000100800 */
[----:B------:R-:W3:Y:S04]  /*2c750*/  LDL R12, [R1+0x1fb4] ;  /* 0x001fb400010c7983 */ /* 0x000ee80000100800 */
[----:B------:R-:W-:Y:S04]  /*2c760*/  STL [R1+0x3084], R57 ;  /* 0x0030843901007387 */ /* 0x000fe80000100800 */
[----:B------:R-:W3:Y:S04]  /*2c770*/  LDL R13, [R1+0x1f7c] ;  /* 0x001f7c00010d7983 */ /* 0x000ee80000100800 */
[----:B------:R-:W3:Y:S04]  /*2c780*/  LDL R9, [R1+0x1f78] ;  /* 0x001f780001097983 */ /* 0x000ee80000100800 */
[----:B------:R-:W3:Y:S04]  /*2c790*/  LDL R8, [R1+0x1fb8] ;  /* 0x001fb80001087983 */ /* 0x000ee80000100800 */
[----:B------:R-:W3:Y:S01]  /*2c7a0*/  LDL R11, [R1+0x1f8c] ;  /* 0x001f8c00010b7983 */ /* 0x000ee20000100800 */
[----:B--2---:R-:W-:-:S02]  /*2c7b0*/  @!P0 IMAD.MOV.U32 R2, RZ, RZ, R5 ;  /* 0x000000ffff028224 */ /* 0x004fc400078e0005 */
[----:B----4-:R-:W-:-:S05]  /*2c7c0*/  @!P0 IMAD.MOV.U32 R3, RZ, RZ, R16 ;  /* 0x000000ffff038224 */ /* 0x010fca00078e0010 */
        /* <DEDUP_REMOVED lines=15> */
[----:B------:R0:W3:Y:S02]  /*2c8c0*/  @!P0 LDG.E.U8 R43, desc[UR32][R2.64] ;  /* 0x00000020022b8981 */ /* 0x0000e4000c1e1100 */
[----:B0-----:R-:W-:Y:S02]  /*2c8d0*/  @!P1 IMAD.MOV.U32 R3, RZ, RZ, R11 ;  /* 0x000000ffff039224 */ /* 0x001fe400078e000b */
[----:B--2---:R0:W-:Y:S04]  /*2c8e0*/  STL [R1+0xc], R4 ;  /* 0x00000c0401007387 */ /* 0x0041e80000100800 */
[----:B------:R-:W2:Y:S04]  /*2c8f0*/  LDL R15, [R1+0x1f9c] ;  /* 0x001f9c00010f7983 */ /* 0x000ea80000100800 */
[----:B------:R-:W2:Y:S04]  /*2c900*/  LDL R14, [R1+0x1fd4] ;  /* 0x001fd400010e7983 */ /* 0x000ea80000100800 */
[----:B0-----:R-:W2:Y:S01]  /*2c910*/  LDL R4, [R1+0x1fc8] ;  /* 0x001fc80001047983 */ /* 0x001ea20000100800 */
[----:B----4-:R-:W-:-:S05]  /*2c920*/  @!P1 IMAD.MOV.U32 R2, RZ, RZ, R10 ;  /* 0x000000ffff029224 */ /* 0x010fca00078e000a */
[----:B------:R0:W4:Y:S04]  /*2c930*/  @!P1 LDG.E.U8 R42, desc[UR32][R2.64] ;  /* 0x00000020022a9981 */ /* 0x000128000c1e1100 */
[----:B------:R-:W-:Y:S04]  /*2c940*/  STL [R1+0x308c], R61 ;  /* 0x00308c3d01007387 */ /* 0x000fe80000100800 */
[----:B------:R-:W4:Y:S04]  /*2c950*/  LDL R7, [R1+0x1f98] ;  /* 0x001f980001077983 */ /* 0x000f280000100800 */
[----:B------:R-:W4:Y:S04]  /*2c960*/  LDL R6, [R1+0x1fd8] ;  /* 0x001fd80001067983 */ /* 0x000f280000100800 */
[----:B---3--:R-:W-:Y:S04]  /*2c970*/  STL [R1+0x3088], R58 ;  /* 0x0030883a01007387 */ /* 0x008fe80000100800 */
[----:B------:R-:W3:Y:S04]  /*2c980*/  LDL R13, [R1+0x1fb0] ;  /* 0x001fb000010d7983 */ /* 0x000ee80000100800 */
[----:B------:R-:W3:Y:S01]  /*2c990*/  LDL R12, [R1+0x1fe4] ;  /* 0x001fe400010c7983 */ /* 0x000ee20000100800 */
[----:B0-----:R-:W-:-:S03]  /*2c9a0*/  @!P0 IMAD.MOV.U32 R3, RZ, RZ, R5 ;  /* 0x000000ffff038224 */ /* 0x001fc600078e0005 */
[----:B------:R-:W-:Y:S04]  /*2c9b0*/  STL [R1+0x3090], R59 ;  /* 0x0030903b01007387 */ /* 0x000fe80000100800 */
[----:B------:R0:W-:Y:S04]  /*2c9c0*/  STL [R1+0x24], R18 ;  /* 0x0000241201007387 */ /* 0x0001e80000100800 */
[----:B------:R-:W3:Y:S04]  /*2c9d0*/  LDL R9, [R1+0x1fac] ;  /* 0x001fac0001097983 */ /* 0x000ee80000100800 */
[----:B------:R-:W3:Y:S04]  /*2c9e0*/  LDL R8, [R1+0x1fe8] ;  /* 0x001fe80001087983 */ /* 0x000ee80000100800 */
[----:B------:R-:W-:Y:S04]  /*2c9f0*/  STL [R1+0x3094], R43 ;  /* 0x0030942b01007387 */ /* 0x000fe80000100800 */
[----:B------:R-:W3:Y:S04]  /*2ca00*/  LDL R11, [R1+0x1fc0] ;  /* 0x001fc000010b7983 */ /* 0x000ee80000100800 */
[----:B------:R-:W3:Y:S01]  /*2ca10*/  LDL R10, [R1+0x1ff4] ;  /* 0x001ff400010a7983 */ /* 0x000ee20000100800 */
[----:B--2---:R-:W-:-:S05]  /*2ca20*/  @!P0 IMAD.MOV.U32 R2, RZ, RZ, R4 ;  /* 0x000000ffff028224 */ /* 0x004fca00078e0004 */
[----:B------:R1:W2:Y:S04]  /*2ca30*/  @!P0 LDG.E.U8 R41, desc[UR32][R2.64] ;  /* 0x0000002002298981 */ /* 0x0002a8000c1e1100 */
[----:B----4-:R-:W-:Y:S04]  /*2ca40*/  STL [R1+0x3098], R42 ;  /* 0x0030982a01007387 */ /* 0x010fe80000100800 */
[----:B------:R-:W4:Y:S04]  /*2ca50*/  LDL R5, [R1+0x1fbc] ;  /* 0x001fbc0001057983 */ /* 0x000f280000100800 */
[----:B------:R-:W4:Y:S01]  /*2ca60*/  LDL R4, [R1+0x1ff8] ;  /* 0x001ff80001047983 */ /* 0x000f220000100800 */
[----:B-1----:R-:W-:-:S02]  /*2ca70*/  @!P1 IMAD.MOV.U32 R2, RZ, RZ, R14 ;  /* 0x000000ffff029224 */ /* 0x002fc400078e000e */
[----:B------:R-:W-:-:S05]  /*2ca80*/  @!P1 IMAD.MOV.U32 R3, RZ, RZ, R15 ;  /* 0x000000ffff039224 */ /* 0x000fca00078e000f */
[----:B------:R1:W4:Y:S02]  /*2ca90*/  @!P1 LDG.E.U8 R40, desc[UR32][R2.64] ;  /* 0x0000002002289981 */ /* 0x000324000c1e1100 */
[----:B-1----:R-:W-:Y:S02]  /*2caa0*/  @!P0 IMAD.MOV.U32 R2, RZ, RZ, R6 ;  /* 0x000000ffff028224 */ /* 0x002fe400078e0006 */
[----:B------:R-:W-:-:S05]  /*2cab0*/  @!P0 IMAD.MOV.U32 R3, RZ, RZ, R7 ;  /* 0x000000ffff038224 */ /* 0x000fca00078e0007 */
[----:B------:R3:W4:Y:S02]  /*2cac0*/  @!P0 LDG.E.U8 R39, desc[UR32][R2.64] ;  /* 0x0000002002278981 */ /* 0x000724000c1e1100 */
[----:B---3--:R-:W-:Y:S02]  /*2cad0*/  @!P1 IMAD.MOV.U32 R2, RZ, RZ, R12 ;  /* 0x000000ffff029224 */ /* 0x008fe400078e000c */
[----:B------:R-:W-:-:S05]  /*2cae0*/  @!P1 IMAD.MOV.U32 R3, RZ, RZ, R13 ;  /* 0x000000ffff039224 */ /* 0x000fca00078e000d */
[----:B------:R1:W3:Y:S02]  /*2caf0*/  @!P1 LDG.E.U8 R38, desc[UR32][R2.64] ;  /* 0x0000002002269981 */ /* 0x0002e4000c1e1100 */
[----:B-1----:R-:W-:Y:S02]  /*2cb00*/  @!P0 IMAD.MOV.U32 R2, RZ, RZ, R8 ;  /* 0x000000ffff028224 */ /* 0x002fe400078e0008 */
[----:B------:R-:W-:-:S05]  /*2cb10*/  @!P0 IMAD.MOV.U32 R3, RZ, RZ, R9 ;  /* 0x000000ffff038224 */ /* 0x000fca00078e0009 */
[----:B------:R1:W3:Y:S02]  /*2cb20*/  @!P0 LDG.E.U8 R37, desc[UR32][R2.64] ;  /* 0x0000002002258981 */ /* 0x0002e4000c1e1100 */
[----:B-1----:R-:W-:Y:S02]  /*2cb30*/  @!P1 IMAD.MOV.U32 R2, RZ, RZ, R10 ;  /* 0x000000ffff029224 */ /* 0x002fe400078e000a */
[----:B------:R-:W-:-:S05]  /*2cb40*/  @!P1 IMAD.MOV.U32 R3, RZ, RZ, R11 ;  /* 0x000000ffff039224 */ /* 0x000fca00078e000b */
[----:B------:R1:W3:Y:S04]  /*2cb50*/  @!P1 LDG.E.U8 R36, desc[UR32][R2.64] ;  /* 0x0000002002249981 */ /* 0x0002e8000c1e1100 */
[----:B--2---:R-:W-:Y:S04]  /*2cb60*/  STL [R1+0x309c], R41 ;  /* 0x00309c2901007387 */ /* 0x004fe80000100800 */
[----:B------:R-:W2:Y:S04]  /*2cb70*/  LDL R17, [R1+0x1fd0] ;  /* 0x001fd00001117983 */ /* 0x000ea80000100800 */
[----:B------:R-:W2:Y:S04]  /*2cb80*/  LDL R16, [R1+0x2004] ;  /* 0x0020040001107983 */ /* 0x000ea80000100800 */
[----:B----4-:R2:W4:Y:S04]  /*2cb90*/  @!P0 LDG.E.U8 R35, desc[UR32][R4.64] ;  /* 0x0000002004238981 */ /* 0x010528000c1e1100 */
[----:B------:R-:W-:Y:S04]  /*2cba0*/  STL [R1+0x30a0], R40 ;  /* 0x0030a02801007387 */ /* 0x000fe80000100800 */
[----:B------:R-:W4:Y:S04]  /*2cbb0*/  LDL R7, [R1+0x1fcc] ;  /* 0x001fcc0001077983 */ /* 0x000f280000100800 */
[----:B------:R-:W4:Y:S04]  /*2cbc0*/  LDL R6, [R1+0x2008] ;  /* 0x0020080001067983 */ /* 0x000f280000100800 */
[----:B------:R-:W-:Y:S04]  /*2cbd0*/  STL [R1+0x30a4], R39 ;  /* 0x0030a42701007387 */ /* 0x000fe80000100800 */
[----:B------:R-:W4:Y:S04]  /*2cbe0*/  LDL R13, [R1+0x1fe0] ;  /* 0x001fe000010d7983 */ /* 0x000f280000100800 */
[----:B------:R-:W4:Y:S04]  /*2cbf0*/  LDL R12, [R1+0x2014] ;  /* 0x00201400010c7983 */ /* 0x000f280000100800 */
[----:B---3--:R-:W-:Y:S04]  /*2cc00*/  STL [R1+0x30a8], R38 ;  /* 0x0030a82601007387 */ /* 0x008fe80000100800 */
[----:B------:R-:W3:Y:S04]  /*2cc10*/  LDL R9, [R1+0x1fdc] ;  /* 0x001fdc0001097983 */ /* 0x000ee80000100800 */
[----:B------:R-:W3:Y:S01]  /*2cc20*/  LDL R8, [R1+0x2018] ;  /* 0x0020180001087983 */ /* 0x000ee20000100800 */
[----:B-1----:R-:W-:-:S03]  /*2cc30*/  PRMT R2, RZ, 0x7610, R2 ;  /* 0x00007610ff027816 */ /* 0x002fc60000000002 */
[----:B------:R-:W-:Y:S04]  /*2cc40*/  STL [R1+0x30ac], R37 ;  /* 0x0030ac2501007387 */ /* 0x000fe80000100800 */
[----:B------:R-:W3:Y:S04]  /*2cc50*/  LDL R15, [R1+0x1ff0] ;  /* 0x001ff000010f7983 */ /* 0x000ee80000100800 */
[----:B------:R-:W3:Y:S01]  /*2cc60*/  LDL R14, [R1+0x2024] ;  /* 0x00202400010e7983 */ /* 0x000ee20000100800 */
[----:B------:R-:W-:-:S03]  /*2cc70*/  PRMT R3, RZ, 0x7610, R3 ;  /* 0x00007610ff037816 */ /* 0x000fc60000000003 */
[----:B------:R-:W-:Y:S04]  /*2cc80*/  STL [R1+0x30b0], R36 ;  /* 0x0030b02401007387 */ /* 0x000fe80000100800 */
[----:B------:R-:W3:Y:S04]  /*2cc90*/  LDL R11, [R1+0x1fec] ;  /* 0x001fec00010b7983 */ /* 0x000ee80000100800 */
[----:B------:R-:W3:Y:S01]  /*2cca0*/  LDL R10, [R1+0x2028] ;  /* 0x00202800010a7983 */ /* 0x000ee20000100800 */
[----:B--2---:R-:W-:Y:S02]  /*2ccb0*/  @!P1 IMAD.MOV.U32 R5, RZ, RZ, R17 ;  /* 0x000000ffff059224 */ /* 0x004fe400078e0011 */
[----:B------:R-:W-:Y:S01]  /*2ccc0*/  @!P1 IMAD.MOV.U32 R4, RZ, RZ, R16 ;  /* 0x000000ffff049224 */ /* 0x000fe200078e0010 */
[----:B----4-:R-:W-:Y:S04]  /*2ccd0*/  STL [R1+0x30b4], R35 ;  /* 0x0030b42301007387 */ /* 0x010fe80000100800 */
[----:B------:R-:W2:Y:S04]  /*2cce0*/  LDL R19, [R1+0x2000] ;  /* 0x0020000001137983 */ /* 0x000ea80000100800 */
[----:B0-----:R-:W4:Y:S04]  /*2ccf0*/  LDL R18, [R1+0x2034] ;  /* 0x0020340001127983 */ /* 0x001f280000100800 */
[----:B------:R0:W4:Y:S02]  /*2cd00*/  @!P1 LDG.E.U8 R2, desc[UR32][R4.64] ;  /* 0x0000002004029981 */ /* 0x000124000c1e1100 */
[----:B0-----:R-:W-:-:S02]  /*2cd10*/  PRMT R4, RZ, 0x7610, R4 ;  /* 0x00007610ff047816 */ /* 0x001fc40000000004 */
[----:B------:R0:W4:Y:S02]  /*2cd20*/  @!P0 LDG.E.U8 R3, desc[UR32][R6.64] ;  /* 0x0000002006038981 */ /* 0x000124000c1e1100 */
[----:B0-----:R-:W-:Y:S02]  /*2cd30*/  @!P1 IMAD.MOV.U32 R7, RZ, RZ, R13 ;  /* 0x000000ffff079224 */ /* 0x001fe400078e000d */
[----:B------:R-:W-:-:S05]  /*2cd40*/  @!P1 IMAD.MOV.U32 R6, RZ, RZ, R12 ;  /* 0x000000ffff069224 */ /* 0x000fca00078e000c */
[----:B------:R0:W4:Y:S01]  /*2cd50*/  @!P1 LDG.E.U8 R4, desc[UR32][R6.64] ;  /* 0x0000002006049981 */ /* 0x000122000c1e1100 */
[----:B------:R-:W-:Y:S02]  /*2cd60*/  PRMT R5, RZ, 0x7610, R5 ;  /* 0x00007610ff057816 */ /* 0x000fe40000000005 */
[----:B0-----:R-:W-:-:S04]  /*2cd70*/  PRMT R6, RZ, 0x7610, R6 ;  /* 0x00007610ff067816 */ /* 0x001fc80000000006 */
[----:B---3--:R0:W3:Y:S01]  /*2cd80*/  @!P0 LDG.E.U8 R5, desc[UR32][R8.64] ;  /* 0x0000002008058981 */ /* 0x0080e2000c1e1100 */
[----:B------:R-:W-:Y:S01]  /*2cd90*/  PRMT R7, RZ, 0x7610, R7 ;  /* 0x00007610ff077816 */ /* 0x000fe20000000007 */
[----:B0-----:R-:W-:Y:S02]  /*2cda0*/  @!P1 IMAD.MOV.U32 R9, RZ, RZ, R15 ;  /* 0x000000ffff099224 */ /* 0x001fe400078e000f */
[----:B------:R-:W-:-:S05]  /*2cdb0*/  @!P1 IMAD.MOV.U32 R8, RZ, RZ, R14 ;  /* 0x000000ffff089224 */ /* 0x000fca00078e000e */
[----:B------:R0:W3:Y:S02]  /*2cdc0*/  @!P1 LDG.E.U8 R6, desc[UR32][R8.64] ;  /* 0x0000002008069981 */ /* 0x0000e4000c1e1100 */
[----:B0-----:R-:W-:Y:S02]  /*2cdd0*/  PRMT R8, RZ, 0x7610, R8 ;  /* 0x00007610ff087816 */ /* 0x001fe40000000008 */
[----:B------:R2:W3:Y:S02]  /*2cde0*/  @!P0 LDG.E.U8 R7, desc[UR32][R10.64] ;  /* 0x000000200a078981 */ /* 0x0004e4000c1e1100 */
[----:B--2---:R-:W-:Y:S02]  /*2cdf0*/  @!P1 IMAD.MOV.U32 R11, RZ, RZ, R19 ;  /* 0x000000ffff0b9224 */ /* 0x004fe400078e0013 */
[----:B----4-:R-:W-:Y:S01]  /*2ce00*/  @!P1 IMAD.MOV.U32 R10, RZ, RZ, R18 ;  /* 0x000000ffff0a9224 */ /* 0x010fe200078e0012 */
[----:B------:R-:W-:Y:S04]  /*2ce10*/  STL [R1+0x30b8], R2 ;  /* 0x0030b80201007387 */ /* 0x000fe80000100800 */
[----:B------:R-:W2:Y:S04]  /*2ce20*/  @!P1 LDG.E.U8 R8, desc[UR32][R10.64] ;  /* 0x000000200a089981 */ /* 0x000ea8000c1e1100 */
[----:B------:R0:W-:Y:S04]  /*2ce30*/  STL [R1+0x30bc], R3 ;  /* 0x0030bc0301007387 */ /* 0x0001e80000100800 */
[----:B------:R-:W4:Y:S04]  /*2ce40*/  LDL R13, [R1+0x1ffc] ;  /* 0x001ffc00010d7983 */ /* 0x000f280000100800 */
[----:B------:R-:W4:Y:S04]  /*2ce50*/  LDL R12, [R1+0x2038] ;  /* 0x00203800010c7983 */ /* 0x000f280000100800 */
[----:B------:R-:W-:Y:S04]  /*2ce60*/  STL [R1+0x30c0], R4 ;  /* 0x0030c00401007387 */ /* 0x000fe80000100800 */
[----:B0-----:R-:W4:Y:S04]  /*2ce70*/  LDL R3, [R1+0x2010] ;  /* 0x0020100001037983 */ /* 0x001f280000100800 */
[----:B------:R-:W4:Y:S04]  /*2ce80*/  LDL R2, [R1+0x2044] ;  /* 0x0020440001027983 */ /* 0x000f280000100800 */
[----:B---3--:R-:W-:Y:S04]  /*2ce90*/  STL [R1+0x30c4], R5 ;  /* 0x0030c40501007387 */ /* 0x008fe80000100800 */
[----:B------:R-:W3:Y:S04]  /*2cea0*/  LDL R15, [R1+0x200c] ;  /* 0x00200c00010f7983 */ /* 0x000ee80000100800 */
[----:B------:R-:W3:Y:S01]  /*2ceb0*/  LDL R14, [R1+0x2048] ;  /* 0x00204800010e7983 */ /* 0x000ee20000100800 */
[----:B------:R-:W-:-:S03]  /*2cec0*/  PRMT R9, RZ, 0x7610, R9 ;  /* 0x00007610ff097816 */ /* 0x000fc60000000009 */
[----:B------:R0:W-:Y:S04]  /*2ced0*/  STL [R1+0x30c8], R6 ;  /* 0x0030c80601007387 */ /* 0x0001e80000100800 */
[----:B------:R-:W3:Y:S04]  /*2cee0*/  LDL R25, [R1+0x2020] ;  /* 0x0020200001197983 */ /* 0x000ee80000100800 */
[----:B------:R-:W3:Y:S04]  /*2cef0*/  LDL R24, [R1+0x2054] ;  /* 0x0020540001187983 */ /* 0x000ee80000100800 */
[----:B------:R-:W3:Y:S04]  /*2cf00*/  LDL R17, [R1+0x201c] ;  /* 0x00201c0001117983 */ /* 0x000ee80000100800 */
[----:B------:R-:W3:Y:S04]  /*2cf10*/  LDL R16, [R1+0x2058] ;  /* 0x0020580001107983 */ /* 0x000ee80000100800 */
[----:B------:R1:W-:Y:S04]  /*2cf20*/  STL [R1+0x30cc], R7 ;  /* 0x0030cc0701007387 */ /* 0x0003e80000100800 */
[----:B0-----:R-:W3:Y:S04]  /*2cf30*/  LDL R6, [R1+0x2064] ;  /* 0x0020640001067983 */ /* 0x001ee80000100800 */
[----:B------:R-:W3:Y:S04]  /*2cf40*/  LDL R19, [R1+0x202c] ;  /* 0x00202c0001137983 */ /* 0x000ee80000100800 */
[----:B------:R-:W3:Y:S04]  /*2cf50*/  LDL R18, [R1+0x2068] ;  /* 0x0020680001127983 */ /* 0x000ee80000100800 */
[----:B-1----:R-:W3:Y:S04]  /*2cf60*/  LDL R7, [R1+0x2030] ;  /* 0x0020300001077983 */ /* 0x002ee80000100800 */
[----:B--2---:R0:W-:Y:S04]  /*2cf70*/  STL [R1+0x30d0], R8 ;  /* 0x0030d00801007387 */ /* 0x0041e80000100800 */
[----:B------:R-:W2:Y:S04]  /*2cf80*/  LDL R5, [R1+0x2040] ;  /* 0x0020400001057983 */ /* 0x000ea80000100800 */
[----:B------:R-:W2:Y:S04]  /*2cf90*/  LDL R4, [R1+0x2074] ;  /* 0x0020740001047983 */ /* 0x000ea80000100800 */
[----:B------:R-:W2:Y:S04]  /*2cfa0*/  LDL R21, [R1+0x203c] ;  /* 0x00203c0001157983 */ /* 0x000ea80000100800 */
[----:B------:R-:W2:Y:S01]  /*2cfb0*/  LDL R20, [R1+0x2078] ;  /* 0x0020780001147983 */ /* 0x000ea20000100800 */
[----:B------:R-:W-:-:S02]  /*2cfc0*/  PRMT R10, RZ, 0x7610, R10 ;  /* 0x00007610ff0a7816 */ /* 0x000fc4000000000a */
[----:B------:R-:W-:Y:S01]  /*2cfd0*/  PRMT R11, RZ, 0x7610, R11 ;  /* 0x00007610ff0b7816 */ /* 0x000fe2000000000b */
[----:B------:R-:W2:Y:S04]  /*2cfe0*/  LDL R23, [R1+0x204c] ;  /* 0x00204c0001177983 */ /* 0x000ea80000100800 */
[----:B------:R-:W2:Y:S04]  /*2cff0*/  LDL R22, [R1+0x2088] ;  /* 0x0020880001167983 */ /* 0x000ea80000100800 */
[----:B0-----:R-:W2:Y:S04]  /*2d000*/  LDL R8, [R1+0x2094] ;  /* 0x0020940001087983 */ /* 0x001ea80000100800 */
[----:B----4-:R0:W4:Y:S04]  /*2d010*/  @!P0 LDG.E.U8 R9, desc[UR32][R12.64] ;  /* 0x000000200c098981 */ /* 0x010128000c1e1100 */
        /* <DEDUP_REMOVED lines=11> */
[----:B0-----:R-:W-:-:S02]  /*2d0d0*/  @!P1 IMAD.MOV.U32 R13, RZ, RZ, R3 ;  /* 0x000000ffff0d9224 */ /* 0x001fc400078e0003 */
[----:B------:R-:W-:Y:S01]  /*2d0e0*/  @!P1 IMAD.MOV.U32 R12, RZ, RZ, R2 ;  /* 0x000000ffff0c9224 */ /* 0x000fe200078e0002 */
[----:B------:R-:W4:Y:S04]  /*2d0f0*/  LDL R3, [R1+0x2050] ;  /* 0x0020500001037983 */ /* 0x000f280000100800 */
[----:B------:R-:W4:Y:S04]  /*2d100*/  LDL R2, [R1+0x2084] ;  /* 0x0020840001027983 */ /* 0x000f280000100800 */
[----:B------:R0:W4:Y:S04]  /*2d110*/  @!P1 LDG.E.U8 R10, desc[UR32][R12.64] ;  /* 0x000000200c0a9981 */ /* 0x000128000c1e1100 */
[----:B---3--:R1:W3:Y:S01]  /*2d120*/  @!P0 LDG.E.U8 R11, desc[UR32][R14.64] ;  /* 0x000000200e0b8981 */ /* 0x0082e2000c1e1100 */
[----:B0-----:R-:W-:-:S02]  /*2d130*/  PRMT R12, RZ, 0x7610, R12 ;  /* 0x00007610ff0c7816 */ /* 0x001fc4000000000c */
[----:B------:R-:W-:Y:S01]  /*2d140*/  PRMT R13, RZ, 0x7610, R13 ;  /* 0x00007610ff0d7816 */ /* 0x000fe2000000000d */
[----:B-1----:R-:W-:Y:S02]  /*2d150*/  @!P1 IMAD.MOV.U32 R15, RZ, RZ, R25 ;  /* 0x000000ffff0f9224 */ /* 0x002fe400078e0019 */
[----:B------:R-:W-:-:S03]  /*2d160*/  @!P1 IMAD.MOV.U32 R14, RZ, RZ, R24 ;  /* 0x000000ffff0e9224 */ /* 0x000fc600078e0018 */
[----:B------:R0:W3:Y:S04]  /*2d170*/  @!P0 LDG.E.U8 R13, desc[UR32][R16.64] ;  /* 0x00000020100d8981 */ /* 0x0000e8000c1e1100 */
[----:B------:R1:W3:Y:S04]  /*2d180*/  @!P1 LDG.E.U8 R12, desc[UR32][R14.64] ;  /* 0x000000200e0c9981 */ /* 0x0002e8000c1e1100 */
[----:B------:R-:W3:Y:S01]  /*2d190*/  LDL R24, [R1+0x2060] ;  /* 0x0020600001187983 */ /* 0x000ee20000100800 */
[----:B0-----:R-:W-:Y:S01]  /*2d1a0*/  @!P1 IMAD.MOV.U32 R16, RZ, RZ, R6 ;  /* 0x000000ffff109224 */ /* 0x001fe200078e0006 */
[----:B-1----:R-:W-:-:S02]  /*2d1b0*/  PRMT R14, RZ, 0x7610, R14 ;  /* 0x00007610ff0e7816 */ /* 0x002fc4000000000e */
[----:B------:R-:W-:Y:S01]  /*2d1c0*/  PRMT R15, RZ, 0x7610, R15 ;  /* 0x00007610ff0f7816 */ /* 0x000fe2000000000f */
[----:B------:R-:W3:Y:S01]  /*2d1d0*/  LDL R6, [R1+0x2098] ;  /* 0x0020980001067983 */ /* 0x000ee20000100800 */
[----:B------:R-:W-:-:S04]  /*2d1e0*/  @!P1 IMAD.MOV.U32 R17, RZ, RZ, R7 ;  /* 0x000000ffff119224 */ /* 0x000fc800078e0007 */
[----:B------:R-:W3:Y:S04]  /*2d1f0*/  @!P0 LDG.E.U8 R15, desc[UR32][R18.64] ;  /* 0x00000020120f8981 */ /* 0x000ee8000c1e1100 */
[----:B------:R-:W3:Y:S04]  /*2d200*/  LDL R7, [R1+0x205c] ;  /* 0x00205c0001077983 */ /* 0x000ee80000100800 */
[----:B------:R0:W3:Y:S02]  /*2d210*/  @!P1 LDG.E.U8 R14, desc[UR32][R16.64] ;  /* 0x00000020100e9981 */ /* 0x0000e4000c1e1100 */
[----:B0-----:R-:W-:Y:S01]  /*2d220*/  PRMT R17, RZ, 0x7610, R17 ;  /* 0x00007610ff117816 */ /* 0x001fe20000000011 */
[----:B--2---:R-:W-:-:S02]  /*2d230*/  @!P1 IMAD.MOV.U32 R19, RZ, RZ, R5 ;  /* 0x000000ffff139224 */ /* 0x004fc400078e0005 */
[----:B------:R-:W-:Y:S01]  /*2d240*/  @!P1 IMAD.MOV.U32 R18, RZ, RZ, R4 ;  /* 0x000000ffff129224 */ /* 0x000fe200078e0004 */
[----:B------:R-:W2:Y:S04]  /*2d250*/  LDL R5, [R1+0x2070] ;  /* 0x0020700001057983 */ /* 0x000ea80000100800 */
[----:B------:R-:W2:Y:S04]  /*2d260*/  LDL R4, [R1+0x20a4] ;  /* 0x0020a40001047983 */ /* 0x000ea80000100800 */
[----:B------:R4:W2:Y:S02]  /*2d270*/  @!P0 LDG.E.U8 R17, desc[UR32][R20.64] ;  /* 0x0000002014118981 */ /* 0x0008a4000c1e1100 */
[----:B----4-:R-:W-:-:S02]  /*2d280*/  @!P1 IMAD.MOV.U32 R21, RZ, RZ, R3 ;  /* 0x000000ffff159224 */ /* 0x010fc400078e0003 */
[----:B------:R-:W-:Y:S01]  /*2d290*/  @!P1 IMAD.MOV.U32 R20, RZ, RZ, R2 ;  /* 0x000000ffff149224 */ /* 0x000fe200078e0002 */
[----:B------:R-:W4:Y:S04]  /*2d2a0*/  LDL R3, [R1+0x206c] ;  /* 0x00206c0001037983 */ /* 0x000f280000100800 */
[----:B------:R-:W4:Y:S01]  /*2d2b0*/  LDL R2, [R1+0x20a8] ;  /* 0x0020a80001027983 */ /* 0x000f220000100800 */
[----:B------:R-:W-:-:S06]  /*2d2c0*/  PRMT R16, RZ, 0x7610, R16 ;  /* 0x00007610ff107816 */ /* 0x000fcc0000000010 */
[----:B------:R0:W4:Y:S02]  /*2d2d0*/  @!P1 LDG.E.U8 R16, desc[UR32][R18.64] ;  /* 0x0000002012109981 */ /* 0x000124000c1e1100 */
[----:B0-----:R-:W-:Y:S02]  /*2d2e0*/  PRMT R19, RZ, 0x7610, R19 ;  /* 0x00007610ff137816 */ /* 0x001fe40000000013 */
[----:B------:R-:W-:-:S04]  /*2d2f0*/  PRMT R18, RZ, 0x7610, R18 ;  /* 0x00007610ff127816 */ /* 0x000fc80000000012 */
[----:B------:R0:W4:Y:S04]  /*2d300*/  @!P0 LDG.E.U8 R19, desc[UR32][R22.64] ;  /* 0x0000002016138981 */ /* 0x000128000c1e1100 */
[----:B------:R1:W4:Y:S01]  /*2d310*/  @!P1 LDG.E.U8 R18, desc[UR32][R20.64] ;  /* 0x0000002014129981 */ /* 0x000322000c1e1100 */
[----:B0-----:R-:W-:-:S03]  /*2d320*/  @!P1 IMAD.MOV.U32 R22, RZ, RZ, R8 ;  /* 0x000000ffff169224 */ /* 0x001fc600078e0008 */
[----:B------:R-:W4:Y:S01]  /*2d330*/  LDL R8, [R1+0x20d8] ;  /* 0x0020d80001087983 */ /* 0x000f220000100800 */
[----:B-1----:R-:W-:Y:S02]  /*2d340*/  PRMT R20, RZ, 0x7610, R20 ;  /* 0x00007610ff147816 */ /* 0x002fe40000000014 */
[----:B------:R-:W-:Y:S01]  /*2d350*/  PRMT R21, RZ, 0x7610, R21 ;  /* 0x00007610ff157816 */ /* 0x000fe20000000015 */
[----:B---3--:R-:W-:Y:S02]  /*2d360*/  @!P1 IMAD.MOV.U32 R23, RZ, RZ, R24 ;  /* 0x000000ffff179224 */ /* 0x008fe400078e0018 */
[----:B------:R-:W-:-:S03]  /*2d370*/  @!P0 IMAD.MOV.U32 R24, RZ, RZ, R6 ;  /* 0x000000ffff188224 */ /* 0x000fc600078e0006 */
[----:B------:R0:W3:Y:S04]  /*2d380*/  @!P1 LDG.E.U8 R20, desc[UR32][R22.64] ;  /* 0x0000002016149981 */ /* 0x0000e8000c1e1100 */
[----:B------:R-:W3:Y:S01]  /*2d390*/  LDL R6, [R1+0x20e0] ;  /* 0x0020e00001067983 */ /* 0x000ee20000100800 */
[----:B------:R-:W-:-:S03]  /*2d3a0*/  @!P0 IMAD.MOV.U32 R25, RZ, RZ, R7 ;  /* 0x000000ffff198224 */ /* 0x000fc600078e0007 */
[----:B------:R-:W3:Y:S04]  /*2d3b0*/  LDL R7, [R1+0x20b0] ;  /* 0x0020b00001077983 */ /* 0x000ee80000100800 */
[----:B------:R2:W3:Y:S01]  /*2d3c0*/  @!P0 LDG.E.U8 R21, desc[UR32][R24.64] ;  /* 0x0000002018158981 */ /* 0x0004e2000c1e1100 */
[----:B0-----:R-:W-:Y:S01]  /*2d3d0*/  PRMT R22, RZ, 0x7610, R22 ;  /* 0x00007610ff167816 */ /* 0x001fe20000000016 */
[----:B--2---:R-:W-:Y:S02]  /*2d3e0*/  @!P1 IMAD.MOV.U32 R25, RZ, RZ, R5 ;  /* 0x000000ffff199224 */ /* 0x004fe400078e0005 */
        /* <DEDUP_REMOVED lines=10> */
[----:B0-----:R-:W-:Y:S02]  /*2d490*/  @!P1 IMAD.MOV.U32 R24, RZ, RZ, R44 ;  /* 0x000000ffff189224 */ /* 0x001fe400078e002c */
[----:B------:R-:W-:Y:S01]  /*2d4a0*/  @!P1 IMAD.MOV.U32 R25, RZ, RZ, R45 ;  /* 0x000000ffff199224 */ /* 0x000fe200078e002d */
[----:B------:R-:W-:Y:S04]  /*2d4b0*/  LDS.U8 R44, [R0+UR4+0x880] ;  /* 0x00088004002c7984 */ /* 0x000fe80008000000 */
[----:B------:R-:W-:Y:S04]  /*2d4c0*/  LDS.U8 R45, [R0+UR4+0x808] ;  /* 0x00080804002d7984 */ /* 0x000fe80008000000 */
[----:B------:R0:W4:Y:S02]  /*2d4d0*/  @!P1 LDG.E.U8 R26, desc[UR32][R24.64] ;  /* 0x00000020181a9981 */ /* 0x000124000c1e1100 */
[----:B0-----:R-:W-:-:S02]  /*2d4e0*/  @!P0 IMAD.MOV.U32 R24, RZ, RZ, R42 ;  /* 0x000000ffff188224 */ /* 0x001fc400078e002a */
[----:B------:R-:W-:-:S05]  /*2d4f0*/  @!P0 IMAD.MOV.U32 R25, RZ, RZ, R43 ;  /* 0x000000ffff198224 */ /* 0x000fca00078e002b */
[----:B------:R0:W4:Y:S02]  /*2d500*/  @!P0 LDG.E.U8 R27, desc[UR32][R24.64] ;  /* 0x00000020181b8981 */ /* 0x000124000c1e1100 */
[----:B0-----:R-:W-:Y:S02]  /*2d510*/  @!P1 IMAD.MOV.U32 R24, RZ, RZ, R40 ;  /* 0x000000ffff189224 */ /* 0x001fe400078e0028 */
        /* <DEDUP_REMOVED lines=11> */
[----:B---3--:R-:W-:Y:S02]  /*2d5d0*/  @!P1 IMAD.MOV.U32 R24, RZ, RZ, R6 ;  /* 0x000000ffff189224 */ /* 0x008fe400078e0006 */
[----:B------:R-:W-:-:S05]  /*2d5e0*/  @!P1 IMAD.MOV.U32 R25, RZ, RZ, R7 ;  /* 0x000000ffff199224 */ /* 0x000fca00078e0007 */
[----:B------:R2:W3:Y:S02]  /*2d5f0*/  @!P1 LDG.E.U8 R32, desc[UR32][R24.64] ;  /* 0x0000002018209981 */ /* 0x0004e4000c1e1100 */
[----:B--2---:R-:W-:Y:S02]  /*2d600*/  @!P0 IMAD.MOV.U32 R25, RZ, RZ, R5 ;  /* 0x000000ffff198224 */ /* 0x004fe400078e0005 */
[----:B------:R-:W-:Y:S02]  /*2d610*/  @!P0 IMAD.MOV.U32 R24, RZ, RZ, R4 ;  /* 0x000000ffff188224 */ /* 0x000fe400078e0004 */
[----:B------:R-:W-:Y:S04]  /*2d620*/  LDS.U8 R4, [R0+UR4+0x1000] ;  /* 0x0010000400047984 */ /* 0x000fe80008000000 */
[----:B------:R4:W2:Y:S02]  /*2d630*/  @!P0 LDG.E.U8 R33, desc[UR32][R24.64] ;  /* 0x0000002018218981 */ /* 0x0008a4000c1e1100 */
[----:B----4-:R-:W-:-:S02]  /*2d640*/  @!P1 IMAD.MOV.U32 R25, RZ, RZ, R3 ;  /* 0x000000ffff199224 */ /* 0x010fc400078e0003 */
[----:B------:R-:W-:Y:S01]  /*2d650*/  @!P1 IMAD.MOV.U32 R24, RZ, RZ, R2 ;  /* 0x000000ffff189224 */ /* 0x000fe200078e0002 */
[----:B------:R-:W0:Y:S04]  /*2d660*/  LDS.U8 R3, [R0+UR4+0x110] ;  /* 0x0001100400037984 */ /* 0x000e280008000000 */
[----:B------:R-:W1:Y:S04]  /*2d670*/  LDS.U8 R2, [R0+UR4+0x198] ;  /* 0x0001980400027984 */ /* 0x000e680008000000 */
[----:B------:R4:W2:Y:S04]  /*2d680*/  @!P1 LDG.E.U8 R34, desc[UR32][R24.64] ;  /* 0x0000002018229981 */ /* 0x0008a8000c1e1100 */
[----:B----4-:R-:W-:Y:S04]  /*2d690*/  LDS.U8 R25, [R0+UR4] ;  /* 0x0000000400197984 */ /* 0x010fe80008000000 */
[----:B------:R-:W-:Y:S04]  /*2d6a0*/  LDS.U8 R24, [R0+UR4+0x88] ;  /* 0x0000880400187984 */ /* 0x000fe80008000000 */
[----:B0-----:R-:W-:Y:S04]  /*2d6b0*/  STL [R1+0xfbc], R3 ;  /* 0x000fbc0301007387 */ /* 0x001fe80000100800 */
[----:B-1----:R-:W-:Y:S04]  /*2d6c0*/  STL [R1+0xfb8], R2 ;  /* 0x000fb80201007387 */ /* 0x002fe80000100800 */
[----:B------:R-:W0:Y:S04]  /*2d6d0*/  LDS.U8 R3, [R0+UR4+0x118] ;  /* 0x0001180400037984 */ /* 0x000e280008000000 */
[----:B------:R-:W1:Y:S04]  /*2d6e0*/  LDS.U8 R2, [R0+UR4+0x190] ;  /* 0x0001900400027984 */ /* 0x000e680008000000 */
        /* <DEDUP_REMOVED lines=9> */
[----:B------:R-:W0:Y:S04]  /*2d780*/  LDS.U8 R2, [R0+UR4+0x1088] ;  /* 0x0010880400027984 */ /* 0x000e280008000000 */
[----:B-1----:R-:W-:Y:S04]  /*2d790*/  STL [R1+0xfd0], R3 ;  /* 0x000fd00301007387 */ /* 0x002fe80000100800 */
[----:B------:R-:W1:Y:S04]  /*2d7a0*/  LDS.U8 R3, [R0+UR4+0x1110] ;  /* 0x0011100400037984 */ /* 0x000e680008000000 */
[----:B------:R-:W-:Y:S04]  /*2d7b0*/  STL [R1+0x10c0], R4 ;  /* 0x0010c00401007387 */ /* 0x000fe80000100800 */
[----:B------:R-:W4:Y:S04]  /*2d7c0*/  LDS.U8 R4, [R0+UR4+0x1198] ;  /* 0x0011980400047984 */ /* 0x000f280008000000 */
[----:B0-----:R-:W-:Y:S04]  /*2d7d0*/  STL [R1+0x10bc], R2 ;  /* 0x0010bc0201007387 */ /* 0x001fe80000100800 */
[----:B------:R-:W0:Y:S04]  /*2d7e0*/  LDS.U8 R2, [R0+UR4+0x1008] ;  /* 0x0010080400027984 */ /* 0x000e280008000000 */
[----:B-1----:R-:W-:Y:S04]  /*2d7f0*/  STL [R1+0x21a0], R3 ;  /* 0x0021a00301007387 */ /* 0x002fe80000100800 */
[----:B------:R-:W1:Y:S04]  /*2d800*/  LDS.U8 R3, [R0+UR4+0x1080] ;  /* 0x0010800400037984 */ /* 0x000e680008000000 */
[----:B----4-:R-:W-:Y:S04]  /*2d810*/  STL [R1+0x219c], R4 ;  /* 0x00219c0401007387 */ /* 0x010fe80000100800 */
        /* <DEDUP_REMOVED lines=79> */
[----:B0-----:R0:W-:Y:S04]  /*2dd10*/  STL [R1+0x21cc], R2 ;  /* 0x0021cc0201007387 */ /* 0x0011e80000100800 */
[----:B-1----:R-:W-:Y:S04]  /*2dd20*/  STL [R1+0x10f8], R3 ;  /* 0x0010f80301007387 */ /* 0x002fe80000100800 */
[----:B------:R-:W1:Y:S04]  /*2dd30*/  LDS.U8 R3, [R0+UR4+0x1908] ;  /* 0x0019080400037984 */ /* 0x000e680008000000 */
[----:B----4-:R-:W-:Y:S04]  /*2dd40*/  STL [R1+0x10f4], R4 ;  /* 0x0010f40401007387 */ /* 0x010fe80000100800 */
[----:B------:R-:W-:Y:S04]  /*2dd50*/  STL [R1+0x22b8], R0 ;  /* 0x0022b80001007387 */ /* 0x000fe80000100800 */
[----:B------:R-:W4:Y:S01]  /*2dd60*/  LDS.U8 R4, [R0+UR4+0x1980] ;  /* 0x0019800400047984 */ /* 0x000f220008000000 */
[----:B0-----:R-:W-:-:S05]  /*2dd70*/  LOP3.LUT R2, R0, 0x20, RZ, 0x3c, !PT ;  /* 0x0000002000027812 */ /* 0x001fca00078e3cff */
[----:B------:R-:W-:Y:S01]  /*2dd80*/  LDS.U8 R0, [R2+UR4+0x88] ;  /* 0x0000880402007984 */ /* 0x000fe20008000000 */
[----:B------:R-:W0:Y:S03]  /*2dd90*/  S2R R54, SR_TID.X ;  /* 0x0000000000367919 */ /* 0x000e260000002100 */
[----:B------:R-:W-:Y:S04]  /*2dda0*/  LDS.U8 R5, [R2+UR4+0x1908] ;  /* 0x0019080402057984 */ /* 0x000fe80008000000 */
[----:B-1----:R-:W-:Y:S04]  /*2ddb0*/  STL [R1+0x21d8], R3 ;  /* 0x0021d80301007387 */ /* 0x002fe80000100800 */
[----:B------:R-:W1:Y:S04]  /*2ddc0*/  LDS.U8 R3, [R2+UR4] ;  /* 0x0000000402037984 */ /* 0x000e680008000000 */
[----:B----4-:R-:W-:Y:S04]  /*2ddd0*/  STL [R1+0x21d4], R4 ;  /* 0x0021d40401007387 */ /* 0x010fe80000100800 */
[----:B------:R-:W4:Y:S04]  /*2dde0*/  LDS.U8 R4, [R2+UR4+0x110] ;  /* 0x0001100402047984 */ /* 0x000f280008000000 */
[----:B-1----:R-:W-:Y:S04]  /*2ddf0*/  STL [R1+0x4dc], R3 ;  /* 0x0004dc0301007387 */ /* 0x002fe80000100800 */
[----:B------:R-:W1:Y:S04]  /*2de00*/  LDS.U8 R3, [R2+UR4+0x198] ;  /* 0x0001980402037984 */ /* 0x000e680008000000 */
[----:B------:R-:W-:Y:S04]  /*2de10*/  STL [R1+0x4d8], R0 ;  /* 0x0004d80001007387 */ /* 0x000fe80000100800 */
[----:B------:R-:W3:Y:S04]  /*2de20*/  LDS.U8 R0, [R2+UR4+0x8] ;  /* 0x0000080402007984 */ /* 0x000ee80008000000 */
[----:B----4-:R-:W-:Y:S04]  /*2de30*/  STL [R1+0xffc], R4 ;  /* 0x000ffc0401007387 */ /* 0x010fe80000100800 */
[----:B------:R-:W4:Y:S04]  /*2de40*/  LDS.U8 R4, [R2+UR4+0x80] ;  /* 0x0000800402047984 */ /* 0x000f280008000000 */
[----:B-1----:R-:W-:Y:S04]  /*2de50*/  STL [R1+0xff8], R3 ;  /* 0x000ff80301007387 */ /* 0x002fe80000100800 */
[----:B------:R-:W1:Y:S04]  /*2de60*/  LDS.U8 R3, [R2+UR4+0x118] ;  /* 0x0001180402037984 */ /* 0x000e680008000000 */
[----:B---3--:R-:W-:Y:S04]  /*2de70*/  STL [R1+0x4e4], R0 ;  /* 0x0004e40001007387 */ /* 0x008fe80000100800 */
        /* <DEDUP_REMOVED lines=94> */
[----:B---3--:R-:W-:Y:S04]  /*2e460*/  STL [R1+0x2108], R0 ;  /* 0x0021080001007387 */ /* 0x008fe80000100800 */
[----:B------:R-:W1:Y:S04]  /*2e470*/  LDS.U8 R3, [R2+UR4+0x1108] ;  /* 0x0011080402037984 */ /* 0x000e680008000000 */
[----:B------:R-:W3:Y:S04]  /*2e480*/  LDS.U8 R0, [R2+UR4+0x1180] ;  /* 0x0011800402007984 */ /* 0x000ee80008000000 */
[----:B----4-:R-:W-:Y:S04]  /*2e490*/  STL [R1+0x2104], R4 ;  /* 0x0021040401007387 */ /* 0x010fe80000100800 */
[----:B------:R-:W-:Y:S04]  /*2e4a0*/  LDS.U8 R4, [R2+UR4+0x1988] ;  /* 0x0019880402047984 */ /* 0x000fe80008000000 */
[----:B-1----:R-:W-:Y:S04]  /*2e4b0*/  STL [R1+0x2208], R3 ;  /* 0x0022080301007387 */ /* 0x002fe80000100800 */
[----:B---3--:R-:W-:Y:S04]  /*2e4c0*/  STL [R1+0x2204], R0 ;  /* 0x0022040001007387 */ /* 0x008fe80000100800 */
[----:B------:R-:W1:Y:S04]  /*2e4d0*/  LDS.U8 R3, [R2+UR4+0x1810] ;  /* 0x0018100402037984 */ /* 0x000e680008000000 */
[----:B------:R-:W3:Y:S04]  /*2e4e0*/  LDS.U8 R0, [R2+UR4+0x1898] ;  /* 0x0018980402007984 */ /* 0x000ee80008000000 */
[----:B-1----:R-:W-:Y:S04]  /*2e4f0*/  STL [R1+0x2110], R3 ;  /* 0x0021100301007387 */ /* 0x002fe80000100800 */
[----:B---3--:R-:W-:Y:S04]  /*2e500*/  STL [R1+0x210c], R0 ;  /* 0x00210c0001007387 */ /* 0x008fe80000100800 */
[----:B------:R-:W1:Y:S04]  /*2e510*/  LDS.U8 R0, [R2+UR4+0x1900] ;  /* 0x0019000402007984 */ /* 0x000e680008000000 */
[----:B------:R-:W3:Y:S01]  /*2e520*/  LDS.U8 R3, [R2+UR4+0x1818] ;  /* 0x0018180402037984 */ /* 0x000ee20008000000 */
[----:B0-----:R-:W-:-:S02]  /*2e530*/  LOP3.LUT R55, R54, 0x3, RZ, 0xc0, !PT ;  /* 0x0000000336377812 */ /* 0x001fc400078ec0ff */
[----:B------:R-:W-:-:S03]  /*2e540*/  SHF.R.U32.HI R54, RZ, 0x2, R54 ;  /* 0x00000002ff367819 */ /* 0x000fc60000011636 */
[----:B------:R-:W-:Y:S01]  /*2e550*/  IMAD R55, R55, 0x220, RZ ;  /* 0x0000022037377824 */ /* 0x000fe200078e02ff */
[----:B------:R-:W-:Y:S01]  /*2e560*/  SGXT.U32 R54, R54, 0x3 ;  /* 0x000000033636781a */ /* 0x000fe20000000000 */
[----:B-1----:R0:W-:Y:S04]  /*2e570*/  STL [R1+0x2210], R0 ;  /* 0x0022100001007387 */ /* 0x0021e80000100800 */
[----:B------:R-:W-:Y:S04]  /*2e580*/  STL [R1+0x220c], R4 ;  /* 0x00220c0401007387 */ /* 0x000fe80000100800 */
[----:B---3--:R-:W-:Y:S04]  /*2e590*/  STL [R1+0x2118], R3 ;  /* 0x0021180301007387 */ /* 0x008fe80000100800 */
[----:B------:R-:W1:Y:S04]  /*2e5a0*/  LDS.U8 R3, [R2+UR4+0x1890] ;  /* 0x0018900402037984 */ /* 0x000e680008000000 */
[----:B------:R-:W3:Y:S01]  /*2e5b0*/  LDS.U8 R4, [R2+UR4+0x1980] ;  /* 0x0019800402047984 */ /* 0x000ee20008000000 */
[----:B0-----:R-:W-:-:S04]  /*2e5c0*/  LOP3.LUT R0, R55, R54, RZ, 0xfc, !PT ;  /* 0x0000003637007212 */ /* 0x001fc800078efcff */
[----:B------:R-:W-:-:S05]  /*2e5d0*/  LOP3.LUT R0, R0, 0x40, RZ, 0x3c, !PT ;  /* 0x0000004000007812 */ /* 0x000fca00078e3cff */
[----:B------:R-:W-:Y:S04]  /*2e5e0*/  LDS.U8 R2, [R0+UR4+0x88] ;  /* 0x0000880400027984 */ /* 0x000fe80008000000 */
[----:B-1----:R-:W-:Y:S04]  /*2e5f0*/  STL [R1+0x2114], R3 ;  /* 0x0021140301007387 */ /* 0x002fe80000100800 */
[----:B------:R-:W0:Y:S04]  /*2e600*/  LDS.U8 R3, [R0+UR4] ;  /* 0x0000000400037984 */ /* 0x000e280008000000 */
[----:B------:R-:W-:Y:S04]  /*2e610*/  STL [R1+0x2218], R5 ;  /* 0x0022180501007387 */ /* 0x000fe80000100800 */
[----:B---3--:R-:W-:Y:S04]  /*2e620*/  STL [R1+0x2214], R4 ;  /* 0x0022140401007387 */ /* 0x008fe80000100800 */
[----:B------:R-:W1:Y:S04]  /*2e630*/  LDS.U8 R4, [R0+UR4+0x110] ;  /* 0x0001100400047984 */ /* 0x000e680008000000 */
[----:B0-----:R-:W-:Y:S04]  /*2e640*/  STL [R1+0x734], R3 ;  /* 0x0007340301007387 */ /* 0x001fe80000100800 */
[----:B------:R-:W0:Y:S04]  /*2e650*/  LDS.U8 R3, [R0+UR4+0x198] ;  /* 0x0001980400037984 */ /* 0x000e280008000000 */
[----:B------:R-:W-:Y:S04]  /*2e660*/  STL [R1+0x730], R2 ;  /* 0x0007300201007387 */ /* 0x000fe80000100800 */
[----:B------:R-:W3:Y:S04]  /*2e670*/  LDS.U8 R2, [R0+UR4+0x8] ;  /* 0x0000080400027984 */ /* 0x000ee80008000000 */
[----:B-1----:R-:W-:Y:S04]  /*2e680*/  STL [R1+0x103c], R4 ;  /* 0x00103c0401007387 */ /* 0x002fe80000100800 */
[----:B------:R-:W1:Y:S04]  /*2e690*/  LDS.U8 R4, [R0+UR4+0x80] ;  /* 0x0000800400047984 */ /* 0x000e680008000000 */
[----:B0-----:R-:W-:Y:S04]  /*2e6a0*/  STL [R1+0x1038], R3 ;  /* 0x0010380301007387 */ /* 0x001fe80000100800 */
[----:B------:R-:W0:Y:S04]  /*2e6b0*/  LDS.U8 R3, [R0+UR4+0x118] ;  /* 0x0001180400037984 */ /* 0x000e280008000000 */
[----:B---3--:R-:W-:Y:S04]  /*2e6c0*/  STL [R1+0x73c], R2 ;  /* 0x00073c0201007387 */ /* 0x008fe80000100800 */
        /* <DEDUP_REMOVED lines=107> */
[----:B---3--:R3:W-:Y:S04]  /*2ed80*/  STL [R1+0x2250], R2 ;  /* 0x0022500201007387 */ /* 0x0087e80000100800 */
[----:B-1----:R-:W-:Y:S04]  /*2ed90*/  STL [R1+0x224c], R4 ;  /* 0x00224c0401007387 */ /* 0x002fe80000100800 */
[----:B------:R-:W1:Y:S04]  /*2eda0*/  LDS.U8 R4, [R0+UR4+0x1890] ;  /* 0x0018900400047984 */ /* 0x000e680008000000 */
[----:B0-----:R-:W-:Y:S04]  /*2edb0*/  STL [R1+0x2158], R3 ;  /* 0x0021580301007387 */ /* 0x001fe80000100800 */
[----:B------:R-:W0:Y:S04]  /*2edc0*/  LDS.U8 R3, [R0+UR4+0x1908] ;  /* 0x0019080400037984 */ /* 0x000e280008000000 */
[----:B------:R-:W4:Y:S01]  /*2edd0*/  LDS.U8 R0, [R0+UR4+0x1980] ;  /* 0x0019800400007984 */ /* 0x000f220008000000 */
[----:B---3--:R-:W-:-:S04]  /*2ede0*/  LOP3.LUT R2, R55, R54, RZ, 0xfc, !PT ;  /* 0x0000003637027212 */ /* 0x008fc800078efcff */
[----:B------:R-:W-:Y:S01]  /*2edf0*/  LOP3.LUT R2, R2, 0x60, RZ, 0x3c, !PT ;  /* 0x0000006002027812 */ /* 0x000fe200078e3cff */
[----:B-1----:R-:W-:Y:S04]  /*2ee00*/  STL [R1+0x2154], R4 ;  /* 0x0021540401007387 */ /* 0x002fe80000100800 */
[----:B------:R-:W1:Y:S04]  /*2ee10*/  LDS.U8 R4, [R2+UR4] ;  /* 0x0000000402047984 */ /* 0x000e680008000000 */
[----:B------:R-:W-:Y:S04]  /*2ee20*/  LDS.U8 R60, [R2+UR4+0x18] ;  /* 0x00001804023c7984 */ /* 0x000fe80008000000 */
[----:B------:R-:W-:Y:S04]  /*2ee30*/  LDS.U8 R55, [R2+UR4+0x90] ;  /* 0x0000900402377984 */ /* 0x000fe80008000000 */
[----:B------:R-:W-:Y:S04]  /*2ee40*/  LDS.U8 R54, [R2+UR4+0x810] ;  /* 0x0008100402367984 */ /* 0x000fe80008000000 */
[----:B------:R-:W-:Y:S04]  /*2ee50*/  LDS.U8 R53, [R2+UR4+0x898] ;  /* 0x0008980402357984 */ /* 0x000fe80008000000 */
[----:B------:R-:W-:Y:S04]  /*2ee60*/  LDS.U8 R52, [R2+UR4+0x818] ;  /* 0x0008180402347984 */ /* 0x000fe80008000000 */
[----:B0-----:R-:W-:Y:S04]  /*2ee70*/  STL [R1+0x2258], R3 ;  /* 0x0022580301007387 */ /* 0x001fe80000100800 */
[----:B------:R-:W0:Y:S04]  /*2ee80*/  LDS.U8 R3, [R2+UR4+0x88] ;  /* 0x0000880402037984 */ /* 0x000e280008000000 */
[----:B----4-:R-:W-:Y:S04]  /*2ee90*/  STL [R1+0x2254], R0 ;  /* 0x0022540001007387 */ /* 0x010fe80000100800 */
        /* <DEDUP_REMOVED lines=68> */
[----:B------:R-:W-:Y:S04]  /*2f2e0*/  LDS.U8 R4, [R2+UR4+0x908] ;  /* 0x0009080402047984 */ /* 0x000fe80008000000 */
[----:B0-----:R-:W-:Y:S04]  /*2f2f0*/  STL [R1+0x10a0], R3 ;  /* 0x0010a00301007387 */ /* 0x001fe80000100800 */
[----:B------:R-:W-:Y:S04]  /*2f300*/  STL [R1+0x2f30], R60 ;  /* 0x002f303c01007387 */ /* 0x000fe80000100800 */
[----:B------:R-:W0:Y:S04]  /*2f310*/  LDS.U8 R3, [R2+UR4+0x108] ;  /* 0x0001080402037984 */ /* 0x000e280008000000 */
[----:B---3--:R-:W-:Y:S04]  /*2f320*/  STL [R1+0x109c], R0 ;  /* 0x00109c0001007387 */ /* 0x008fe80000100800 */
[----:B------:R-:W1:Y:S04]  /*2f330*/  LDS.U8 R0, [R2+UR4+0x180] ;  /* 0x0001800402007984 */ /* 0x000e680008000000 */
[----:B0-----:R-:W-:Y:S04]  /*2f340*/  STL [R1+0x10a8], R3 ;  /* 0x0010a80301007387 */ /* 0x001fe80000100800 */
[----:B------:R-:W0:Y:S04]  /*2f350*/  LDS.U8 R3, [R2+UR4+0x900] ;  /* 0x0009000402037984 */ /* 0x000e280008000000 */
[----:B-1----:R-:W-:Y:S04]  /*2f360*/  STL [R1+0x10a4], R0 ;  /* 0x0010a40001007387 */ /* 0x002fe80000100800 */
[----:B------:R-:W1:Y:S04]  /*2f370*/  LDS.U8 R0, [R2+UR4+0x988] ;  /* 0x0009880402007984 */ /* 0x000e680008000000 */
[----:B0-----:R-:W-:Y:S04]  /*2f380*/  STL [R1+0x10b0], R3 ;  /* 0x0010b00301007387 */ /* 0x001fe80000100800 */
[----:B------:R-:W-:Y:S04]  /*2f390*/  STL.64 [R1+0x2e98], R54 ;  /* 0x002e983601007387 */ /* 0x000fe80000100a00 */
[----:B-1----:R-:W-:Y:S04]  /*2f3a0*/  STL [R1+0x10ac], R0 ;  /* 0x0010ac0001007387 */ /* 0x002fe80000100800 */
[----:B------:R-:W0:Y:S04]  /*2f3b0*/  LDS.U8 R0, [R2+UR4+0x890] ;  /* 0x0008900402007984 */ /* 0x000e280008000000 */
[----:B------:R-:W-:Y:S04]  /*2f3c0*/  STL.64 [R1+0x2e90], R52 ;  /* 0x002e903401007387 */ /* 0x000fe80000100a00 */
[----:B------:R-:W1:Y:S04]  /*2f3d0*/  LDS.U8 R3, [R2+UR4+0x980] ;  /* 0x0009800402037984 */ /* 0x000e680008000000 */
[----:B0-----:R-:W-:Y:S04]  /*2f3e0*/  STL [R1+0x2f48], R0 ;  /* 0x002f480001007387 */ /* 0x001fe80000100800 */
[----:B------:R-:W0:Y:S04]  /*2f3f0*/  LDS.U8 R0, [R2+UR4+0x1010] ;  /* 0x0010100402007984 */ /* 0x000e280008000000 */
[----:B------:R-:W-:Y:S04]  /*2f400*/  STL [R1+0x10b8], R4 ;  /* 0x0010b80401007387 */ /* 0x000fe80000100800 */
[----:B------:R-:W3:Y:S04]  /*2f410*/  LDL.LU R37, [R1+0x4ac] ;  /* 0x0004ac0001257983 */ /* 0x000ee80000300800 */
[----:B-1----:R-:W-:Y:S04]  /*2f420*/  STL [R1+0x10b4], R3 ;  /* 0x0010b40301007387 */ /* 0x002fe80000100800 */
[----:B------:R-:W4:Y:S04]  /*2f430*/  LDL.LU R38, [R1+0x4a8] ;  /* 0x0004a80001267983 */ /* 0x000f280000300800 */
[----:B------:R-:W-:Y:S04]  /*2f440*/  LDS.U8 R4, [R2+UR4+0x1100] ;  /* 0x0011000402047984 */ /* 0x000fe80008000000 */
[----:B------:R-:W-:Y:S04]  /*2f450*/  LDS.U8 R3, [R2+UR4+0x1188] ;  /* 0x0011880402037984 */ /* 0x000fe80008000000 */
[----:B0-----:R-:W-:Y:S04]  /*2f460*/  STL [R1+0x2180], R0 ;  /* 0x0021800001007387 */ /* 0x001fe80000100800 */
[----:B------:R-:W0:Y:S04]  /*2f470*/  LDS.U8 R0, [R2+UR4+0x1098] ;  /* 0x0010980402007984 */ /* 0x000e280008000000 */
        /* <DEDUP_REMOVED lines=9> */
[----:B0-----:R-:W-:Y:S04]  /*2f510*/  STL [R1+0x217c], R0 ;  /* 0x00217c0001007387 */ /* 0x001fe80000100800 */
[----:B------:R-:W0:Y:S04]  /*2f520*/  LDS.U8 R0, [R2+UR4+0x1018] ;  /* 0x0010180402007984 */ /* 0x000e280008000000 */
[----:B------:R-:W-:Y:S04]  /*2f530*/  STL [R1+0x2280], R4 ;  /* 0x0022800401007387 */ /* 0x000fe80000100800 */
[----:B------:R-:W1:Y:S04]  /*2f540*/  LDS.U8 R4, [R2+UR4+0x1090] ;  /* 0x0010900402047984 */ /* 0x000e680008000000 */
[----:B------:R-:W-:Y:S04]  /*2f550*/  STL [R1+0x227c], R3 ;  /* 0x00227c0301007387 */ /* 0x000fe80000100800 */
[----:B------:R-:W1:Y:S04]  /*2f560*/  LDS.U8 R3, [R2+UR4+0x1108] ;  /* 0x0011080402037984 */ /* 0x000e680008000000 */
[----:B0-----:R-:W-:Y:S04]  /*2f570*/  STL [R1+0x2188], R0 ;  /* 0x0021880001007387 */ /* 0x001fe80000100800 */
[----:B------:R-:W0:Y:S04]  /*2f580*/  LDS.U8 R0, [R2+UR4+0x1180] ;  /* 0x0011800402007984 */ /* 0x000e280008000000 */
[----:B-1----:R-:W-:Y:S04]  /*2f590*/  STL [R1+0x2184], R4 ;  /* 0x0021840401007387 */ /* 0x002fe80000100800 */
[----:B------:R-:W2:Y:S04]  /*2f5a0*/  LDL.LU R56, [R1+0x460] ;  /* 0x0004600001387983 */ /* 0x000ea80000300800 */
[----:B------:R-:W-:Y:S04]  /*2f5b0*/  STL [R1+0x2288], R3 ;  /* 0x0022880301007387 */ /* 0x000fe80000100800 */
[----:B------:R-:W2:Y:S04]  /*2f5c0*/  LDL.LU R50, [R1+0x44c] ;  /* 0x00044c0001327983 */ /* 0x000ea80000300800 */
[----:B------:R-:W1:Y:S04]  /*2f5d0*/  LDS.U8 R4, [R2+UR4+0x1810] ;  /* 0x0018100402047984 */ /* 0x000e680008000000 */
[----:B------:R-:W1:Y:S04]  /*2f5e0*/  LDS.U8 R3, [R2+UR4+0x1898] ;  /* 0x0018980402037984 */ /* 0x000e680008000000 */
[----:B0-----:R-:W-:Y:S04]  /*2f5f0*/  STL [R1+0x2284], R0 ;  /* 0x0022840001007387 */ /* 0x001fe80000100800 */
[----:B------:R-:W2:Y:S04]  /*2f600*/  LDL.LU R51, [R1+0x448] ;  /* 0x0004480001337983 */ /* 0x000ea80000300800 */
[----:B------:R-:W0:Y:S04]  /*2f610*/  LDS.U8 R0, [R2+UR4+0x1900] ;  /* 0x0019000402007984 */ /* 0x000e280008000000 */
[----:B-1----:R-:W-:Y:S04]  /*2f620*/  STL [R1+0x2190], R4 ;  /* 0x0021900401007387 */ /* 0x002fe80000100800 */
[----:B------:R-:W-:Y:S04]  /*2f630*/  STL [R1+0x218c], R3 ;  /* 0x00218c0301007387 */ /* 0x000fe80000100800 */
[----:B------:R-:W1:Y:S04]  /*2f640*/  LDS.U8 R4, [R2+UR4+0x1988] ;  /* 0x0019880402047984 */ /* 0x000e680008000000 */
[----:B------:R-:W1:Y:S04]  /*2f650*/  LDS.U8 R3, [R2+UR4+0x1818] ;  /* 0x0018180402037984 */ /* 0x000e680008000000 */
[----:B0-----:R-:W-:Y:S04]  /*2f660*/  STL [R1+0x2290], R0 ;  /* 0x0022900001007387 */ /* 0x001fe80000100800 */
[----:B------:R-:W0:Y:S01]  /*2f670*/  LDS.U8 R0, [R2+UR4+0x1890] ;  /* 0x0018900402007984 */ /* 0x000e220008000000 */
[----:B------:R-:W0:Y:S03]  /*2f680*/  S2R R36, SR_TID.X ;  /* 0x0000000000247919 */ /* 0x000e260000002100 */
[----:B-1----:R-:W-:Y:S04]  /*2f690*/  STL [R1+0x228c], R4 ;  /* 0x00228c0401007387 */ /* 0x002fe80000100800 */
[----:B------:R-:W-:Y:S04]  /*2f6a0*/  STL [R1+0x2198], R3 ;  /* 0x0021980301007387 */ /* 0x000fe80000100800 */
[----:B------:R-:W1:Y:S04]  /*2f6b0*/  LDS.U8 R3, [R2+UR4+0x1908] ;  /* 0x0019080402037984 */ /* 0x000e680008000000 */
[----:B0-----:R-:W-:Y:S04]  /*2f6c0*/  STL [R1+0x2194], R0 ;  /* 0x0021940001007387 */ /* 0x001fe80000100800 */
[----:B------:R-:W0:Y:S01]  /*2f6d0*/  LDS.U8 R0, [R2+UR4+0x1980] ;  /* 0x0019800402007984 */ /* 0x000e220008000000 */
[----:B------:R-:W-:Y:S01]  /*2f6e0*/  BAR.SYNC.DEFER_BLOCKING 0x0 ;  /* 0x0000000000007b1d */ /* 0x000fe20000010000 */
[----:B------:R-:W-:-:S05]  /*2f6f0*/  LOP3.LUT R54, R36, 0x1f, RZ, 0xc0, !PT ;  /* 0x0000001f24367812 */ /* 0x000fca00078ec0ff */
[----:B-1----:R-:W-:Y:S04]  /*2f700*/  STL [R1+0x2298], R3 ;  /* 0x0022980301007387 */ /* 0x002fe80000100800 */
[----:B0-----:R0:W-:Y:S04]  /*2f710*/  STL [R1+0x2294], R0 ;  /* 0x0022940001007387 */ /* 0x0011e80000100800 */
[----:B0-----:R-:W2:Y:S04]  /*2f720*/  LDL.LU R0, [R1+0x444] ;  /* 0x0004440001007983 */ /* 0x001ea80000300800 */
[----:B------:R-:W2:Y:S04]  /*2f730*/  LDL.LU R52, [R1+0x440] ;  /* 0x0004400001347983 */ /* 0x000ea80000300800 */
[----:B------:R-:W2:Y:S04]  /*2f740*/  LDL.LU R53, [R1+0x42c] ;  /* 0x00042c0001357983 */ /* 0x000ea80000300800 */
[----:B------:R-:W2:Y:S04]  /*2f750*/  LDL.LU R55, [R1+0x428] ;  /* 0x0004280001377983 */ /* 0x000ea80000300800 */
[----:B---3--:R-:W-:Y:S04]  /*2f760*/  STS.U8 [R54+UR4], R37 ;  /* 0x0000002536007988 */ /* 0x008fe80008000004 */
[----:B----4-:R-:W-:Y:S04]  /*2f770*/  STS.U8 [R54+UR4+0x20], R38 ;  /* 0x0000202636007988 */ /* 0x010fe80008000004 */
[----:B--2---:R-:W-:Y:S04]  /*2f780*/  STS.U8 [R54+UR4+0x40], R39 ;  /* 0x0000402736007988 */ /* 0x004fe80008000004 */
[----:B------:R-:W-:Y:S04]  /*2f790*/  STS.U8 [R54+UR4+0x60], R40 ;  /* 0x0000602836007988 */ /* 0x000fe80008000004 */
[----:B------:R-:W-:Y:S04]  /*2f7a0*/  STS.U8 [R54+UR4+0x120], R41 ;  /* 0x0001202936007988 */ /* 0x000fe80008000004 */
[----:B------:R-:W-:Y:S04]  /*2f7b0*/  STS.U8 [R54+UR4+0x100], R42 ;  /* 0x0001002a36007988 */ /* 0x000fe80008000004 */
[----:B------:R-:W-:Y:S04]  /*2f7c0*/  STS.U8 [R54+UR4+0x160], R43 ;  /* 0x0001602b36007988 */ /* 0x000fe80008000004 */
[----:B------:R-:W-:Y:S04]  /*2f7d0*/  STS.U8 [R54+UR4+0x140], R59 ;  /* 0x0001403b36007988 */ /* 0x000fe80008000004 */
[----:B------:R0:W-:Y:S04]  /*2f7e0*/  STS.U8 [R54+UR4+0x200], R58 ;  /* 0x0002003a36007988 */ /* 0x0001e80008000004 */
[----:B------:R1:W-:Y:S04]  /*2f7f0*/  STS.U8 [R54+UR4+0x220], R61 ;  /* 0x0002203d36007988 */ /* 0x0003e80008000004 */
[----:B0-----:R-:W2:Y:S04]  /*2f800*/  LDL.LU R58, [R1+0x424] ;  /* 0x00042400013a7983 */ /* 0x001ea80000300800 */
[----:B-1----:R-:W3:Y:S04]  /*2f810*/  LDL.LU R61, [R1+0x420] ;  /* 0x00042000013d7983 */ /* 0x002ee80000300800 */
[----:B------:R0:W-:Y:S04]  /*2f820*/  STS.U8 [R54+UR4+0x240], R57 ;  /* 0x0002403936007988 */ /* 0x0001e80008000004 */
[----:B0-----:R-:W4:Y:S04]  /*2f830*/  LDL.LU R57, [R1+0x40c] ;  /* 0x00040c0001397983 */ /* 0x001f280000300800 */
        /* <DEDUP_REMOVED lines=20> */
[----:B0-----:R-:W4:Y:S04]  /*2f980*/  LDL.LU R56, [R1+0x368] ;  /* 0x0003680001387983 */ /* 0x001f280000300800 */
[----:B-1----:R-:W4:Y:S04]  /*2f990*/  LDL.LU R50, [R1+0x354] ;  /* 0x0003540001327983 */ /* 0x002f280000300800 */
[----:B------:R0:W-:Y:S04]  /*2f9a0*/  STS.U8 [R54+UR4+0x300], R51 ;  /* 0x0003003336007988 */ /* 0x0001e80008000004 */
[----:B0-----:R-:W4:Y:S04]  /*2f9b0*/  LDL.LU R51, [R1+0x350] ;  /* 0x0003500001337983 */ /* 0x001f280000300800 */
[----:B------:R-:W-:Y:S04]  /*2f9c0*/  STS.U8 [R54+UR4+0x360], R0 ;  /* 0x0003600036007988 */ /* 0x000fe80008000004 */
[----:B------:R-:W-:Y:S04]  /*2f9d0*/  STS.U8 [R54+UR4+0x340], R52 ;  /* 0x0003403436007988 */ /* 0x000fe80008000004 */
[----:B------:R-:W-:Y:S04]  /*2f9e0*/  STS.U8 [R54+UR4+0x400], R53 ;  /* 0x0004003536007988 */ /* 0x000fe80008000004 */
[----:B------:R-:W-:Y:S04]  /*2f9f0*/  STS.U8 [R54+UR4+0x420], R55 ;  /* 0x0004203736007988 */ /* 0x000fe80008000004 */
[----:B--2---:R0:W-:Y:S04]  /*2fa00*/  STS.U8 [R54+UR4+0x440], R58 ;  /* 0x0004403a36007988 */ /* 0x0041e80008000004 */
[----:B---3--:R1:W-:Y:S04]  /*2fa10*/  STS.U8 [R54+UR4+0x460], R61 ;  /* 0x0004603d36007988 */ /* 0x0083e80008000004 */
[----:B0-----:R-:W2:Y:S04]  /*2fa20*/  LDL.LU R58, [R1+0x34c] ;  /* 0x00034c00013a7983 */ /* 0x001ea80000300800 */
[----:B-1----:R-:W3:Y:S04]  /*2fa30*/  LDL.LU R61, [R1+0x348] ;  /* 0x00034800013d7983 */ /* 0x002ee80000300800 */
[----:B----4-:R0:W-:Y:S04]  /*2fa40*/  STS.U8 [R54+UR4+0x520], R57 ;  /* 0x0005203936007988 */ /* 0x0101e80008000004 */
        /* <DEDUP_REMOVED lines=14> */
[----:B0-----:R-:W4:Y:S04]  /*2fb30*/  LDL.LU R57, [R1+0x334] ;  /* 0x0003340001397983 */ /* 0x001f280000300800 */
[----:B------:R-:W-:Y:S04]  /*2fb40*/  STS.U8 [R54+UR4+0x860], R41 ;  /* 0x0008602936007988 */ /* 0x000fe80008000004 */
[----:B------:R-:W-:Y:S04]  /*2fb50*/  STS.U8 [R54+UR4+0x920], R42 ;  /* 0x0009202a36007988 */ /* 0x000fe80008000004 */
[----:B------:R-:W4:Y:S04]  /*2fb60*/  LDL.LU R0, [R1+0x330] ;  /* 0x0003300001007983 */ /* 0x000f280000300800 */
[----:B------:R-:W-:Y:S04]  /*2fb70*/  STS.U8 [R54+UR4+0x900], R43 ;  /* 0x0009002b36007988 */ /* 0x000fe80008000004 */
[----:B------:R-:W4:Y:S04]  /*2fb80*/  LDL.LU R52, [R1+0x32c] ;  /* 0x00032c0001347983 */ /* 0x000f280000300800 */
[----:B------:R-:W-:Y:S04]  /*2fb90*/  STS.U8 [R54+UR4+0x960], R59 ;  /* 0x0009603b36007988 */ /* 0x000fe80008000004 */
        /* <DEDUP_REMOVED lines=35> */
[----:B0-----:R-:W4:Y:S04]  /*2fdd0*/  LDL.LU R57, [R1+0x254] ;  /* 0x0002540001397983 */ /* 0x001f280000300800 */
[----:B------:R0:W-:Y:S04]  /*2fde0*/  STS.U8 [R54+UR4+0xc20], R56 ;  /* 0x000c203836007988 */ /* 0x0001e80008000004 */
[----:B------:R1:W-:Y:S04]  /*2fdf0*/  STS.U8 [R54+UR4+0xc40], R50 ;  /* 0x000c403236007988 */ /* 0x0003e80008000004 */
[----:B0-----:R-:W4:Y:S04]  /*2fe00*/  LDL.LU R56, [R1+0x250] ;  /* 0x0002500001387983 */ /* 0x001f280000300800 */
[----:B-1----:R-:W4:Y:S04]  /*2fe10*/  LDL.LU R50, [R1+0x24c] ;  /* 0x00024c0001327983 */ /* 0x002f280000300800 */
[----:B------:R0:W-:Y:S04]  /*2fe20*/  STS.U8 [R54+UR4+0xc60], R51 ;  /* 0x000c603336007988 */ /* 0x0001e80008000004 */
[----:B0-----:R-:W4:Y:S04]  /*2fe30*/  LDL.LU R51, [R1+0x248] ;  /* 0x0002480001337983 */ /* 0x001f280000300800 */
[----:B------:R-:W-:Y:S04]  /*2fe40*/  STS.U8 [R54+UR4+0xd20], R60 ;  /* 0x000d203c36007988 */ /* 0x000fe80008000004 */
        /* <DEDUP_REMOVED lines=21> */
[----:B------:R0:W-:Y:S04]  /*2ffa0*/  STS.U8 [R54+UR4+0x1000], R39 ;  /* 0x0010002736007988 */ /* 0x0001e80008000004 */
        /* <DEDUP_REMOVED lines=8> */
[----:B0-----:R-:W4:Y:S04]  /*30030*/  LDL.LU R39, [R1+0x1ac] ;  /* 0x0001ac0001277983 */ /* 0x001f280000300800 */
[----:B------:R0:W-:Y:S04]  /*30040*/  STS.U8 [R54+UR4+0x1100], R59 ;  /* 0x0011003b36007988 */ /* 0x0001e80008000004 */
[----:B-1----:R-:W4:Y:S04]  /*30050*/  LDL.LU R40, [R1+0x1a8] ;  /* 0x0001a80001287983 */ /* 0x002f280000300800 */
[----:B------:R-:W4:Y:S04]  /*30060*/  LDL.LU R41, [R1+0x174] ;  /* 0x0001740001297983 */ /* 0x000f280000300800 */
[----:B------:R-:W4:Y:S04]  /*30070*/  LDL.LU R42, [R1+0x170] ;  /* 0x00017000012a7983 */ /* 0x000f280000300800 */
[----:B------:R-:W4:Y:S04]  /*30080*/  LDL.LU R43, [R1+0x15c] ;  /* 0x00015c00012b7983 */ /* 0x000f280000300800 */
[----:B0-----:R-:W4:Y:S04]  /*30090*/  LDL.LU R59, [R1+0x158] ;  /* 0x00015800013b7983 */ /* 0x001f280000300800 */
[----:B--2---:R-:W-:Y:S04]  /*300a0*/  STS.U8 [R54+UR4+0x1160], R58 ;  /* 0x0011603a36007988 */ /* 0x004fe80008000004 */
[----:B---3--:R0:W-:Y:S04]  /*300b0*/  STS.U8 [R54+UR4+0x1140], R61 ;  /* 0x0011403d36007988 */ /* 0x0081e80008000004 */
[----:B0-----:R-:W2:Y:S04]  /*300c0*/  LDL.LU R61, [R1+0x124] ;  /* 0x00012400013d7983 */ /* 0x001ea80000300800 */
[----:B------:R-:W3:Y:S04]  /*300d0*/  LDL.LU R55, [R1+0x120] ;  /* 0x0001200001377983 */ /* 0x000ee80000300800 */
[----:B------:R-:W3:Y:S04]  /*300e0*/  LDL.LU R60, [R1+0x10c] ;  /* 0x00010c00013c7983 */ /* 0x000ee80000300800 */
[----:B------:R-:W3:Y:S04]  /*300f0*/  LDL.LU R58, [R1+0x108] ;  /* 0x00010800013a7983 */ /* 0x000ee80000300800 */
[----:B----4-:R0:W-:Y:S04]  /*30100*/  STS.U8 [R54+UR4+0x1200], R57 ;  /* 0x0012003936007988 */ /* 0x0101e80008000004 */
[----:B0-----:R-:W4:Y:S04]  /*30110*/  LDL.LU R57, [R1+0x64] ;  /* 0x0000640001397983 */ /* 0x001f280000300800 */
[----:B------:R0:W-:Y:S04]  /*30120*/  STS.U8 [R54+UR4+0x1220], R56 ;  /* 0x0012203836007988 */ /* 0x0001e80008000004 */
[----:B------:R1:W-:Y:S04]  /*30130*/  STS.U8 [R54+UR4+0x1240], R50 ;  /* 0x0012403236007988 */ /* 0x0003e80008000004 */
[----:B0-----:R-:W4:Y:S04]  /*30140*/  LDL.LU R56, [R1+0x60] ;  /* 0x0000600001387983 */ /* 0x001f280000300800 */
[----:B-1----:R-:W4:Y:S04]  /*30150*/  LDL.LU R50, [R1+0x4c] ;  /* 0x00004c0001327983 */ /* 0x002f280000300800 */
[----:B------:R0:W-:Y:S04]  /*30160*/  STS.U8 [R54+UR4+0x1260], R51 ;  /* 0x0012603336007988 */ /* 0x0001e80008000004 */
[----:B0-----:R-:W4:Y:S04]  /*30170*/  LDL.LU R51, [R1+0x48] ;  /* 0x0000480001337983 */ /* 0x001f280000300800 */
        /* <DEDUP_REMOVED lines=40> */
[----:B--2---:R0:W-:Y:S04]  /*30400*/  STS.U8 [R54+UR4+0x1800], R61 ;  /* 0x0018003d36007988 */ /* 0x0041e80008000004 */
[----:B0-----:R-:W2:Y:S04]  /*30410*/  LDL.LU R61, [R1+0x308c] ;  /* 0x00308c00013d7983 */ /* 0x001ea80000300800 */
[----:B---3--:R0:W-:Y:S04]  /*30420*/  STS.U8 [R54+UR4+0x1820], R55 ;  /* 0x0018203736007988 */ /* 0x0081e80008000004 */
[----:B------:R1:W-:Y:S04]  /*30430*/  STS.U8 [R54+UR4+0x1840], R60 ;  /* 0x0018403c36007988 */ /* 0x0003e80008000004 */
[----:B------:R3:W-:Y:S04]  /*30440*/  STS.U8 [R54+UR4+0x1860], R58 ;  /* 0x0018603a36007988 */ /* 0x0007e80008000004 */
[----:B----4-:R4:W-:Y:S04]  /*30450*/  STS.U8 [R54+UR4+0x1920], R57 ;  /* 0x0019203936007988 */ /* 0x0109e80008000004 */
[----:B0-----:R-:W2:Y:S04]  /*30460*/  LDL.LU R55, [R1+0x49c] ;  /* 0x00049c0001377983 */ /* 0x001ea80000300800 */
[----:B-1----:R-:W2:Y:S04]  /*30470*/  LDL.LU R60, [R1+0x498] ;  /* 0x00049800013c7983 */ /* 0x002ea80000300800 */
[----:B---3--:R-:W3:Y:S04]  /*30480*/  LDL.LU R58, [R1+0x494] ;  /* 0x00049400013a7983 */ /* 0x008ee80000300800 */
[----:B----4-:R-:W4:Y:S04]  /*30490*/  LDL.LU R57, [R1+0x490] ;  /* 0x0004900001397983 */ /* 0x010f280000300800 */
        /* <DEDUP_REMOVED lines=9> */
[----:B--2---:R0:W-:Y:S04]  /*30530*/  STS.U8 [R54+UR4+0x1a60], R61 ;  /* 0x001a603d36007988 */ /* 0x0041e80008000004 */
[----:B------:R-:W-:Y:S04]  /*30540*/  STS.U8 [R54+UR4+0x1b20], R41 ;  /* 0x001b202936007988 */ /* 0x000fe80008000004 */
[----:B------:R-:W-:Y:S04]  /*30550*/  STS.U8 [R54+UR4+0x1b00], R40 ;  /* 0x001b002836007988 */ /* 0x000fe80008000004 */
[----:B------:R-:W-:Y:S04]  /*30560*/  STS.U8 [R54+UR4+0x1b60], R39 ;  /* 0x001b602736007988 */ /* 0x000fe80008000004 */
[----:B------:R-:W-:Y:S04]  /*30570*/  STS.U8 [R54+UR4+0x1b40], R38 ;  /* 0x001b402636007988 */ /* 0x000fe80008000004 */
[----:B------:R-:W-:Y:S04]  /*30580*/  STS.U8 [R54+UR4+0x1c00], R3 ;  /* 0x001c000336007988 */ /* 0x000fe80008000004 */
[----:B------:R-:W-:Y:S01]  /*30590*/  STS.U8 [R54+UR4+0x1c20], R4 ;  /* 0x001c200436007988 */ /* 0x000fe20008000004 */
[----:B0-----:R-:W0:Y:S03]  /*305a0*/  S2R R61, SR_TID.X ;  /* 0x00000000003d7919 */ /* 0x001e260000002100 */
        /* <DEDUP_REMOVED lines=27> */
[----:B------:R-:W2:Y:S01]  /*30760*/  LDL.LU R5, [R1+0x3fc] ;  /* 0x0003fc0001057983 */ /* 0x000ea20000300800 */
[----:B0-----:R-:W-:-:S03]  /*30770*/  LOP3.LUT R61, R61, 0x1f, RZ, 0xc0, !PT ;  /* 0x0000001f3d3d7812 */ /* 0x001fc600078ec0ff */
[----:B------:R-:W2:Y:S04]  /*30780*/  LDL.LU R4, [R1+0x3f8] ;  /* 0x0003f80001047983 */ /* 0x000ea80000300800 */
[----:B------:R-:W2:Y:S04]  /*30790*/  LDL.LU R3, [R1+0x3f4] ;  /* 0x0003f40001037983 */ /* 0x000ea80000300800 */
[----:B------:R-:W2:Y:S04]  /*307a0*/  LDL.LU R38, [R1+0x3f0] ;  /* 0x0003f00001267983 */ /* 0x000ea80000300800 */
[----:B------:R-:W2:Y:S01]  /*307b0*/  LDL.LU R39, [R1+0x3cc] ;  /* 0x0003cc0001277983 */ /* 0x000ea20000300800 */
[----:B------:R-:W-:-:S03]  /*307c0*/  LOP3.LUT R61, R61, 0x10, RZ, 0x3c, !PT ;  /* 0x000000103d3d7812 */ /* 0x000fc600078e3cff */
        /* <DEDUP_REMOVED lines=8> */
[----:B---3--:R3:W-:Y:S04]  /*30850*/  STS.U8 [R61+UR4+0xc0], R58 ;  /* 0x0000c03a3d007988 */ /* 0x0087e80008000004 */
        /* <DEDUP_REMOVED lines=11> */
[----:B--2---:R0:W-:Y:S04]  /*30910*/  STS.U8 [R61+UR4+0x1c0], R32 ;  /* 0x0001c0203d007988 */ /* 0x0041e80008000004 */
[----:B------:R1:W-:Y:S04]  /*30920*/  STS.U8 [R61+UR4+0x280], R31 ;  /* 0x0002801f3d007988 */ /* 0x0003e80008000004 */
[----:B------:R2:W-:Y:S04]  /*30930*/  STS.U8 [R61+UR4+0x2a0], R30 ;  /* 0x0002a01e3d007988 */ /* 0x0005e80008000004 */
[----:B------:R2:W-:Y:S04]  /*30940*/  STS.U8 [R61+UR4+0x2c0], R29 ;  /* 0x0002c01d3d007988 */ /* 0x0005e80008000004 */
[----:B------:R2:W-:Y:S04]  /*30950*/  STS.U8 [R61+UR4+0x2e0], R22 ;  /* 0x0002e0163d007988 */ /* 0x0005e80008000004 */
[----:B------:R2:W-:Y:S04]  /*30960*/  STS.U8 [R61+UR4+0x3a0], R21 ;  /* 0x0003a0153d007988 */ /* 0x0005e80008000004 */
[----:B0-----:R-:W4:Y:S04]  /*30970*/  LDL.LU R32, [R1+0x35c] ;  /* 0x00035c0001207983 */ /* 0x001f280000300800 */
[----:B-1----:R-:W4:Y:S04]  /*30980*/  LDL.LU R31, [R1+0x358] ;  /* 0x00035800011f7983 */ /* 0x002f280000300800 */
[----:B--2---:R-:W2:Y:S04]  /*30990*/  LDL.LU R30, [R1+0x344] ;  /* 0x00034400011e7983 */ /* 0x004ea80000300800 */
        /* <DEDUP_REMOVED lines=24> */
[----:B---3--:R-:W3:Y:S04]  /*30b20*/  LDL.LU R3, [R1+0x2e0] ;  /* 0x0002e00001037983 */ /* 0x008ee80000300800 */
[----:B------:R-:W3:Y:S04]  /*30b30*/  LDL.LU R38, [R1+0x2dc] ;  /* 0x0002dc0001267983 */ /* 0x000ee80000300800 */
[----:B------:R0:W-:Y:S04]  /*30b40*/  STS.U8 [R61+UR4+0x6a0], R40 ;  /* 0x0006a0283d007988 */ /* 0x0001e80008000004 */
[----:B------:R-:W3:Y:S04]  /*30b50*/  LDL.LU R39, [R1+0x2d8] ;  /* 0x0002d80001277983 */ /* 0x000ee80000300800 */
[----:B------:R1:W-:Y:S04]  /*30b60*/  STS.U8 [R61+UR4+0x6c0], R41 ;  /* 0x0006c0293d007988 */ /* 0x0003e80008000004 */
[----:B------:R1:W-:Y:S04]  /*30b70*/  STS.U8 [R61+UR4+0x6e0], R0 ;  /* 0x0006e0003d007988 */ /* 0x0003e80008000004 */
[----:B------:R1:W-:Y:S04]  /*30b80*/  STS.U8 [R61+UR4+0x7a0], R52 ;  /* 0x0007a0343d007988 */ /* 0x0003e80008000004 */
[----:B------:R1:W-:Y:S04]  /*30b90*/  STS.U8 [R61+UR4+0x780], R53 ;  /* 0x000780353d007988 */ /* 0x0003e80008000004 */
[----:B------:R1:W-:Y:S04]  /*30ba0*/  STS.U8 [R61+UR4+0x7e0], R54 ;  /* 0x0007e0363d007988 */ /* 0x0003e80008000004 */
[----:B0-----:R-:W3:Y:S04]  /*30bb0*/  LDL.LU R40, [R1+0x2c4] ;  /* 0x0002c40001287983 */ /* 0x001ee80000300800 */
[----:B-1----:R-:W3:Y:S04]  /*30bc0*/  LDL.LU R41, [R1+0x2c0] ;  /* 0x0002c00001297983 */ /* 0x002ee80000300800 */
[----:B------:R-:W3:Y:S04]  /*30bd0*/  LDL.LU R0, [R1+0x2bc] ;  /* 0x0002bc0001007983 */ /* 0x000ee80000300800 */
[----:B------:R-:W3:Y:S04]  /*30be0*/  LDL.LU R52, [R1+0x2b8] ;  /* 0x0002b80001347983 */ /* 0x000ee80000300800 */
[----:B------:R-:W3:Y:S04]  /*30bf0*/  LDL.LU R53, [R1+0x2a4] ;  /* 0x0002a40001357983 */ /* 0x000ee80000300800 */
[----:B------:R0:W-:Y:S04]  /*30c00*/  STS.U8 [R61+UR4+0x7c0], R55 ;  /* 0x0007c0373d007988 */ /* 0x0001e80008000004 */
[----:B------:R-:W3:Y:S04]  /*30c10*/  LDL.LU R54, [R1+0x2a0] ;  /* 0x0002a00001367983 */ /* 0x000ee80000300800 */
[----:B------:R1:W-:Y:S04]  /*30c20*/  STS.U8 [R61+UR4+0x880], R60 ;  /* 0x0008803c3d007988 */ /* 0x0003e80008000004 */
[----:B------:R1:W-:Y:S04]  /*30c30*/  STS.U8 [R61+UR4+0x8a0], R58 ;  /* 0x0008a03a3d007988 */ /* 0x0003e80008000004 */
[----:B----4-:R4:W-:Y:S04]  /*30c40*/  STS.U8 [R61+UR4+0x8c0], R57 ;  /* 0x0008c0393d007988 */ /* 0x0109e80008000004 */
[----:B------:R4:W-:Y:S04]  /*30c50*/  STS.U8 [R61+UR4+0x8e0], R56 ;  /* 0x0008e0383d007988 */ /* 0x0009e80008000004 */
[----:B------:R4:W-:Y:S04]  /*30c60*/  STS.U8 [R61+UR4+0x9a0], R50 ;  /* 0x0009a0323d007988 */ /* 0x0009e80008000004 */
[----:B0-----:R-:W3:Y:S04]  /*30c70*/  LDL.LU R55, [R1+0x29c] ;  /* 0x00029c0001377983 */ /* 0x001ee80000300800 */
[----:B-1----:R-:W3:Y:S04]  /*30c80*/  LDL.LU R60, [R1+0x298] ;  /* 0x00029800013c7983 */ /* 0x002ee80000300800 */
[----:B------:R-:W2:Y:S04]  /*30c90*/  LDL.LU R58, [R1+0x284] ;  /* 0x00028400013a7983 */ /* 0x000ea80000300800 */
[----:B----4-:R-:W4:Y:S04]  /*30ca0*/  LDL.LU R57, [R1+0x280] ;  /* 0x0002800001397983 */ /* 0x010f280000300800 */
[----:B------:R-:W3:Y:S04]  /*30cb0*/  LDL.LU R56, [R1+0x27c] ;  /* 0x00027c0001387983 */ /* 0x000ee80000300800 */
[----:B------:R-:W3:Y:S04]  /*30cc0*/  LDL.LU R50, [R1+0x278] ;  /* 0x0002780001327983 */ /* 0x000ee80000300800 */
[----:B------:R0:W-:Y:S04]  /*30cd0*/  STS.U8 [R61+UR4+0x980], R51 ;  /* 0x000980333d007988 */ /* 0x0001e80008000004 */
[----:B0-----:R-:W3:Y:S04]  /*30ce0*/  LDL.LU R51, [R1+0x264] ;  /* 0x0002640001337983 */ /* 0x001ee80000300800 */
[----:B--2---:R0:W-:Y:S04]  /*30cf0*/  STS.U8 [R61+UR4+0x1080], R58 ;  /* 0x0010803a3d007988 */ /* 0x0041e80008000004 */
[----:B----4-:R1:W-:Y:S04]  /*30d00*/  STS.U8 [R61+UR4+0x10a0], R57 ;  /* 0x0010a0393d007988 */ /* 0x0103e80008000004 */
[----:B---3--:R2:W-:Y:S04]  /*30d10*/  STS.U8 [R61+UR4+0x10c0], R56 ;  /* 0x0010c0383d007988 */ /* 0x0085e80008000004 */
[----:B------:R3:W-:Y:S04]  /*30d20*/  STS.U8 [R61+UR4+0x10e0], R50 ;  /* 0x0010e0323d007988 */ /* 0x0007e80008000004 */
[----:B0-----:R-:W4:Y:S04]  /*30d30*/  LDL.LU R58, [R1+0x260] ;  /* 0x00026000013a7983 */ /* 0x001f280000300800 */
[----:B-1----:R-:W4:Y:S04]  /*30d40*/  LDL.LU R57, [R1+0x25c] ;  /* 0x00025c0001397983 */ /* 0x002f280000300800 */
[----:B--2---:R-:W2:Y:S04]  /*30d50*/  LDL.LU R56, [R1+0x258] ;  /* 0x0002580001387983 */ /* 0x004ea80000300800 */
[----:B---3--:R-:W3:Y:S04]  /*30d60*/  LDL.LU R50, [R1+0x244] ;  /* 0x0002440001327983 */ /* 0x008ee80000300800 */
[----:B------:R0:W-:Y:S04]  /*30d70*/  STS.U8 [R61+UR4+0x11a0], R51 ;  /* 0x0011a0333d007988 */ /* 0x0001e80008000004 */
[----:B0-----:R-:W3:Y:S04]  /*30d80*/  LDL.LU R51, [R1+0x240] ;  /* 0x0002400001337983 */ /* 0x001ee80000300800 */
[----:B------:R0:W-:Y:S04]  /*30d90*/  STS.U8 [R61+UR4+0x9e0], R32 ;  /* 0x0009e0203d007988 */ /* 0x0001e80008000004 */
        /* <DEDUP_REMOVED lines=49> */
[----:B0-----:R-:W3:Y:S04]  /*310b0*/  LDL.LU R55, [R1+0x6c] ;  /* 0x00006c0001377983 */ /* 0x001ee80000300800 */
[----:B-1----:R-:W3:Y:S04]  /*310c0*/  LDL.LU R60, [R1+0x68] ;  /* 0x00006800013c7983 */ /* 0x002ee80000300800 */
[----:B----4-:R0:W-:Y:S04]  /*310d0*/  STS.U8 [R61+UR4+0x1180], R58 ;  /* 0x0011803a3d007988 */ /* 0x0101e80008000004 */
[----:B------:R1:W-:Y:S04]  /*310e0*/  STS.U8 [R61+UR4+0x11e0], R57 ;  /* 0x0011e0393d007988 */ /* 0x0003e80008000004 */
[----:B--2---:R2:W-:Y:S04]  /*310f0*/  STS.U8 [R61+UR4+0x11c0], R56 ;  /* 0x0011c0383d007988 */ /* 0x0045e80008000004 */
[----:B---3--:R3:W-:Y:S04]  /*31100*/  STS.U8 [R61+UR4+0x1280], R50 ;  /* 0x001280323d007988 */ /* 0x0087e80008000004 */
[----:B0-----:R-:W4:Y:S04]  /*31110*/  LDL.LU R58, [R1+0x3088] ;  /* 0x00308800013a7983 */ /* 0x001f280000300800 */
[----:B-1----:R-:W4:Y:S04]  /*31120*/  LDL.LU R57, [R1+0x3084] ;  /* 0x0030840001397983 */ /* 0x002f280000300800 */
[----:B--2---:R-:W2:Y:S04]  /*31130*/  LDL.LU R56, [R1+0x3080] ;  /* 0x0030800001387983 */ /* 0x004ea80000300800 */
[----:B---3--:R-:W3:Y:S04]  /*31140*/  LDL.LU R50, [R1+0x307c] ;  /* 0x00307c0001327983 */ /* 0x008ee80000300800 */
[----:B------:R0:W-:Y:S04]  /*31150*/  STS.U8 [R61+UR4+0x12a0], R51 ;  /* 0x0012a0333d007988 */ /* 0x0001e80008000004 */
[----:B0-----:R-:W4:Y:S04]  /*31160*/  LDL.LU R51, [R1+0x3078] ;  /* 0x0030780001337983 */ /* 0x001f280000300800 */
[----:B---3--:R-:W-:Y:S04]  /*31170*/  STS.U8 [R61+UR4+0x1980], R50 ;  /* 0x001980323d007988 */ /* 0x008fe80008000004 */
[----:B----4-:R0:W-:Y:S04]  /*31180*/  STS.U8 [R61+UR4+0x19a0], R51 ;  /* 0x0019a0333d007988 */ /* 0x0101e80008000004 */
[----:B0-----:R-:W3:Y:S04]  /*31190*/  LDL.LU R51, [R1+0x3074] ;  /* 0x0030740001337983 */ /* 0x001ee80000300800 */
[----:B------:R-:W4:Y:S04]  /*311a0*/  LDL.LU R50, [R1+0x3070] ;  /* 0x0030700001327983 */ /* 0x000f280000300800 */
        /* <DEDUP_REMOVED lines=23> */
[----:B------:R-:W-:Y:S04]  /*31320*/  STS.U8 [R61+UR4+0x17c0], R52 ;  /* 0x0017c0343d007988 */ /* 0x000fe80008000004 */
[----:B------:R-:W-:Y:S04]  /*31330*/  STS.U8 [R61+UR4+0x1880], R53 ;  /* 0x001880353d007988 */ /* 0x000fe80008000004 */
[----:B------:R1:W-:Y:S04]  /*31340*/  STS.U8 [R61+UR4+0x18c0], R55 ;  /* 0x0018c0373d007988 */ /* 0x0003e80008000004 */
[----:B------:R1:W-:Y:S04]  /*31350*/  STS.U8 [R61+UR4+0x18e0], R60 ;  /* 0x0018e03c3d007988 */ /* 0x0003e80008000004 */
[----:B--2---:R2:W-:Y:S04]  /*31360*/  STS.U8 [R61+UR4+0x19e0], R56 ;  /* 0x0019e0383d007988 */ /* 0x0045e80008000004 */
        /* <DEDUP_REMOVED lines=22> */
[----:B------:R-:W-:Y:S01]  /*314d0*/  STS.U8 [R61+UR4+0x1f80], R34 ;  /* 0x001f80223d007988 */ /* 0x000fe20008000004 */
[----:B0-----:R-:W-:-:S02]  /*314e0*/  IMAD.SHL.U32 R0, R54, 0x40, RZ ;  /* 0x0000004036007824 */ /* 0x001fc400078e00ff */
[C---:B-1----:R-:W-:Y:S02]  /*314f0*/  IMAD.SHL.U32 R55, R54.reuse, 0x8, RZ ;  /* 0x0000000836377824 */ /* 0x042fe400078e00ff */
[----:B------:R-:W-:Y:S01]  /*31500*/  IMAD.SHL.U32 R60, R54, 0x2, RZ ;  /* 0x00000002363c7824 */ /* 0x000fe200078e00ff */
[----:B--2---:R-:W2:Y:S04]  /*31510*/  LDL.LU R56, [R1+0x306c] ;  /* 0x00306c0001387983 */ /* 0x004ea80000300800 */
[----:B------:R-:W2:Y:S01]  /*31520*/  LDL.LU R57, [R1+0x3068] ;  /* 0x0030680001397983 */ /* 0x000ea20000300800 */
[----:B------:R-:W-:-:S03]  /*31530*/  LOP3.LUT R0, R0, 0x1c0, RZ, 0xc0, !PT ;  /* 0x000001c000007812 */ /* 0x000fc600078ec0ff */
[----:B------:R-:W2:Y:S04]  /*31540*/  LDL.LU R58, [R1+0x3064] ;  /* 0x00306400013a7983 */ /* 0x000ea80000300800 */
[----:B------:R-:W2:Y:S01]  /*31550*/  LDL.LU R59, [R1+0x3060] ;  /* 0x00306000013b7983 */ /* 0x000ea20000300800 */
[----:B------:R-:W-:-:S04]  /*31560*/  LOP3.LUT R0, R0, 0x30, R55, 0xf8, !PT ;  /* 0x0000003000007812 */ /* 0x000fc800078ef837 */
[----:B------:R-:W-:Y:S01]  /*31570*/  LOP3.LUT R0, R0, 0x30, R60, 0x78, !PT ;  /* 0x0000003000007812 */ /* 0x000fe200078e783c */
[----:B---3--:R-:W-:Y:S04]  /*31580*/  STS.U8 [R61+UR4+0x1fe0], R51 ;  /* 0x001fe0333d007988 */ /* 0x008fe80008000004 */
[----:B----4-:R-:W-:Y:S01]  /*31590*/  STS.U8 [R61+UR4+0x1fc0], R50 ;  /* 0x001fc0323d007988 */ /* 0x010fe20008000004 */
[----:B------:R-:W-:Y:S06]  /*315a0*/  BAR.SYNC.DEFER_BLOCKING 0x0 ;  /* 0x0000000000007b1d */ /* 0x000fec0000010000 */
[----:B------:R-:W0:Y:S04]  /*315b0*/  LDSM.16.M88.4 R4, [R0+UR4] ;  /* 0x000000040004783b */ /* 0x000e280008000200 */
[----:B------:R-:W-:Y:S04]  /*315c0*/  LDSM.16.M88.4 R8, [R0+UR4+0x400] ;  /* 0x000400040008783b */ /* 0x000fe80008000200 */
[----:B------:R-:W-:Y:S04]  /*315d0*/  LDSM.16.M88.4 R12, [R0+UR4+0x800] ;  /* 0x00080004000c783b */ /* 0x000fe80008000200 */
[----:B------:R-:W-:Y:S04]  /*315e0*/  LDSM.16.M88.4 R16, [R0+UR4+0xc00] ;  /* 0x000c00040010783b */ /* 0x000fe80008000200 */
[----:B------:R-:W-:Y:S01]  /*315f0*/  LDSM.16.M88.4 R20, [R0+UR4+0x1000] ;  /* 0x001000040014783b */ /* 0x000fe20008000200 */
[----:B0-----:R-:W-:-:S03]  /*31600*/  IMAD.MOV.U32 R42, RZ, RZ, R4 ;  /* 0x000000ffff2a7224 */ /* 0x001fc600078e0004 */
[----:B------:R-:W-:Y:S01]  /*31610*/  STL.64 [R1+0x8a8], R6 ;  /* 0x0008a80601007387 */ /* 0x000fe20000100a00 */
[----:B------:R-:W-:-:S03]  /*31620*/  IMAD.MOV.U32 R43, RZ, RZ, R5 ;  /* 0x000000ffff2b7224 */ /* 0x000fc600078e0005 */
[----:B------:R-:W0:Y:S04]  /*31630*/  LDSM.16.M88.4 R4, [R0+UR4+0x200] ;  /* 0x000200040004783b */ /* 0x000e280008000200 */
[----:B0-----:R0:W-:Y:S04]  /*31640*/  STL.64 [R1+0x8b0], R4 ;  /* 0x0008b00401007387 */ /* 0x0011e80000100a00 */
[----:B------:R-:W-:Y:S01]  /*31650*/  STL.64 [R1+0x8b8], R6 ;  /* 0x0008b80601007387 */ /* 0x000fe20000100a00 */
[----:B------:R-:W-:Y:S02]  /*31660*/  IMAD.MOV.U32 R2, RZ, RZ, R4 ;  /* 0x000000ffff027224 */ /* 0x000fe400078e0004 */
[----:B------:R-:W-:Y:S01]  /*31670*/  IMAD.MOV.U32 R3, RZ, RZ, R5 ;  /* 0x000000ffff037224 */ /* 0x000fe200078e0005 */
[----:B------:R-:W-:Y:S04]  /*31680*/  STL.64 [R1+0x8c0], R8 ;  /* 0x0008c00801007387 */ /* 0x000fe80000100a00 */
[----:B------:R-:W-:Y:S01]  /*31690*/  STL.64 [R1+0x8c8], R10 ;  /* 0x0008c80a01007387 */ /* 0x000fe20000100a00 */
[----:B0-----:R-:W-:-:S02]  /*316a0*/  IMAD.MOV.U32 R4, RZ, RZ, R8 ;  /* 0x000000ffff047224 */ /* 0x001fc400078e0008 */
[----:B------:R-:W-:Y:S02]  /*316b0*/  IMAD.MOV.U32 R5, RZ, RZ, R9 ;  /* 0x000000ffff057224 */ /* 0x000fe400078e0009 */
[----:B------:R-:W0:Y:S04]  /*316c0*/  LDSM.16.M88.4 R8, [R0+UR4+0x600] ;  /* 0x000600040008783b */ /* 0x000e280008000200 */
[----:B0-----:R0:W-:Y:S04]  /*316d0*/  STL.64 [R1+0x8d0], R8 ;  /* 0x0008d00801007387 */ /* 0x0011e80000100a00 */
[----:B------:R-:W-:Y:S01]  /*316e0*/  STL.64 [R1+0x8d8], R10 ;  /* 0x0008d80a01007387 */ /* 0x000fe20000100a00 */
[----:B------:R-:W-:-:S02]  /*316f0*/  IMAD.MOV.U32 R6, RZ, RZ, R8 ;  /* 0x000000ffff067224 */ /* 0x000fc400078e0008 */
[----:B------:R-:W-:Y:S01]  /*31700*/  IMAD.MOV.U32 R7, RZ, RZ, R9 ;  /* 0x000000ffff077224 */ /* 0x000fe200078e0009 */
[----:B------:R-:W-:Y:S04]  /*31710*/  STL.64 [R1+0x8e0], R12 ;  /* 0x0008e00c01007387 */ /* 0x000fe80000100a00 */
[----:B------:R-:W-:Y:S01]  /*31720*/  STL.64 [R1+0x8e8], R14 ;  /* 0x0008e80e01007387 */ /* 0x000fe20000100a00 */
[----:B0-----:R-:W-:Y:S02]  /*31730*/  IMAD.MOV.U32 R8, RZ, RZ, R12 ;  /* 0x000000ffff087224 */ /* 0x001fe400078e000c */
        /* <DEDUP_REMOVED lines=12> */
[----:B------:R-:W-:Y:S04]  /*31800*/  STL.64 [R1+0x918], R18 ;  /* 0x0009181201007387 */ /* 0x000fe80000100a00 */
[----:B------:R-:W3:Y:S04]  /*31810*/  LDL.LU.64 R28, [R1+0x80] ;  /* 0x00008000011c7983 */ /* 0x000ee80000300a00 */
[----:B------:R-:W3:Y:S01]  /*31820*/  LDL.LU.64 R30, [R1+0x88] ;  /* 0x00008800011e7983 */ /* 0x000ee20000300a00 */
[----:B------:R-:W-:-:S02]  /*31830*/  IMAD.MOV.U32 R14, RZ, RZ, R16 ;  /* 0x000000ffff0e7224 */ /* 0x000fc400078e0010 */
[----:B------:R-:W-:Y:S01]  /*31840*/  IMAD.MOV.U32 R15, RZ, RZ, R17 ;  /* 0x000000ffff0f7224 */ /* 0x000fe200078e0011 */
[----:B------:R-:W-:Y:S04]  /*31850*/  STL.64 [R1+0x920], R20 ;  /* 0x0009201401007387 */ /* 0x000fe80000100a00 */
[----:B------:R-:W-:Y:S01]  /*31860*/  STL.64 [R1+0x928], R22 ;  /* 0x0009281601007387 */ /* 0x000fe20000100a00 */
[----:B------:R-:W-:-:S03]  /*31870*/  IMAD R32, R24, 0x100, R25 ;  /* 0x0000010018207824 */ /* 0x000fc600078e0219 */
[----:B------:R-:W-:Y:S01]  /*31880*/  LDSM.16.M88.4 R24, [R0+UR4+0x1400] ;  /* 0x001400040018783b */ /* 0x000fe20008000200 */
[----:B0-----:R-:W-:Y:S02]  /*31890*/  IMAD.MOV.U32 R16, RZ, RZ, R20 ;  /* 0x000000ffff107224 */ /* 0x001fe400078e0014 */
[----:B------:R-:W-:Y:S02]  /*318a0*/  IMAD.MOV.U32 R17, RZ, RZ, R21 ;  /* 0x000000ffff117224 */ /* 0x000fe400078e0015 */
[----:B------:R-:W0:Y:S01]  /*318b0*/  LDSM.16.M88.4 R20, [R0+UR4+0x1200] ;  /* 0x001200040014783b */ /* 0x000e220008000200 */
[----:B------:R-:W-:Y:S02]  /*318c0*/  IMAD R33, R48, 0x100, R49 ;  /* 0x0000010030217824 */ /* 0x000fe400078e0231 */
[----:B------:R-:W-:Y:S02]  /*318d0*/  IMAD R34, R46, 0x100, R47 ;  /* 0x000001002e227824 */ /* 0x000fe400078e022f */
[----:B------:R-:W-:Y:S01]  /*318e0*/  IMAD R35, R44, 0x100, R45 ;  /* 0x000001002c237824 */ /* 0x000fe200078e022d */
[----:B------:R-:W-:-:S02]  /*318f0*/  F2FP.F16.E5M2.UNPACK_B R32, R32 ;  /* 0x00000020ff20723e */ /* 0x000fc400020004ff */
[----:B------:R-:W-:Y:S02]  /*31900*/  F2FP.F16.E5M2.UNPACK_B R38, R42 ;  /* 0x0000002aff26723e */ /* 0x000fe400020004ff */
[----:B------:R-:W-:Y:S02]  /*31910*/  F2FP.F16.E5M2.UNPACK_B R33, R33 ;  /* 0x00000021ff21723e */ /* 0x000fe400020004ff */
[----:B------:R-:W-:Y:S02]  /*31920*/  F2FP.F16.E5M2.UNPACK_B R34, R34 ;  /* 0x00000022ff22723e */ /* 0x000fe400020004ff */
[----:B------:R-:W-:Y:S02]  /*31930*/  F2FP.F16.E5M2.UNPACK_B R35, R35 ;  /* 0x00000023ff23723e */ /* 0x000fe400020004ff */
[----:B------:R-:W-:Y:S02]  /*31940*/  F2FP.F16.E5M2.UNPACK_B R39, R43 ;  /* 0x0000002bff27723e */ /* 0x000fe400020004ff */
[----:B------:R-:W-:-:S02]  /*31950*/  F2FP.F16.E5M2.UNPACK_B R2, R2 ;  /* 0x00000002ff02723e */ /* 0x000fc400020004ff */
[----:B------:R-:W-:Y:S01]  /*31960*/  F2FP.F16.E5M2.UNPACK_B R3, R3 ;  /* 0x00000003ff03723e */ /* 0x000fe200020004ff */
[----:B------:R-:W-:Y:S04]  /*31970*/  STL [R1+0x2df0], R42 ;  /* 0x002df02a01007387 */ /* 0x000fe80000100800 */
[----:B------:R-:W-:Y:S01]  /*31980*/  LDSM.16.M88.4 R44, [R0+UR4+0x1800] ;  /* 0x00180004002c783b */ /* 0x000fe20008000200 */
[----:B--2---:R-:W-:Y:S03]  /*31990*/  HMMA.16816.F32 R56, R32, R38, R56 ;  /* 0x000000262038723c */ /* 0x004fe60000001838 */
[----:B------:R-:W-:Y:S04]  /*319a0*/  STL [R1+0x2df4], R43 ;  /* 0x002df42b01007387 */ /* 0x000fe80000100800 */
[----:B------:R-:W1:Y:S04]  /*319b0*/  LDSM.16.M88.4 R40, [R0+UR4+0x1600] ;  /* 0x001600040028783b */ /* 0x000e680008000200 */
[----:B0-----:R0:W-:Y:S04]  /*319c0*/  STL.64 [R1+0x930], R20 ;  /* 0x0009301401007387 */ /* 0x0011e80000100a00 */
[----:B------:R-:W-:Y:S08]  /*319d0*/  STL.64 [R1+0x938], R22 ;  /* 0x0009381601007387 */ /* 0x000ff00000100a00 */
[----:B------:R-:W-:Y:S04]  /*319e0*/  STL [R1+0x2dfc], R58 ;  /* 0x002dfc3a01007387 */ /* 0x000fe80000100800 */
[----:B------:R-:W-:Y:S01]  /*319f0*/  STL [R1+0x2df8], R59 ;  /* 0x002df83b01007387 */ /* 0x000fe20000100800 */
[----:B------:R-:W-:-:S02]  /*31a00*/  IMAD.MOV.U32 R18, RZ, RZ, R20 ;  /* 0x000000ffff127224 */ /* 0x000fc400078e0014 */
[----:B------:R-:W-:Y:S01]  /*31a10*/  IMAD.MOV.U32 R19, RZ, RZ, R21 ;  /* 0x000000ffff137224 */ /* 0x000fe200078e0015 */
[----:B------:R2:W-:Y:S04]  /*31a20*/  STL.64 [R1+0x940], R24 ;  /* 0x0009401801007387 */ /* 0x0005e80000100a00 */
[----:B------:R4:W-:Y:S01]  /*31a30*/  STL.64 [R1+0x948], R26 ;  /* 0x0009481a01007387 */ /* 0x0009e20000100a00 */
[----:B0-----:R-:W-:Y:S02]  /*31a40*/  IMAD.MOV.U32 R20, RZ, RZ, R24 ;  /* 0x000000ffff147224 */ /* 0x001fe400078e0018 */
[----:B------:R-:W-:Y:S02]  /*31a50*/  IMAD.MOV.U32 R21, RZ, RZ, R25 ;  /* 0x000000ffff157224 */ /* 0x000fe400078e0019 */
[----:B--2---:R-:W2:Y:S04]  /*31a60*/  LDL.LU.64 R24, [R1+0xf0] ;  /* 0x0000f00001187983 */ /* 0x004ea80000300a00 */
[----:B----4-:R-:W2:Y:S01]  /*31a70*/  LDL.LU.64 R26, [R1+0xf8] ;  /* 0x0000f800011a7983 */ /* 0x010ea20000300a00 */
[----:B---3--:R-:W-:-:S15]  /*31a80*/  HMMA.16816.F32 R28, R32, R2, R28 ;  /* 0x00000002201c723c */ /* 0x008fde000000181c */
[----:B------:R-:W-:-:S09]  /*31a90*/  NOP ;  /* 0x0000000000007918 */ /* 0x000fd20000000000 */
[----:B------:R-:W-:Y:S02]  /*31aa0*/  IMAD.MOV.U32 R48, RZ, RZ, R28 ;  /* 0x000000ffff307224 */ /* 0x000fe400078e001c */
[----:B------:R-:W-:Y:S02]  /*31ab0*/  IMAD.MOV.U32 R49, RZ, RZ, R29 ;  /* 0x000000ffff317224 */ /* 0x000fe400078e001d */
[----:B------:R-:W-:Y:S02]  /*31ac0*/  IMAD.MOV.U32 R50, RZ, RZ, R30 ;  /* 0x000000ffff327224 */ /* 0x000fe400078e001e */
[----:B------:R-:W-:Y:S01]  /*31ad0*/  IMAD.MOV.U32 R51, RZ, RZ, R31 ;  /* 0x000000ffff337224 */ /* 0x000fe200078e001f */
[----:B------:R-:W3:Y:S04]  /*31ae0*/  LDL.LU.64 R28, [R1+0x140] ;  /* 0x00014000011c7983 */ /* 0x000ee80000300a00 */
[----:B------:R-:W3:Y:S01]  /*31af0*/  LDL.LU.64 R30, [R1+0x148] ;  /* 0x00014800011e7983 */ /* 0x000ee20000300a00 */
[----:B------:R-:W-:-:S02]  /*31b00*/  F2FP.F16.E5M2.UNPACK_B R4, R4 ;  /* 0x00000004ff04723e */ /* 0x000fc400020004ff */
[----:B------:R-:W-:Y:S02]  /*31b10*/  F2FP.F16.E5M2.UNPACK_B R5, R5 ;  /* 0x00000005ff05723e */ /* 0x000fe400020004ff */
[----:B------:R-:W-:Y:S02]  /*31b20*/  F2FP.F16.E5M2.UNPACK_B R6, R6 ;  /* 0x00000006ff06723e */ /* 0x000fe400020004ff */
[----:B------:R-:W-:Y:S01]  /*31b30*/  F2FP.F16.E5M2.UNPACK_B R7, R7 ;  /* 0x00000007ff07723e */ /* 0x000fe200020004ff */
[----:B------:R-:W-:Y:S04]  /*31b40*/  STL.64 [R1+0x2e18], R50 ;  /* 0x002e183201007387 */ /* 0x000fe80000100a00 */
[----:B------:R-:W-:Y:S04]  /*31b50*/  STL.64 [R1+0x2e10], R48 ;  /* 0x002e103001007387 */ /* 0x000fe80000100a00 */
[----:B-1----:R-:W-:Y:S04]  /*31b60*/  STL.64 [R1+0x950], R40 ;  /* 0x0009502801007387 */ /* 0x002fe80000100a00 */
[----:B------:R-:W-:Y:S04]  /*31b70*/  STL.64 [R1+0x958], R42 ;  /* 0x0009582a01007387 */ /* 0x000fe80000100a00 */
[----:B------:R-:W0:Y:S01]  /*31b80*/  LDSM.16.M88.4 R48, [R0+UR4+0x1a00] ;  /* 0x001a00040030783b */ /* 0x000e220008000200 */
[----:B--2---:R-:W-:-:S15]  /*31b90*/  HMMA.16816.F32 R24, R32, R4, R24 ;  /* 0x000000042018723c */ /* 0x004fde0000001818 */
[----:B------:R-:W-:-:S09]  /*31ba0*/  NOP ;  /* 0x0000000000007918 */ /* 0x000fd20000000000 */
[----:B------:R-:W-:Y:S02]  /*31bb0*/  IMAD.MOV.U32 R58, RZ, RZ, R24 ;  /* 0x000000ffff3a7224 */ /* 0x000fe400078e0018 */
[----:B------:R-:W-:Y:S02]  /*31bc0*/  IMAD.MOV.U32 R59, RZ, RZ, R25 ;  /* 0x000000ffff3b7224 */ /* 0x000fe400078e0019 */
[----:B------:R-:W-:Y:S02]  /*31bd0*/  IMAD.MOV.U32 R24, RZ, RZ, R44 ;  /* 0x000000ffff187224 */ /* 0x000fe400078e002c */
[----:B------:R-:W-:Y:S01]  /*31be0*/  IMAD.MOV.U32 R25, RZ, RZ, R45 ;  /* 0x000000ffff197224 */ /* 0x000fe200078e002d */
[----:B------:R-:W-:Y:S04]  /*31bf0*/  STL.64 [R1+0x2e28], R58 ;  /* 0x002e283a01007387 */ /* 0x000fe80000100a00 */
[----:B------:R-:W-:Y:S04]  /*31c00*/  STL.64 [R1+0x2e20], R56 ;  /* 0x002e203801007387 */ /* 0x000fe80000100a00 */
[----:B------:R1:W-:Y:S04]  /*31c10*/  STL.64 [R1+0x960], R44 ;  /* 0x0009602c01007387 */ /* 0x0003e80000100a00 */
[----:B------:R2:W-:Y:S01]  /*31c20*/  STL.64 [R1+0x968], R46 ;  /* 0x0009682e01007387 */ /* 0x0005e20000100a00 */
[----:B---3--:R-:W-:-:S15]  /*31c30*/  HMMA.16816.F32 R28, R32, R6, R28 ;  /* 0x00000006201c723c */ /* 0x008fde000000181c */
[----:B------:R-:W-:-:S09]  /*31c40*/  NOP ;  /* 0x0000000000007918 */ /* 0x000fd20000000000 */
[----:B-1----:R-:W-:Y:S02]  /*31c50*/  IMAD.MOV.U32 R44, RZ, RZ, R28 ;  /* 0x000000ffff2c7224 */ /* 0x002fe400078e001c */
[----:B------:R-:W-:Y:S02]  /*31c60*/  IMAD.MOV.U32 R45, RZ, RZ, R29 ;  /* 0x000000ffff2d7224 */ /* 0x000fe400078e001d */
[----:B--2---:R-:W-:Y:S02]  /*31c70*/  IMAD.MOV.U32 R46, RZ, RZ, R30 ;  /* 0x000000ffff2e7224 */ /* 0x004fe400078e001e */
[----:B------:R-:W-:Y:S01]  /*31c80*/  IMAD.MOV.U32 R47, RZ, RZ, R31 ;  /* 0x000000ffff2f7224 */ /* 0x000fe200078e001f */
[----:B------:R-:W2:Y:S04]  /*31c90*/  LDL.LU.64 R28, [R1+0x190] ;  /* 0x00019000011c7983 */ /* 0x000ea80000300a00 */
[----:B------:R-:W2:Y:S04]  /*31ca0*/  LDL.LU.64 R30, [R1+0x198] ;  /* 0x00019800011e7983 */ /* 0x000ea80000300a00 */
[----:B------:R-:W-:Y:S04]  /*31cb0*/  STL.64 [R1+0x3058], R6 ;  /* 0x0030580601007387 */ /* 0x000fe80000100a00 */
[----:B------:R-:W-:Y:S04]  /*31cc0*/  STL.64 [R1+0x3050], R4 ;  /* 0x0030500401007387 */ /* 0x000fe80000100a00 */
[----:B------:R-:W1:Y:S01]  /*31cd0*/  LDSM.16.M88.4 R4, [R0+UR4+0x1c00] ;  /* 0x001c00040004783b */ /* 0x000e620008000200 */
[----:B------:R-:W-:-:S02]  /*31ce0*/  F2FP.F16.E5M2.UNPACK_B R8, R8 ;  /* 0x00000008ff08723e */ /* 0x000fc400020004ff */
[----:B------:R-:W-:Y:S01]  /*31cf0*/  F2FP.F16.E5M2.UNPACK_B R9, R9 ;  /* 0x00000009ff09723e */ /* 0x000fe200020004ff */
[----:B------:R-:W-:Y:S04]  /*31d00*/  STL.64 [R1+0x2e38], R46 ;  /* 0x002e382e01007387 */ /* 0x000fe80000100a00 */
[----:B------:R-:W-:Y:S04]  /*31d10*/  STL.64 [R1+0x2e30], R44 ;  /* 0x002e302c01007387 */ /* 0x000fe80000100a00 */
[----:B0-----:R0:W-:Y:S04]  /*31d20*/  STL.64 [R1+0x970], R48 ;  /* 0x0009703001007387 */ /* 0x0011e80000100a00 */
[----:B------:R3:W-:Y:S01]  /*31d30*/  STL.64 [R1+0x978], R50 ;  /* 0x0009783201007387 */ /* 0x0007e20000100a00 */
[----:B------:R-:W-:-:S02]  /*31d40*/  IMAD.MOV.U32 R43, RZ, RZ, R26 ;  /* 0x000000ffff2b7224 */ /* 0x000fc400078e001a */
[----:B------:R-:W-:Y:S02]  /*31d50*/  IMAD.MOV.U32 R42, RZ, RZ, R27 ;  /* 0x000000ffff2a7224 */ /* 0x000fe400078e001b */
[----:B------:R-:W-:Y:S02]  /*31d60*/  IMAD.MOV.U32 R26, RZ, RZ, R48 ;  /* 0x000000ffff1a7224 */ /* 0x000fe400078e0030 */
[----:B------:R-:W-:Y:S01]  /*31d70*/  IMAD.MOV.U32 R27, RZ, RZ, R49 ;  /* 0x000000ffff1b7224 */ /* 0x000fe200078e0031 */
[----:B-1----:R-:W-:Y:S01]  /*31d80*/  STL.64 [R1+0x980], R4 ;  /* 0x0009800401007387 */ /* 0x002fe20000100a00 */
[----:B------:R-:W-:-:S03]  /*31d90*/  IMAD.MOV.U32 R36, RZ, RZ, R4 ;  /* 0x000000ffff247224 */ /* 0x000fc600078e0004 */
[----:B------:R2:W-:Y:S01]  /*31da0*/  STL.64 [R1+0x988], R6 ;  /* 0x0009880601007387 */ /* 0x0005e20000100a00 */
[----:B------:R-:W-:-:S03]  /*31db0*/  IMAD.MOV.U32 R37, RZ, RZ, R5 ;  /* 0x000000ffff257224 */ /* 0x000fc600078e0005 */
[----:B0-----:R-:W4:Y:S04]  /*31dc0*/  LDL.LU.64 R48, [R1+0xa0] ;  /* 0x0000a00001307983 */ /* 0x001f280000300a00 */
[----:B---3--:R-:W4:Y:S01]  /*31dd0*/  LDL.LU.64 R50, [R1+0xa8] ;  /* 0x0000a80001327983 */ /* 0x008f220000300a00 */
[----:B------:R-:W-:Y:S02]  /*31de0*/  IMAD.MOV.U32 R23, RZ, RZ, R41 ;  /* 0x000000ffff177224 */ /* 0x000fe400078e0029 */
[----:B------:R-:W-:Y:S01]  /*31df0*/  IMAD.MOV.U32 R22, RZ, RZ, R40 ;  /* 0x000000ffff167224 */ /* 0x000fe200078e0028 */
[----:B--2---:R-:W-:-:S15]  /*31e00*/  HMMA.16816.F32 R4, R32, R8, R28 ;  /* 0x000000082004723c */ /* 0x004fde000000181c */
[----:B------:R-:W-:-:S08]  /*31e10*/  NOP ;  /* 0x0000000000007918 */ /* 0x000fd00000000000 */
[----:B------:R-:W-:Y:S04]  /*31e20*/  STL.64 [R1+0x60], R4 ;  /* 0x0000600401007387 */ /* 0x000fe80000100a00 */
[----:B------:R-:W-:Y:S04]  /*31e30*/  STL.64 [R1+0x68], R6 ;  /* 0x0000680601007387 */ /* 0x000fe80000100a00 */
[----:B------:R-:W0:Y:S04]  /*31e40*/  LDSM.16.M88.4 R4, [R0+UR4+0x1e00] ;  /* 0x001e00040004783b */ /* 0x000e280008000200 */
[----:B------:R-:W2:Y:S04]  /*31e50*/  LDL.LU.64 R44, [R1+0xc0] ;  /* 0x0000c000012c7983 */ /* 0x000ea80000300a00 */
[----:B------:R-:W2:Y:S04]  /*31e60*/  LDL.LU.64 R46, [R1+0xc8] ;  /* 0x0000c800012e7983 */ /* 0x000ea80000300a00 */
[----:B------:R-:W3:Y:S04]  /*31e70*/  LDL.LU R30, [R1+0x4bc] ;  /* 0x0004bc00011e7983 */ /* 0x000ee80000300800 */
[----:B------:R-:W3:Y:S04]  /*31e80*/  LDL.LU R29, [R1+0x4b8] ;  /* 0x0004b800011d7983 */ /* 0x000ee80000300800 */
[----:B------:R-:W3:Y:S04]  /*31e90*/  LDL.LU R41, [R1+0x4c4] ;  /* 0x0004c40001297983 */ /* 0x000ee80000300800 */
[----:B------:R-:W3:Y:S04]  /*31ea0*/  LDL.LU R52, [R1+0x4c0] ;  /* 0x0004c00001347983 */ /* 0x000ee80000300800 */
[----:B------:R-:W3:Y:S04]  /*31eb0*/  LDL.LU R53, [R1+0x4cc] ;  /* 0x0004cc0001357983 */ /* 0x000ee80000300800 */
[----:B------:R-:W3:Y:S04]  /*31ec0*/  LDL.LU R54, [R1+0x4c8] ;  /* 0x0004c80001367983 */ /* 0x000ee80000300800 */
[----:B0-----:R0:W-:Y:S01]  /*31ed0*/  STL.64 [R1+0x990], R4 ;  /* 0x0009900401007387 */ /* 0x0011e20000100a00 */
[----:B------:R-:W-:-:S03]  /*31ee0*/  IMAD.MOV.U32 R40, RZ, RZ, R4 ;  /* 0x000000ffff287224 */ /* 0x000fc600078e0004 */
[----:B------:R1:W-:Y:S01]  /*31ef0*/  STL.64 [R1+0x998], R6 ;  /* 0x0009980601007387 */ /* 0x0003e20000100a00 */
[----:B------:R-:W-:-:S03]  /*31f00*/  IMAD.MOV.U32 R0, RZ, RZ, R5 ;  /* 0x000000ffff007224 */ /* 0x000fc600078e0005 */
[----:B0-----:R-:W3:Y:S04]  /*31f10*/  LDL.LU.64 R4, [R1+0xe0] ;  /* 0x0000e00001047983 */ /* 0x001ee80000300a00 */
[----:B-1----:R-:W3:Y:S01]  /*31f20*/  LDL.LU.64 R6, [R1+0xe8] ;  /* 0x0000e80001067983 */ /* 0x002ee20000300a00 */
[----:B------:R-:W-:Y:S02]  /*31f30*/  F2FP.F16.E5M2.UNPACK_B R10, R10 ;  /* 0x0000000aff0a723e */ /* 0x000fe400020004ff */
[----:B------:R-:W-:-:S07]  /*31f40*/  F2FP.F16.E5M2.UNPACK_B R11, R11 ;  /* 0x0000000bff0b723e */ /* 0x000fce00020004ff */
[----:B----4-:R-:W-:Y:S01]  /*31f50*/  HMMA.16816.F32 R48, R32, R10, R48 ;  /* 0x0000000a2030723c */ /* 0x010fe20000001830 */
[----:B------:R-:W-:Y:S02]  /*31f60*/  F2FP.F16.E5M2.UNPACK_B R12, R12 ;  /* 0x0000000cff0c723e */ /* 0x000fe400020004ff */
[----:B------:R-:W-:-:S03]  /*31f70*/  F2FP.F16.E5M2.UNPACK_B R13, R13 ;  /* 0x0000000dff0d723e */ /* 0x000fc600020004ff */
[----:B------:R-:W-:Y:S04]  /*31f80*/  STL.64 [R1+0x3038], R10 ;  /* 0x0030380a01007387 */ /* 0x000fe80000100a00 */
[----:B------:R-:W-:-:S13]  /*31f90*/  STL.64 [R1+0x3030], R8 ;  /* 0x0030300801007387 */ /* 0x000fda0000100a00 */
[----:B------:R0:W-:Y:S04]  /*31fa0*/  STL.64 [R1+0x80], R48 ;  /* 0x0000803001007387 */ /* 0x0001e80000100a00 */
[----:B------:R1:W-:Y:S04]  /*31fb0*/  STL.64 [R1+0x88], R50 ;  /* 0x0000883201007387 */ /* 0x0003e80000100a00 */
[----:B0-----:R-:W4:Y:S04]  /*31fc0*/  LDL.LU.64 R48, [R1+0x110] ;  /* 0x0001100001307983 */ /* 0x001f280000300a00 */
[----:B-1----:R-:W4:Y:S01]  /*31fd0*/  LDL.LU.64 R50, [R1+0x118] ;  /* 0x0001180001327983 */ /* 0x002f220000300a00 */
[----:B------:R-:W-:-:S02]  /*31fe0*/  F2FP.F16.E5M2.UNPACK_B R14, R14 ;  /* 0x0000000eff0e723e */ /* 0x000fc400020004ff */
[----:B------:R-:W-:Y:S01]  /*31ff0*/  F2FP.F16.E5M2.UNPACK_B R15, R15 ;  /* 0x0000000fff0f723e */ /* 0x000fe200020004ff */
[----:B--2---:R-:W-:Y:S01]  /*32000*/  HMMA.16816.F32 R8, R32, R12, R44 ;  /* 0x0000000c2008723c */ /* 0x004fe2000000182c */
[----:B------:R-:W2:Y:S04]  /*32010*/  LDL.LU.64 R44, [R1+0x130] ;  /* 0x00013000012c7983 */ /* 0x000ea80000300a00 */
[----:B------:R-:W2:-:S15]  /*32020*/  LDL.LU.64 R46, [R1+0x138] ;  /* 0x00013800012e7983 */ /* 0x000e9e0000300a00 */
[----:B------:R-:W-:-:S03]  /*32030*/  NOP ;  /* 0x0000000000007918 */ /* 0x000fc60000000000 */
[----:B------:R0:W-:Y:S04]  /*32040*/  STL.64 [R1+0xc0], R8 ;  /* 0x0000c00801007387 */ /* 0x0001e80000100a00 */
[----:B------:R1:W-:Y:S04]  /*32050*/  STL.64 [R1+0xc8], R10 ;  /* 0x0000c80a01007387 */ /* 0x0003e80000100a00 */
[----:B0-----:R-:W2:Y:S04]  /*32060*/  LDL.LU.64 R8, [R1+0x160] ;  /* 0x0001600001087983 */ /* 0x001ea80000300a00 */
[----:B-1----:R-:W2:Y:S04]  /*32070*/  LDL.LU.64 R10, [R1+0x168] ;  /* 0x00016800010a7983 */ /* 0x002ea80000300a00 */
[----:B------:R-:W2:Y:S04]  /*32080*/  LDL.LU R55, [R1+0x4d4] ;  /* 0x0004d40001377983 */ /* 0x000ea80000300800 */
[----:B------:R-:W2:Y:S01]  /*32090*/  LDL.LU R60, [R1+0x4d0] ;  /* 0x0004d000013c7983 */ /* 0x000ea20000300800 */
[----:B---3--:R-:W-:Y:S06]  /*320a0*/  HMMA.16816.F32 R4, R32, R14, R4 ;  /* 0x0000000e2004723c */ /* 0x008fec0000001804 */
[----:B------:R-:W-:Y:S04]  /*320b0*/  STL.64 [R1+0x3018], R14 ;  /* 0x0030180e01007387 */ /* 0x000fe80000100a00 */
[----:B------:R-:W-:-:S13]  /*320c0*/  STL.64 [R1+0x3010], R12 ;  /* 0x0030100c01007387 */ /* 0x000fda0000100a00 */
[----:B------:R0:W-:Y:S04]  /*320d0*/  STL.64 [R1+0xe0], R4 ;  /* 0x0000e00401007387 */ /* 0x0001e80000100a00 */
[----:B------:R1:W-:Y:S04]  /*320e0*/  STL.64 [R1+0xe8], R6 ;  /* 0x0000e80601007387 */ /* 0x0003e80000100a00 */
[----:B0-----:R-:W3:Y:S04]  /*320f0*/  LDL.LU.64 R4, [R1+0x180] ;  /* 0x0001800001047983 */ /* 0x001ee80000300a00 */
[----:B-1----:R-:W3:Y:S01]  /*32100*/  LDL.LU.64 R6, [R1+0x188] ;  /* 0x0001880001067983 */ /* 0x002ee20000300a00 */
[----:B------:R-:W-:-:S02]  /*32110*/  F2FP.F16.E5M2.UNPACK_B R16, R16 ;  /* 0x00000010ff10723e */ /* 0x000fc400020004ff */
[----:B------:R-:W-:-:S07]  /*32120*/  F2FP.F16.E5M2.UNPACK_B R17, R17 ;  /* 0x00000011ff11723e */ /* 0x000fce00020004ff */
[----:B----4-:R-:W-:Y:S01]  /*32130*/  HMMA.16816.F32 R12, R32, R16, R48 ;  /* 0x00000010200c723c */ /* 0x010fe20000001830 */
[----:B------:R-:W-:Y:S02]  /*32140*/  F2FP.F16.E5M2.UNPACK_B R18, R18 ;  /* 0x00000012ff12723e */ /* 0x000fe400020004ff */
[----:B------:R-:W-:Y:S02]  /*32150*/  F2FP.F16.E5M2.UNPACK_B R19, R19 ;  /* 0x00000013ff13723e */ /* 0x000fe400020004ff */
[----:B------:R-:W-:Y:S02]  /*32160*/  F2FP.F16.E5M2.UNPACK_B R20, R20 ;  /* 0x00000014ff14723e */ /* 0x000fe400020004ff */
[----:B------:R-:W-:-:S15]  /*32170*/  F2FP.F16.E5M2.UNPACK_B R21, R21 ;  /* 0x00000015ff15723e */ /* 0x000fde00020004ff */
[----:B------:R-:W-:-:S01]  /*32180*/  NOP ;  /* 0x0000000000007918 */ /* 0x000fc20000000000 */
[----:B------:R-:W-:Y:S04]  /*32190*/  STL.64 [R1+0x100], R12 ;  /* 0x0001000c01007387 */ /* 0x000fe80000100a00 */
[----:B------:R2:W-:Y:S04]  /*321a0*/  STL.64 [R1+0x108], R14 ;  /* 0x0001080e01007387 */ /* 0x0005e80000100a00 */
[----:B------:R-:W-:Y:S04]  /*321b0*/  STL.64 [R1+0x3028], R18 ;  /* 0x0030281201007387 */ /* 0x000fe80000100a00 */
[----:B------:R0:W-:Y:S01]  /*321c0*/  STL.64 [R1+0x3020], R16 ;  /* 0x0030201001007387 */ /* 0x0001e20000100a00 */
[----:B------:R-:W-:-:S02]  /*321d0*/  F2FP.F16.E5M2.UNPACK_B R22, R22 ;  /* 0x00000016ff16723e */ /* 0x000fc400020004ff */
[----:B------:R-:W-:Y:S01]  /*321e0*/  F2FP.F16.E5M2.UNPACK_B R23, R23 ;  /* 0x00000017ff17723e */ /* 0x000fe200020004ff */
[C---:B--2---:R-:W-:Y:S06]  /*321f0*/  HMMA.16816.F32 R12, R32.reuse, R18, R44 ;  /* 0x00000012200c723c */ /* 0x044fec000000182c */
[----:B------:R-:W-:-:S15]  /*32200*/  HMMA.16816.F32 R8, R32, R20, R8 ;  /* 0x000000142008723c */ /* 0x000fde0000001808 */
[----:B------:R-:W-:-:S02]  /*32210*/  NOP ;  /* 0x0000000000007918 */ /* 0x000fc40000000000 */
[----:B------:R1:W-:Y:S04]  /*32220*/  STL.64 [R1+0x120], R12 ;  /* 0x0001200c01007387 */ /* 0x0003e80000100a00 */
[----:B------:R2:W-:Y:S04]  /*32230*/  STL.64 [R1+0x128], R14 ;  /* 0x0001280e01007387 */ /* 0x0005e80000100a00 */
[----:B------:R4:W-:Y:S04]  /*32240*/  STL.64 [R1+0x140], R8 ;  /* 0x0001400801007387 */ /* 0x0009e80000100a00 */
[----:B------:R4:W-:Y:S04]  /*32250*/  STL.64 [R1+0x148], R10 ;  /* 0x0001480a01007387 */ /* 0x0009e80000100a00 */
[----:B0-----:R-:W4:Y:S04]  /*32260*/  LDL.LU.64 R16, [R1+0x1b0] ;  /* 0x0001b00001107983 */ /* 0x001f280000300a00 */
[----:B------:R-:W4:Y:S04]  /*32270*/  LDL.LU.64 R18, [R1+0x1b8] ;  /* 0x0001b80001127983 */ /* 0x000f280000300a00 */
[----:B-1----:R-:W4:Y:S04]  /*32280*/  LDL.LU.64 R12, [R1+0xf10] ;  /* 0x000f1000010c7983 */ /* 0x002f280000300a00 */
[----:B--2---:R-:W2:Y:S01]  /*32290*/  LDL.LU.64 R14, [R1+0xf18] ;  /* 0x000f1800010e7983 */ /* 0x004ea20000300a00 */
[----:B---3--:R-:W-:-:S15]  /*322a0*/  HMMA.16816.F32 R4, R32, R22, R4 ;  /* 0x000000162004723c */ /* 0x008fde0000001804 */
[----:B------:R-:W-:-:S08]  /*322b0*/  NOP ;  /* 0x0000000000007918 */ /* 0x000fd00000000000 */
[----:B------:R0:W-:Y:S04]  /*322c0*/  STL.64 [R1+0x160], R4 ;  /* 0x0001600401007387 */ /* 0x0001e80000100a00 */
[----:B------:R1:W-:Y:S04]  /*322d0*/  STL.64 [R1+0x168], R6 ;  /* 0x0001680601007387 */ /* 0x0003e80000100a00 */
[----:B----4-:R-:W3:Y:S04]  /*322e0*/  LDL.LU.64 R8, [R1+0xf00] ;  /* 0x000f000001087983 */ /* 0x010ee80000300a00 */
[----:B------:R-:W3:Y:S04]  /*322f0*/  LDL.LU.64 R10, [R1+0xf08] ;  /* 0x000f0800010a7983 */ /* 0x000ee80000300a00 */
[----:B0-----:R-:W4:Y:S04]  /*32300*/  LDL.LU.64 R4, [R1+0xe30] ;  /* 0x000e300001047983 */ /* 0x001f280000300a00 */
[----:B-1----:R-:W4:Y:S01]  /*32310*/  LDL.LU.64 R6, [R1+0xe38] ;  /* 0x000e380001067983 */ /* 0x002f220000300a00 */
[----:B------:R-:W-:-:S02]  /*32320*/  F2FP.F16.E5M2.UNPACK_B R24, R24 ;  /* 0x00000018ff18723e */ /* 0x000fc400020004ff */
[----:B------:R-:W-:Y:S02]  /*32330*/  F2FP.F16.E5M2.UNPACK_B R25, R25 ;  /* 0x00000019ff19723e */ /* 0x000fe400020004ff */
[----:B------:R-:W-:Y:S02]  /*32340*/  F2FP.F16.E5M2.UNPACK_B R26, R26 ;  /* 0x0000001aff1a723e */ /* 0x000fe400020004ff */
[----:B------:R-:W-:Y:S01]  /*32350*/  F2FP.F16.E5M2.UNPACK_B R27, R27 ;  /* 0x0000001bff1b723e */ /* 0x000fe200020004ff */
[----:B------:R-:W-:Y:S04]  /*32360*/  STL.64 [R1+0x3048], R22 ;  /* 0x0030481601007387 */ /* 0x000fe80000100a00 */
[----:B------:R-:W-:Y:S01]  /*32370*/  STL.64 [R1+0x3040], R20 ;  /* 0x0030401401007387 */ /* 0x000fe20000100a00 */
[----:B------:R-:W-:-:S02]  /*32380*/  F2FP.F16.E5M2.UNPACK_B R36, R36 ;  /* 0x00000024ff24723e */ /* 0x000fc400020004ff */
[----:B------:R-:W-:Y:S01]  /*32390*/  F2FP.F16.E5M2.UNPACK_B R37, R37 ;  /* 0x00000025ff25723e */ /* 0x000fe200020004ff */
[----:B------:R-:W-:Y:S02]  /*323a0*/  IMAD R28, R29, 0x100, R30 ;  /* 0x000001001d1c7824 */ /* 0x000fe400078e021e */
[----:B------:R-:W-:Y:S01]  /*323b0*/  IMAD R29, R52, 0x100, R41 ;  /* 0x00000100341d7824 */ /* 0x000fe200078e0229 */
[----:B------:R-:W-:Y:S02]  /*323c0*/  F2FP.F16.E5M2.UNPACK_B R40, R40 ;  /* 0x00000028ff28723e */ /* 0x000fe400020004ff */
[----:B------:R-:W-:Y:S01]  /*323d0*/  F2FP.F16.E5M2.UNPACK_B R41, R0 ;  /* 0x00000000ff29723e */ /* 0x000fe200020004ff */
[C---:B------:R-:W-:Y:S06]  /*323e0*/  HMMA.16816.F32 R16, R32.reuse, R24, R16 ;  /* 0x000000182010723c */ /* 0x040fec0000001810 */
[----:B--2---:R-:W-:-:S15]  /*323f0*/  HMMA.16816.F32 R12, R32, R26, R12 ;  /* 0x0000001a200c723c */ /* 0x004fde000000180c */
[----:B------:R-:W-:-:S02]  /*32400*/  NOP ;  /* 0x0000000000007918 */ /* 0x000fc40000000000 */
[----:B------:R-:W-:Y:S04]  /*32410*/  STL.64 [R1+0x190], R16 ;  /* 0x0001901001007387 */ /* 0x000fe80000100a00 */
[----:B------:R-:W-:Y:S04]  /*32420*/  STL.64 [R1+0x198], R18 ;  /* 0x0001981201007387 */ /* 0x000fe80000100a00 */
[----:B------:R-:W-:Y:S04]  /*32430*/  STL.64 [R1+0x3008], R26 ;  /* 0x0030081a01007387 */ /* 0x000fe80000100a00 */
[----:B------:R-:W-:Y:S04]  /*32440*/  STL.64 [R1+0x3000], R24 ;  /* 0x0030001801007387 */ /* 0x000fe80000100a00 */
[----:B------:R-:W-:Y:S04]  /*32450*/  STL.64 [R1+0x7c0], R12 ;  /* 0x0007c00c01007387 */ /* 0x000fe80000100a00 */
[----:B------:R3:W-:Y:S02]  /*32460*/  STL.64 [R1+0x7c8], R14 ;  /* 0x0007c80e01007387 */ /* 0x0007e40000100a00 */
[C---:B---3--:R-:W-:Y:S06]  /*32470*/  HMMA.16816.F32 R12, R32.reuse, R36, R8 ;  /* 0x00000024200c723c */ /* 0x048fec0000001808 */
[----:B----4-:R-:W-:Y:S01]  /*32480*/  HMMA.16816.F32 R8, R32, R40, R4 ;  /* 0x000000282008723c */ /* 0x010fe20000001804 */
[----:B------:R-:W2:-:S15]  /*32490*/  LDL.LU.64 R4, [R1+0xe20] ;  /* 0x000e200001047983 */ /* 0x000e9e0000300a00 */
[----:B------:R-:W-:-:S01]  /*324a0*/  NOP ;  /* 0x0000000000007918 */ /* 0x000fc20000000000 */
[----:B------:R-:W-:Y:S04]  /*324b0*/  STL.64 [R1+0x7b0], R12 ;  /* 0x0007b00c01007387 */ /* 0x000fe80000100a00 */
[----:B------:R-:W-:Y:S04]  /*324c0*/  STL.64 [R1+0x7b8], R14 ;  /* 0x0007b80e01007387 */ /* 0x000fe80000100a00 */
[----:B------:R-:W2:Y:S01]  /*324d0*/  LDL.LU.64 R6, [R1+0xe28] ;  /* 0x000e280001067983 */ /* 0x000ea20000300a00 */
[----:B------:R-:W-:Y:S02]  /*324e0*/  IMAD R30, R54, 0x100, R53 ;  /* 0x00000100361e7824 */ /* 0x000fe400078e0235 */
[----:B------:R-:W-:Y:S01]  /*324f0*/  IMAD R31, R60, 0x100, R55 ;  /* 0x000001003c1f7824 */ /* 0x000fe200078e0237 */
[----:B------:R-:W-:-:S02]  /*32500*/  F2FP.F16.E5M2.UNPACK_B R28, R28 ;  /* 0x0000001cff1c723e */ /* 0x000fc400020004ff */
[----:B------:R-:W-:Y:S02]  /*32510*/  F2FP.F16.E5M2.UNPACK_B R29, R29 ;  /* 0x0000001dff1d723e */ /* 0x000fe400020004ff */
[----:B------:R-:W-:Y:S02]  /*32520*/  F2FP.F16.E5M2.UNPACK_B R30, R30 ;  /* 0x0000001eff1e723e */ /* 0x000fe400020004ff */
[----:B------:R-:W-:Y:S01]  /*32530*/  F2FP.F16.E5M2.UNPACK_B R31, R31 ;  /* 0x0000001fff1f723e */ /* 0x000fe200020004ff */
[----:B------:R0:W-:Y:S04]  /*32540*/  STL.64 [R1+0x6e0], R8 ;  /* 0x0006e00801007387 */ /* 0x0001e80000100a00 */
[----:B------:R1:W-:Y:S04]  /*32550*/  STL.64 [R1+0x6e8], R10 ;  /* 0x0006e80a01007387 */ /* 0x0003e80000100a00 */
[----:B------:R-:W3:Y:S04]  /*32560*/  LDL.LU.64 R44, [R1+0xe10] ;  /* 0x000e1000012c7983 */ /* 0x000ee80000300a00 */
[----:B------:R-:W3:Y:S04]  /*32570*/  LDL.LU.64 R46, [R1+0xe18] ;  /* 0x000e1800012e7983 */ /* 0x000ee80000300a00 */
[----:B------:R-:W4:Y:S04]  /*32580*/  LDL.LU.64 R20, [R1+0xe00] ;  /* 0x000e000001147983 */ /* 0x000f280000300a00 */
[----:B------:R-:W4:Y:S04]  /*32590*/  LDL.LU.64 R22, [R1+0xe08] ;  /* 0x000e080001167983 */ /* 0x000f280000300a00 */
[----:B0-----:R-:W4:Y:S04]  /*325a0*/  LDL.LU.64 R8, [R1+0xdf0] ;  /* 0x000df00001087983 */ /* 0x001f280000300a00 */
[----:B-1----:R-:W4:Y:S04]  /*325b0*/  LDL.LU.64 R10, [R1+0xdf8] ;  /* 0x000df800010a7983 */ /* 0x002f280000300a00 */
[----:B------:R-:W4:Y:S04]  /*325c0*/  LDL.LU.64 R16, [R1+0xde0] ;  /* 0x000de00001107983 */ /* 0x000f280000300a00 */
        /* <DEDUP_REMOVED lines=9> */
[----:B------:R-:W4:Y:S04]  /*32660*/  LDL.LU R35, [R1+0x4dc] ;  /* 0x0004dc0001237983 */ /* 0x000f280000300800 */
[----:B------:R-:W4:Y:S04]  /*32670*/  LDL.LU R56, [R1+0x4d8] ;  /* 0x0004d80001387983 */ /* 0x000f280000300800 */
[----:B------:R-:W4:Y:S04]  /*32680*/  LDL.LU R57, [R1+0x4e4] ;  /* 0x0004e40001397983 */ /* 0x000f280000300800 */
[----:B------:R-:W4:Y:S04]  /*32690*/  LDL.LU R58, [R1+0x4e0] ;  /* 0x0004e000013a7983 */ /* 0x000f280000300800 */
[----:B------:R-:W-:Y:S04]  /*326a0*/  STL.64 [R1+0x2ff8], R42 ;  /* 0x002ff82a01007387 */ /* 0x000fe80000100a00 */
[----:B------:R0:W-:Y:S04]  /*326b0*/  STL.64 [R1+0x2ff0], R40 ;  /* 0x002ff02801007387 */ /* 0x0001e80000100a00 */
[----:B0-----:R-:W4:Y:S04]  /*326c0*/  LDL.LU.64 R40, [R1+0xdc0] ;  /* 0x000dc00001287983 */ /* 0x001f280000300a00 */
[----:B------:R-:W4:Y:S04]  /*326d0*/  LDL.LU.64 R42, [R1+0xdc8] ;  /* 0x000dc800012a7983 */ /* 0x000f280000300a00 */
[----:B------:R-:W4:Y:S04]  /*326e0*/  LDL.LU R59, [R1+0x4ec] ;  /* 0x0004ec00013b7983 */ /* 0x000f280000300800 */
[----:B------:R-:W4:Y:S04]  /*326f0*/  LDL.LU R61, [R1+0x4e8] ;  /* 0x0004e800013d7983 */ /* 0x000f280000300800 */
[----:B------:R-:W4:Y:S04]  /*32700*/  LDL.LU R0, [R1+0x4f4] ;  /* 0x0004f40001007983 */ /* 0x000f280000300800 */
[----:B------:R-:W4:Y:S01]  /*32710*/  LDL.LU R60, [R1+0x4f0] ;  /* 0x0004f000013c7983 */ /* 0x000f220000300800 */
[----:B--2---:R-:W-:-:S15]  /*32720*/  HMMA.16816.F32 R4, R28, R38, R4 ;  /* 0x000000261c04723c */ /* 0x004fde0000001804 */
[----:B------:R-:W-:-:S08]  /*32730*/  NOP ;  /* 0x0000000000007918 */ /* 0x000fd00000000000 */
[----:B------:R-:W-:Y:S04]  /*32740*/  STL.64 [R1+0x6d0], R4 ;  /* 0x0006d00401007387 */ /* 0x000fe80000100a00 */
[----:B------:R0:W-:Y:S04]  /*32750*/  STL.64 [R1+0x6d8], R6 ;  /* 0x0006d80601007387 */ /* 0x0001e80000100a00 */
[----:B0-----:R-:W2:Y:S04]  /*32760*/  LDL.LU.64 R6, [R1+0x3058] ;  /* 0x0030580001067983 */ /* 0x001ea80000300a00 */
[----:B------:R-:W4:Y:S01]  /*32770*/  LDL.LU.64 R4, [R1+0x3050] ;  /* 0x0030500001047983 */ /* 0x000f220000300a00 */
[----:B---3--:R-:W-:-:S15]  /*32780*/  HMMA.16816.F32 R44, R28, R2, R44 ;  /* 0x000000021c2c723c */ /* 0x008fde000000182c */
[----:B------:R-:W-:-:S08]  /*32790*/  NOP ;  /* 0x0000000000007918 */ /* 0x000fd00000000000 */
[----:B------:R0:W-:Y:S04]  /*327a0*/  STL.64 [R1+0x6c0], R44 ;  /* 0x0006c02c01007387 */ /* 0x0001e80000100a00 */
[----:B------:R1:W-:Y:S04]  /*327b0*/  STL.64 [R1+0x6c8], R46 ;  /* 0x0006c82e01007387 */ /* 0x0003e80000100a00 */
[----:B0-----:R-:W3:Y:S04]  /*327c0*/  LDL.LU.64 R44, [R1+0xd80] ;  /* 0x000d8000012c7983 */ /* 0x001ee80000300a00 */
[----:B-1----:R-:W3:Y:S01]  /*327d0*/  LDL.LU.64 R46, [R1+0xd88] ;  /* 0x000d8800012e7983 */ /* 0x002ee20000300a00 */
[C---:B----4-:R-:W-:Y:S06]  /*327e0*/  HMMA.16816.F32 R20, R28.reuse, R4, R20 ;  /* 0x000000041c14723c */ /* 0x050fec0000001814 */
[----:B--2---:R-:W-:-:S15]  /*327f0*/  HMMA.16816.F32 R8, R28, R6, R8 ;  /* 0x000000061c08723c */ /* 0x004fde0000001808 */
[----:B------:R-:W-:-:S02]  /*32800*/  NOP ;  /* 0x0000000000007918 */ /* 0x000fc40000000000 */
[----:B------:R-:W-:Y:S04]  /*32810*/  STL.64 [R1+0x6b0], R20 ;  /* 0x0006b01401007387 */ /* 0x000fe80000100a00 */
[----:B------:R0:W-:Y:S04]  /*32820*/  STL.64 [R1+0x6b8], R22 ;  /* 0x0006b81601007387 */ /* 0x0001e80000100a00 */
[----:B0-----:R-:W2:Y:S04]  /*32830*/  LDL.LU.64 R22, [R1+0x3048] ;  /* 0x0030480001167983 */ /* 0x001ea80000300a00 */
[----:B------:R-:W3:Y:S04]  /*32840*/  LDL.LU.64 R20, [R1+0x3040] ;  /* 0x0030400001147983 */ /* 0x000ee80000300a00 */
[----:B------:R-:W-:Y:S04]  /*32850*/  STL.64 [R1+0x6a0], R8 ;  /* 0x0006a00801007387 */ /* 0x000fe80000100a00 */
[----:B------:R0:W-:Y:S04]  /*32860*/  STL.64 [R1+0x6a8], R10 ;  /* 0x0006a80a01007387 */ /* 0x0001e80000100a00 */
[----:B0-----:R-:W4:Y:S04]  /*32870*/  LDL.LU.64 R10, [R1+0x3038] ;  /* 0x00303800010a7983 */ /* 0x001f280000300a00 */
[----:B------:R-:W2:Y:S02]  /*32880*/  LDL.LU.64 R8, [R1+0x3030] ;  /* 0x0030300001087983 */ /* 0x000ea40000300a00 */
[C---:B--2---:R-:W-:Y:S06]  /*32890*/  HMMA.16816.F32 R16, R28.reuse, R8, R16 ;  /* 0x000000081c10723c */ /* 0x044fec0000001810 */
[----:B----4-:R-:W-:-:S15]  /*328a0*/  HMMA.16816.F32 R12, R28, R10, R12 ;  /* 0x0000000a1c0c723c */ /* 0x010fde000000180c */
[----:B------:R-:W-:-:S02]  /*328b0*/  NOP ;  /* 0x0000000000007918 */ /* 0x000fc40000000000 */
[----:B------:R-:W-:Y:S04]  /*328c0*/  STL.64 [R1+0x690], R16 ;  /* 0x0006901001007387 */ /* 0x000fe80000100a00 */
[----:B------:R0:W-:Y:S04]  /*328d0*/  STL.64 [R1+0x698], R18 ;  /* 0x0006981201007387 */ /* 0x0001e80000100a00 */
[----:B0-----:R-:W2:Y:S04]  /*328e0*/  LDL.LU.64 R18, [R1+0x3028] ;  /* 0x0030280001127983 */ /* 0x001ea80000300a00 */
[----:B------:R-:W4:Y:S04]  /*328f0*/  LDL.LU.64 R16, [R1+0x3020] ;  /* 0x0030200001107983 */ /* 0x000f280000300a00 */
[----:B------:R-:W-:Y:S04]  /*32900*/  STL.64 [R1+0x680], R12 ;  /* 0x0006800c01007387 */ /* 0x000fe80000100a00 */
[----:B------:R0:W-:Y:S04]  /*32910*/  STL.64 [R1+0x688], R14 ;  /* 0x0006880e01007387 */ /* 0x0001e80000100a00 */
[----:B0-----:R-:W3:Y:S04]  /*32920*/  LDL.LU.64 R14, [R1+0x3018] ;  /* 0x00301800010e7983 */ /* 0x001ee80000300a00 */
[----:B------:R-:W2:Y:S02]  /*32930*/  LDL.LU.64 R12, [R1+0x3010] ;  /* 0x00301000010c7983 */ /* 0x000ea40000300a00 */
[----:B--2---:R-:W-:-:S15]  /*32940*/  HMMA.16816.F32 R40, R28, R12, R40 ;  /* 0x0000000c1c28723c */ /* 0x004fde0000001828 */
[----:B------:R-:W-:-:S08]  /*32950*/  NOP ;  /* 0x0000000000007918 */ /* 0x000fd00000000000 */
[----:B------:R-:W-:Y:S04]  /*32960*/  STL.64 [R1+0x670], R40 ;  /* 0x0006702801007387 */ /* 0x000fe80000100a00 */
[----:B------:R3:W-:Y:S02]  /*32970*/  STL.64 [R1+0x678], R42 ;  /* 0x0006782a01007387 */ /* 0x0007e40000100a00 */
[C---:B---3--:R-:W-:Y:S06]  /*32980*/  HMMA.16816.F32 R40, R28.reuse, R14, R52 ;  /* 0x0000000e1c28723c */ /* 0x048fec0000001834 */
[----:B------:R-:W-:Y:S04]  /*32990*/  STL.64 [R1+0x2fe8], R14 ;  /* 0x002fe80e01007387 */ /* 0x000fe80000100a00 */
[----:B------:R4:W-:Y:S02]  /*329a0*/  STL.64 [R1+0x2fe0], R12 ;  /* 0x002fe00c01007387 */ /* 0x0009e40000100a00 */
[C---:B----4-:R-:W-:Y:S11]  /*329b0*/  HMMA.16816.F32 R12, R28.reuse, R16, R24 ;  /* 0x000000101c0c723c */ /* 0x050ff60000001818 */
[----:B------:R0:W-:Y:S04]  /*329c0*/  STL.64 [R1+0x660], R40 ;  /* 0x0006602801007387 */ /* 0x0001e80000100a00 */
[----:B------:R1:W-:Y:S04]  /*329d0*/  STL.64 [R1+0x668], R42 ;  /* 0x0006682a01007387 */ /* 0x0003e80000100a00 */
[----:B------:R-:W2:Y:S04]  /*329e0*/  LDL.LU.64 R24, [R1+0xd70] ;  /* 0x000d700001187983 */ /* 0x000ea80000300a00 */
[----:B------:R-:W2:Y:S04]  /*329f0*/  LDL.LU.64 R26, [R1+0xd78] ;  /* 0x000d7800011a7983 */ /* 0x000ea80000300a00 */
[----:B------:R-:W-:Y:S04]  /*32a00*/  STL.64 [R1+0x650], R12 ;  /* 0x0006500c01007387 */ /* 0x000fe80000100a00 */
[----:B------:R3:W-:Y:S04]  /*32a10*/  STL.64 [R1+0x658], R14 ;  /* 0x0006580e01007387 */ /* 0x0007e80000100a00 */
[----:B0-----:R-:W4:Y:S04]  /*32a20*/  LDL.LU.64 R40, [R1+0xd60] ;  /* 0x000d600001287983 */ /* 0x001f280000300a00 */
[----:B-1----:R-:W4:Y:S01]  /*32a30*/  LDL.LU.64 R42, [R1+0xd68] ;  /* 0x000d6800012a7983 */ /* 0x002f220000300a00 */
[----:B---3--:R-:W-:-:S15]  /*32a40*/  HMMA.16816.F32 R12, R28, R18, R48 ;  /* 0x000000121c0c723c */ /* 0x008fde0000001830 */
[----:B------:R-:W-:-:S08]  /*32a50*/  NOP ;  /* 0x0000000000007918 */ /* 0x000fd00000000000 */
[----:B------:R-:W-:Y:S04]  /*32a60*/  STL.64 [R1+0x640], R12 ;  /* 0x0006400c01007387 */ /* 0x000fe80000100a00 */
[----:B------:R0:W-:Y:S02]  /*32a70*/  STL.64 [R1+0x648], R14 ;  /* 0x0006480e01007387 */ /* 0x0001e40000100a00 */
[C---:B0-----:R-:W-:Y:S02]  /*32a80*/  HMMA.16816.F32 R12, R28.reuse, R20, R44 ;  /* 0x000000141c0c723c */ /* 0x041fe4000000182c */
[----:B------:R-:W-:Y:S04]  /*32a90*/  STL.64 [R1+0x2fd8], R18 ;  /* 0x002fd81201007387 */ /* 0x000fe80000100a00 */
[----:B------:R0:W-:Y:S04]  /*32aa0*/  STL.64 [R1+0x2fd0], R16 ;  /* 0x002fd01001007387 */ /* 0x0001e80000100a00 */
[----:B------:R-:W3:Y:S04]  /*32ab0*/  LDL.LU.64 R52, [R1+0xef0] ;  /* 0x000ef00001347983 */ /* 0x000ee80000300a00 */
[----:B------:R-:W3:Y:S09]  /*32ac0*/  LDL.LU.64 R54, [R1+0xef8] ;  /* 0x000ef80001367983 */ /* 0x000ef20000300a00 */
[----:B------:R1:W-:Y:S04]  /*32ad0*/  STL.64 [R1+0x630], R12 ;  /* 0x0006300c01007387 */ /* 0x0003e80000100a00 */
[----:B------:R1:W-:Y:S04]  /*32ae0*/  STL.64 [R1+0x638], R14 ;  /* 0x0006380e01007387 */ /* 0x0003e80000100a00 */
[----:B------:R-:W3:Y:S04]  /*32af0*/  LDL.LU.64 R48, [R1+0xee0] ;  /* 0x000ee00001307983 */ /* 0x000ee80000300a00 */
[----:B------:R-:W3:Y:S04]  /*32b00*/  LDL.LU.64 R50, [R1+0xee8] ;  /* 0x000ee80001327983 */ /* 0x000ee80000300a00 */
[----:B0-----:R-:W3:Y:S04]  /*32b10*/  LDL.LU.64 R16, [R1+0xd50] ;  /* 0x000d500001107983 */ /* 0x001ee80000300a00 */
[----:B------:R-:W3:Y:S04]  /*32b20*/  LDL.LU.64 R18, [R1+0xd58] ;  /* 0x000d580001127983 */ /* 0x000ee80000300a00 */
[----:B------:R-:W3:Y:S04]  /*32b30*/  LDL.LU.64 R44, [R1+0xd40] ;  /* 0x000d4000012c7983 */ /* 0x000ee80000300a00 */
[----:B------:R-:W3:Y:S04]  /*32b40*/  LDL.LU.64 R46, [R1+0xd48] ;  /* 0x000d4800012e7983 */ /* 0x000ee80000300a00 */
[----:B-1----:R-:W3:Y:S04]  /*32b50*/  LDL.LU.64 R12, [R1+0xd30] ;  /* 0x000d3000010c7983 */ /* 0x002ee80000300a00 */
[----:B------:R-:W3:Y:S01]  /*32b60*/  LDL.LU.64 R14, [R1+0xd38] ;  /* 0x000d3800010e7983 */ /* 0x000ee20000300a00 */
[----:B--2---:R-:W-:-:S15]  /*32b70*/  HMMA.16816.F32 R24, R28, R22, R24 ;  /* 0x000000161c18723c */ /* 0x004fde0000001818 */
[----:B------:R-:W-:-:S08]  /*32b80*/  NOP ;  /* 0x0000000000007918 */ /* 0x000fd00000000000 */
[----:B------:R-:W-:Y:S04]  /*32b90*/  STL.64 [R1+0x620], R24 ;  /* 0x0006201801007387 */ /* 0x000fe80000100a00 */
[----:B------:R0:W-:Y:S04]  /*32ba0*/  STL.64 [R1+0x628], R26 ;  /* 0x0006281a01007387 */ /* 0x0001e80000100a00 */
[----:B0-----:R-:W3:Y:S04]  /*32bb0*/  LDL.LU.64 R26, [R1+0x3008] ;  /* 0x00300800011a7983 */ /* 0x001ee80000300a00 */
[----:B------:R-:W4:Y:S02]  /*32bc0*/  LDL.LU.64 R24, [R1+0x3000] ;  /* 0x0030000001187983 */ /* 0x000f240000300a00 */
[----:B----4-:R-:W-:-:S15]  /*32bd0*/  HMMA.16816.F32 R40, R28, R24, R40 ;  /* 0x000000181c28723c */ /* 0x010fde0000001828 */
[----:B------:R-:W-:-:S08]  /*32be0*/  NOP ;  /* 0x0000000000007918 */ /* 0x000fd00000000000 */
[----:B------:R-:W-:Y:S04]  /*32bf0*/  STL.64 [R1+0x610], R40 ;  /* 0x0006102801007387 */ /* 0x000fe80000100a00 */
[----:B------:R0:W-:Y:S04]  /*32c00*/  STL.64 [R1+0x618], R42 ;  /* 0x0006182a01007387 */ /* 0x0001e80000100a00 */
[----:B0-----:R-:W2:Y:S04]  /*32c10*/  LDL.LU.64 R42, [R1+0x2ff8] ;  /* 0x002ff800012a7983 */ /* 0x001ea80000300a00 */
[----:B------:R-:W4:Y:S01]  /*32c20*/  LDL.LU.64 R40, [R1+0x2ff0] ;  /* 0x002ff00001287983 */ /* 0x000f220000300a00 */
[C---:B---3--:R-:W-:Y:S06]  /*32c30*/  HMMA.16816.F32 R52, R28.reuse, R26, R52 ;  /* 0x0000001a1c34723c */ /* 0x048fec0000001834 */
[----:B------:R-:W-:Y:S01]  /*32c40*/  HMMA.16816.F32 R48, R28, R36, R48 ;  /* 0x000000241c30723c */ /* 0x000fe20000001830 */
[----:B------:R-:W-:-:S02]  /*32c50*/  IMAD R32, R56, 0x100, R35 ;  /* 0x0000010038207824 */ /* 0x000fc400078e0223 */
[----:B------:R-:W-:Y:S02]  /*32c60*/  IMAD R33, R58, 0x100, R57 ;  /* 0x000001003a217824 */ /* 0x000fe400078e0239 */
[----:B------:R-:W-:Y:S02]  /*32c70*/  IMAD R34, R61, 0x100, R59 ;  /* 0x000001003d227824 */ /* 0x000fe400078e023b */
[----:B------:R-:W-:Y:S01]  /*32c80*/  IMAD R35, R60, 0x100, R0 ;  /* 0x000001003c237824 */ /* 0x000fe200078e0200 */
[----:B------:R-:W-:Y:S02]  /*32c90*/  F2FP.F16.E5M2.UNPACK_B R32, R32 ;  /* 0x00000020ff20723e */ /* 0x000fe400020004ff */
[----:B------:R-:W-:Y:S02]  /*32ca0*/  F2FP.F16.E5M2.UNPACK_B R33, R33 ;  /* 0x00000021ff21723e */ /* 0x000fe400020004ff */
[----:B------:R-:W-:Y:S02]  /*32cb0*/  F2FP.F16.E5M2.UNPACK_B R34, R34 ;  /* 0x00000022ff22723e */ /* 0x000fe400020004ff */
[----:B------:R-:W-:-:S03]  /*32cc0*/  F2FP.F16.E5M2.UNPACK_B R35, R35 ;  /* 0x00000023ff23723e */ /* 0x000fc600020004ff */
[----:B------:R-:W-:Y:S04]  /*32cd0*/  STL.64 [R1+0x7a0], R52 ;  /* 0x0007a03401007387 */ /* 0x000fe80000100a00 */
[----:B------:R-:W-:Y:S01]  /*32ce0*/  STL.64 [R1+0x7a8], R54 ;  /* 0x0007a83601007387 */ /* 0x000fe20000100a00 */
[----:B------:R-:W-:Y:S06]  /*32cf0*/  HMMA.16816.F32 R12, R32, R2, R12 ;  /* 0x00000002200c723c */ /* 0x000fec000000180c */
[----:B----4-:R-:W-:Y:S01]  /*32d00*/  HMMA.16816.F32 R28, R28, R40, R16 ;  /* 0x000000281c1c723c */ /* 0x010fe20000001810 */
[----:B------:R-:W3:Y:S04]  /*32d10*/  LDL.LU.64 R16, [R1+0xd20] ;  /* 0x000d200001107983 */ /* 0x000ee80000300a00 */
[----:B------:R-:W-:Y:S04]  /*32d20*/  STL.64 [R1+0x790], R48 ;  /* 0x0007903001007387 */ /* 0x000fe80000100a00 */
[----:B------:R-:W-:Y:S04]  /*32d30*/  STL.64 [R1+0x798], R50 ;  /* 0x0007983201007387 */ /* 0x000fe80000100a00 */
[----:B------:R-:W3:Y:S10]  /*32d40*/  LDL.LU.64 R18, [R1+0xd28] ;  /* 0x000d280001127983 */ /* 0x000ef40000300a00 */
[----:B------:R-:W-:Y:S04]  /*32d50*/  STL.64 [R1+0x600], R28 ;  /* 0x0006001c01007387 */ /* 0x000fe80000100a00 */
[----:B------:R0:W-:Y:S04]  /*32d60*/  STL.64 [R1+0x608], R30 ;  /* 0x0006081e01007387 */ /* 0x0001e80000100a00 */
[----:B------:R-:W4:Y:S01]  /*32d70*/  LDL.LU.64 R56, [R1+0xd10] ;  /* 0x000d100001387983 */ /* 0x000f220000300a00 */
[----:B0-----:R-:W-:-:S15]  /*32d80*/  HMMA.16816.F32 R28, R32, R38, R44 ;  /* 0x00000026201c723c */ /* 0x001fde000000182c */
[----:B------:R-:W-:-:S08]  /*32d90*/  NOP ;  /* 0x0000000000007918 */ /* 0x000fd00000000000 */
[----:B------:R0:W-:Y:S04]  /*32da0*/  STL.64 [R1+0x5f0], R28 ;  /* 0x0005f01c01007387 */ /* 0x0001e80000100a00 */
[----:B------:R1:W-:Y:S04]  /*32db0*/  STL.64 [R1+0x5f8], R30 ;  /* 0x0005f81e01007387 */ /* 0x0003e80000100a00 */
[----:B------:R-:W4:Y:S04]  /*32dc0*/  LDL.LU.64 R58, [R1+0xd18] ;  /* 0x000d1800013a7983 */ /* 0x000f280000300a00 */
[----:B------:R2:W-:Y:S04]  /*32dd0*/  STL.64 [R1+0x5e0], R12 ;  /* 0x0005e00c01007387 */ /* 0x0005e80000100a00 */
[----:B------:R2:W-:Y:S04]  /*32de0*/  STL.64 [R1+0x5e8], R14 ;  /* 0x0005e80e01007387 */ /* 0x0005e80000100a00 */
[----:B0-----:R-:W4:Y:S04]  /*32df0*/  LDL.LU.64 R28, [R1+0xd00] ;  /* 0x000d0000011c7983 */ /* 0x001f280000300a00 */
[----:B-1----:R-:W4:Y:S04]  /*32e00*/  LDL.LU.64 R30, [R1+0xd08] ;  /* 0x000d0800011e7983 */ /* 0x002f280000300a00 */
[----:B--2---:R-:W2:Y:S04]  /*32e10*/  LDL.LU.64 R12, [R1+0xcf0] ;  /* 0x000cf000010c7983 */ /* 0x004ea80000300a00 */
[----:B------:R-:W2:Y:S04]  /*32e20*/  LDL.LU.64 R14, [R1+0xcf8] ;  /* 0x000cf800010e7983 */ /* 0x000ea80000300a00 */
        /* <DEDUP_REMOVED lines=8> */
[----:B---3--:R-:W-:Y:S03]  /*32eb0*/  HMMA.16816.F32 R44, R32, R4, R16 ;  /* 0x00000004202c723c */ /* 0x008fe60000001810 */
[----:B------:R-:W3:Y:S04]  /*32ec0*/  LDL.LU.64 R16, [R1+0xce0] ;  /* 0x000ce00001107983 */ /* 0x000ee80000300a00 */
[----:B------:R-:W3:-:S15]  /*32ed0*/  LDL.LU.64 R18, [R1+0xce8] ;  /* 0x000ce80001127983 */ /* 0x000ede0000300a00 */
[----:B------:R-:W-:-:S01]  /*32ee0*/  NOP ;  /* 0x0000000000007918 */ /* 0x000fc20000000000 */
[----:B------:R0:W-:Y:S04]  /*32ef0*/  STL.64 [R1+0x5d0], R44 ;  /* 0x0005d02c01007387 */ /* 0x0001e80000100a00 */
[----:B------:R1:W-:Y:S04]  /*32f00*/  STL.64 [R1+0x5d8], R46 ;  /* 0x0005d82e01007387 */ /* 0x0003e80000100a00 */
[----:B0-----:R-:W3:Y:S04]  /*32f10*/  LDL.LU.64 R44, [R1+0xcd0] ;  /* 0x000cd000012c7983 */ /* 0x001ee80000300a00 */
[----:B-1----:R-:W3:Y:S01]  /*32f20*/  LDL.LU.64 R46, [R1+0xcd8] ;  /* 0x000cd800012e7983 */ /* 0x002ee20000300a00 */
[----:B----4-:R-:W-:-:S15]  /*32f30*/  HMMA.16816.F32 R56, R32, R6, R56 ;  /* 0x000000062038723c */ /* 0x010fde0000001838 */
[----:B------:R-:W-:-:S08]  /*32f40*/  NOP ;  /* 0x0000000000007918 */ /* 0x000fd00000000000 */
[----:B------:R0:W-:Y:S04]  /*32f50*/  STL.64 [R1+0x5c0], R56 ;  /* 0x0005c03801007387 */ /* 0x0001e80000100a00 */
[----:B------:R1:W-:Y:S01]  /*32f60*/  STL.64 [R1+0x5c8], R58 ;  /* 0x0005c83a01007387 */ /* 0x0003e20000100a00 */
[C---:B--2---:R-:W-:Y:S03]  /*32f70*/  HMMA.16816.F32 R12, R32.reuse, R10, R12 ;  /* 0x0000000a200c723c */ /* 0x044fe6000000180c */
[----:B0-----:R-:W2:Y:S04]  /*32f80*/  LDL.LU.64 R56, [R1+0xcb0] ;  /* 0x000cb00001387983 */ /* 0x001ea80000300a00 */
[----:B-1----:R-:W2:Y:S04]  /*32f90*/  LDL.LU.64 R58, [R1+0xcb8] ;  /* 0x000cb800013a7983 */ /* 0x002ea80000300a00 */
[----:B------:R-:W-:Y:S04]  /*32fa0*/  STL.64 [R1+0x2fb8], R6 ;  /* 0x002fb80601007387 */ /* 0x000fe80000100a00 */
[----:B------:R0:W-:Y:S02]  /*32fb0*/  STL.64 [R1+0x2fb0], R4 ;  /* 0x002fb00401007387 */ /* 0x0001e40000100a00 */
[----:B0-----:R-:W-:Y:S02]  /*32fc0*/  HMMA.16816.F32 R4, R32, R8, R28 ;  /* 0x000000082004723c */ /* 0x001fe4000000181c */
[----:B------:R-:W4:Y:S04]  /*32fd0*/  LDL.LU.64 R28, [R1+0xca0] ;  /* 0x000ca000011c7983 */ /* 0x000f280000300a00 */
[----:B------:R-:W4:-:S15]  /*32fe0*/  LDL.LU.64 R30, [R1+0xca8] ;  /* 0x000ca800011e7983 */ /* 0x000f1e0000300a00 */
[----:B------:R-:W-:-:S02]  /*32ff0*/  NOP ;  /* 0x0000000000007918 */ /* 0x000fc40000000000 */
[----:B------:R0:W-:Y:S04]  /*33000*/  STL.64 [R1+0x5b0], R4 ;  /* 0x0005b00401007387 */ /* 0x0001e80000100a00 */
[----:B------:R1:W-:Y:S04]  /*33010*/  STL.64 [R1+0x5b8], R6 ;  /* 0x0005b80601007387 */ /* 0x0003e80000100a00 */
[----:B0-----:R-:W2:Y:S04]  /*33020*/  LDL.LU.64 R4, [R1+0xc90] ;  /* 0x000c900001047983 */ /* 0x001ea80000300a00 */
[----:B-1----:R-:W2:Y:S04]  /*33030*/  LDL.LU.64 R6, [R1+0xc98] ;  /* 0x000c980001067983 */ /* 0x002ea80000300a00 */
[----:B------:R-:W-:Y:S04]  /*33040*/  STL.64 [R1+0x5a0], R12 ;  /* 0x0005a00c01007387 */ /* 0x000fe80000100a00 */
[----:B------:R0:W-:Y:S04]  /*33050*/  STL.64 [R1+0x5a8], R14 ;  /* 0x0005a80e01007387 */ /* 0x0001e80000100a00 */
[----:B0-----:R-:W4:Y:S04]  /*33060*/  LDL.LU.64 R14, [R1+0x2fe8] ;  /* 0x002fe800010e7983 */ /* 0x001f280000300a00 */
[----:B------:R-:W3:Y:S04]  /*33070*/  LDL.LU.64 R12, [R1+0x2fe0] ;  /* 0x002fe000010c7983 */ /* 0x000ee80000300a00 */
[----:B------:R-:W-:Y:S04]  /*33080*/  STL.64 [R1+0x2f98], R10 ;  /* 0x002f980a01007387 */ /* 0x000fe80000100a00 */
[----:B------:R0:W-:Y:S04]  /*33090*/  STL.64 [R1+0x2f90], R8 ;  /* 0x002f900801007387 */ /* 0x0001e80000100a00 */
[----:B0-----:R-:W2:Y:S04]  /*330a0*/  LDL.LU.64 R8, [R1+0xcc0] ;  /* 0x000cc00001087983 */ /* 0x001ea80000300a00 */
[----:B------:R-:W2:Y:S01]  /*330b0*/  LDL.LU.64 R10, [R1+0xcc8] ;  /* 0x000cc800010a7983 */ /* 0x000ea20000300a00 */
[----:B---3--:R-:W-:-:S15]  /*330c0*/  HMMA.16816.F32 R16, R32, R12, R16 ;  /* 0x0000000c2010723c */ /* 0x008fde0000001810 */
[----:B------:R-:W-:-:S08]  /*330d0*/  NOP ;  /* 0x0000000000007918 */ /* 0x000fd00000000000 */
[----:B------:R-:W-:Y:S04]  /*330e0*/  STL.64 [R1+0x590], R16 ;  /* 0x0005901001007387 */ /* 0x000fe80000100a00 */
[----:B------:R0:W-:Y:S04]  /*330f0*/  STL.64 [R1+0x598], R18 ;  /* 0x0005981201007387 */ /* 0x0001e80000100a00 */
[----:B0-----:R-:W3:Y:S04]  /*33100*/  LDL.LU.64 R18, [R1+0x2fd8] ;  /* 0x002fd80001127983 */ /* 0x001ee80000300a00 */
[----:B------:R-:W3:Y:S01]  /*33110*/  LDL.LU.64 R16, [R1+0x2fd0] ;  /* 0x002fd00001107983 */ /* 0x000ee20000300a00 */
[----:B----4-:R-:W-:-:S15]  /*33120*/  HMMA.16816.F32 R44, R32, R14, R44 ;  /* 0x0000000e202c723c */ /* 0x010fde000000182c */
[----:B------:R-:W-:-:S08]  /*33130*/  NOP ;  /* 0x0000000000007918 */ /* 0x000fd00000000000 */
[----:B------:R0:W-:Y:S04]  /*33140*/  STL.64 [R1+0x580], R44 ;  /* 0x0005802c01007387 */ /* 0x0001e80000100a00 */
[----:B------:R1:W-:Y:S04]  /*33150*/  STL.64 [R1+0x588], R46 ;  /* 0x0005882e01007387 */ /* 0x0003e80000100a00 */
[----:B0-----:R-:W4:Y:S04]  /*33160*/  LDL.LU.64 R44, [R1+0xc80] ;  /* 0x000c8000012c7983 */ /* 0x001f280000300a00 */
[----:B-1----:R-:W4:Y:S04]  /*33170*/  LDL.LU.64 R46, [R1+0xc88] ;  /* 0x000c8800012e7983 */ /* 0x002f280000300a00 */
[----:B------:R-:W-:Y:S04]  /*33180*/  STL.64 [R1+0x2f78], R14 ;  /* 0x002f780e01007387 */ /* 0x000fe80000100a00 */
[----:B------:R3:W-:Y:S01]  /*33190*/  STL.64 [R1+0x2f70], R12 ;  /* 0x002f700c01007387 */ /* 0x0007e20000100a00 */
[C---:B--2---:R-:W-:Y:S06]  /*331a0*/  HMMA.16816.F32 R4, R32.reuse, R22, R4 ;  /* 0x000000162004723c */ /* 0x044fec0000001804 */
[C---:B---3--:R-:W-:Y:S06]  /*331b0*/  HMMA.16816.F32 R12, R32.reuse, R16, R8 ;  /* 0x00000010200c723c */ /* 0x048fec0000001808 */
[----:B------:R-:W-:-:S15]  /*331c0*/  HMMA.16816.F32 R8, R32, R18, R56 ;  /* 0x000000122008723c */ /* 0x000fde0000001838 */
[----:B------:R-:W-:-:S02]  /*331d0*/  NOP ;  /* 0x0000000000007918 */ /* 0x000fc40000000000 */
[----:B------:R0:W-:Y:S04]  /*331e0*/  STL.64 [R1+0x570], R12 ;  /* 0x0005700c01007387 */ /* 0x0001e80000100a00 */
[----:B------:R1:W-:Y:S04]  /*331f0*/  STL.64 [R1+0x578], R14 ;  /* 0x0005780e01007387 */ /* 0x0003e80000100a00 */
[----:B0-----:R-:W2:Y:S04]  /*33200*/  LDL.LU.64 R12, [R1+0xed0] ;  /* 0x000ed000010c7983 */ /* 0x001ea80000300a00 */
[----:B-1----:R-:W2:Y:S04]  /*33210*/  LDL.LU.64 R14, [R1+0xed8] ;  /* 0x000ed800010e7983 */ /* 0x002ea80000300a00 */
[----:B------:R0:W-:Y:S04]  /*33220*/  STL.64 [R1+0x560], R8 ;  /* 0x0005600801007387 */ /* 0x0001e80000100a00 */
[----:B------:R-:W-:Y:S04]  /*33230*/  STL.64 [R1+0x568], R10 ;  /* 0x0005680a01007387 */ /* 0x000fe80000100a00 */
[----:B------:R-:W-:Y:S04]  /*33240*/  STL.64 [R1+0x2f58], R18 ;  /* 0x002f581201007387 */ /* 0x000fe80000100a00 */
[----:B------:R1:W-:Y:S04]  /*33250*/  STL.64 [R1+0x2f50], R16 ;  /* 0x002f501001007387 */ /* 0x0003e80000100a00 */
[----:B0-----:R-:W3:Y:S01]  /*33260*/  LDL.LU.64 R8, [R1+0xec0] ;  /* 0x000ec00001087983 */ /* 0x001ee20000300a00 */
[----:B-1----:R-:W-:-:S15]  /*33270*/  HMMA.16816.F32 R16, R32, R20, R28 ;  /* 0x000000142010723c */ /* 0x002fde000000181c */
[----:B------:R-:W-:-:S08]  /*33280*/  NOP ;  /* 0x0000000000007918 */ /* 0x000fd00000000000 */
[----:B------:R-:W-:Y:S04]  /*33290*/  STL.64 [R1+0x550], R16 ;  /* 0x0005501001007387 */ /* 0x000fe80000100a00 */
[----:B------:R-:W-:Y:S04]  /*332a0*/  STL.64 [R1+0x558], R18 ;  /* 0x0005581201007387 */ /* 0x000fe80000100a00 */
[----:B------:R-:W3:Y:S04]  /*332b0*/  LDL.LU.64 R10, [R1+0xec8] ;  /* 0x000ec800010a7983 */ /* 0x000ee80000300a00 */
[----:B------:R0:W-:Y:S04]  /*332c0*/  STL.64 [R1+0x540], R4 ;  /* 0x0005400401007387 */ /* 0x0001e80000100a00 */
[----:B------:R1:W-:Y:S04]  /*332d0*/  STL.64 [R1+0x548], R6 ;  /* 0x0005480601007387 */ /* 0x0003e80000100a00 */
[----:B0-----:R-:W3:Y:S04]  /*332e0*/  LDL.LU.64 R4, [R1+0xc70] ;  /* 0x000c700001047983 */ /* 0x001ee80000300a00 */
[----:B-1----:R-:W3:Y:S01]  /*332f0*/  LDL.LU.64 R6, [R1+0xc78] ;  /* 0x000c780001067983 */ /* 0x002ee20000300a00 */
[----:B----4-:R-:W-:Y:S03]  /*33300*/  HMMA.16816.F32 R16, R32, R24, R44 ;  /* 0x000000182010723c */ /* 0x010fe6000000182c */
[----:B------:R-:W-:Y:S04]  /*33310*/  STL.64 [R1+0x2f68], R22 ;  /* 0x002f681601007387 */ /* 0x000fe80000100a00 */
[----:B------:R-:W-:-:S15]  /*33320*/  STL.64 [R1+0x2f60], R20 ;  /* 0x002f601401007387 */ /* 0x000fde0000100a00 */
[----:B------:R-:W-:-:S01]  /*33330*/  NOP ;  /* 0x0000000000007918 */ /* 0x000fc20000000000 */
[----:B------:R-:W-:Y:S04]  /*33340*/  STL.64 [R1+0x530], R16 ;  /* 0x0005301001007387 */ /* 0x000fe80000100a00 */
[----:B------:R-:W-:Y:S04]  /*33350*/  STL.64 [R1+0x538], R18 ;  /* 0x0005381201007387 */ /* 0x000fe80000100a00 */
[----:B------:R-:W-:Y:S04]  /*33360*/  STL.64 [R1+0x2f88], R26 ;  /* 0x002f881a01007387 */ /* 0x000fe80000100a00 */
[----:B------:R-:W-:Y:S01]  /*33370*/  STL.64 [R1+0x2f80], R24 ;  /* 0x002f801801007387 */ /* 0x000fe20000100a00 */
[----:B------:R-:W-:-:S02]  /*33380*/  IMAD R28, R61, 0x100, R51 ;  /* 0x000001003d1c7824 */ /* 0x000fc400078e0233 */
[----:B------:R-:W-:Y:S01]  /*33390*/  IMAD R31, R60, 0x100, R55 ;  /* 0x000001003c1f7824 */ /* 0x000fe200078e0237 */
[----:B--2---:R-:W-:-:S15]  /*333a0*/  HMMA.16816.F32 R12, R32, R26, R12 ;  /* 0x0000001a200c723c */ /* 0x004fde000000180c */
[----:B------:R-:W-:-:S08]  /*333b0*/  NOP ;  /* 0x0000000000007918 */ /* 0x000fd00000000000 */
[----:B------:R-:W-:Y:S04]  /*333c0*/  STL.64 [R1+0x780], R12 ;  /* 0x0007800c01007387 */ /* 0x000fe80000100a00 */
[----:B------:R3:W-:Y:S04]  /*333d0*/  STL.64 [R1+0x788], R14 ;  /* 0x0007880e01007387 */ /* 0x0007e80000100a00 */
[----:B------:R-:W2:Y:S04]  /*333e0*/  LDL.LU R61, [R1+0x748] ;  /* 0x00074800013d7983 */ /* 0x000ea80000300800 */
[----:B------:R-:W4:Y:S01]  /*333f0*/  LDL.LU R60, [R1+0x744] ;  /* 0x00074400013c7983 */ /* 0x000f220000300800 */
[C---:B---3--:R-:W-:Y:S06]  /*33400*/  HMMA.16816.F32 R12, R32.reuse, R36, R8 ;  /* 0x00000024200c723c */ /* 0x048fec0000001808 */
[----:B------:R-:W-:-:S15]  /*33410*/  HMMA.16816.F32 R8, R32, R40, R4 ;  /* 0x000000282008723c */ /* 0x000fde0000001804 */
[----:B------:R-:W-:-:S02]  /*33420*/  NOP ;  /* 0x0000000000007918 */ /* 0x000fc40000000000 */
[----:B------:R-:W-:Y:S04]  /*33430*/  STL.64 [R1+0x770], R12 ;  /* 0x0007700c01007387 */ /* 0x000fe80000100a00 */
[----:B------:R-:W-:Y:S04]  /*33440*/  STL.64 [R1+0x778], R14 ;  /* 0x0007780e01007387 */ /* 0x000fe80000100a00 */
[----:B------:R-:W3:Y:S04]  /*33450*/  LDL.LU.64 R4, [R1+0xc50] ;  /* 0x000c500001047983 */ /* 0x000ee80000300a00 */
[----:B------:R-:W2:Y:S04]  /*33460*/  LDL.LU.64 R6, [R1+0xc58] ;  /* 0x000c580001067983 */ /* 0x000ea80000300a00 */
[----:B------:R-:W-:Y:S04]  /*33470*/  STL.64 [R1+0x520], R8 ;  /* 0x0005200801007387 */ /* 0x000fe80000100a00 */
[----:B------:R-:W-:Y:S04]  /*33480*/  STL.64 [R1+0x528], R10 ;  /* 0x0005280a01007387 */ /* 0x000fe80000100a00 */
[----:B--2---:R-:W-:Y:S04]  /*33490*/  STL.64 [R1+0x2fc8], R6 ;  /* 0x002fc80601007387 */ /* 0x004fe80000100a00 */
[----:B---3--:R0:W-:Y:S04]  /*334a0*/  STL.64 [R1+0x2fc0], R4 ;  /* 0x002fc00401007387 */ /* 0x0081e80000100a00 */
[----:B0-----:R-:W2:Y:S04]  /*334b0*/  LDL.LU.64 R4, [R1+0xc60] ;  /* 0x000c600001047983 */ /* 0x001ea80000300a00 */
[----:B------:R-:W2:Y:S04]  /*334c0*/  LDL.LU.64 R6, [R1+0xc68] ;  /* 0x000c680001067983 */ /* 0x000ea80000300a00 */
[----:B------:R-:W3:Y:S04]  /*334d0*/  LDL.LU.64 R8, [R1+0xc30] ;  /* 0x000c300001087983 */ /* 0x000ee80000300a00 */
[----:B------:R-:W4:Y:S01]  /*334e0*/  LDL.LU.64 R10, [R1+0xc38] ;  /* 0x000c3800010a7983 */ /* 0x000f220000300a00 */
[----:B------:R-:W-:-:S02]  /*334f0*/  IMAD R29, R52, 0x100, R0 ;  /* 0x00000100341d7824 */ /* 0x000fc400078e0200 */
[----:B------:R-:W-:Y:S01]  /*33500*/  IMAD R30, R54, 0x100, R53 ;  /* 0x00000100361e7824 */ /* 0x000fe200078e0235 */
[----:B------:R-:W-:Y:S02]  /*33510*/  F2FP.F16.E5M2.UNPACK_B R28, R28 ;  /* 0x0000001cff1c723e */ /* 0x000fe400020004ff */
[----:B------:R-:W-:Y:S02]  /*33520*/  F2FP.F16.E5M2.UNPACK_B R31, R31 ;  /* 0x0000001fff1f723e */ /* 0x000fe400020004ff */
[----:B------:R-:W-:Y:S02]  /*33530*/  F2FP.F16.E5M2.UNPACK_B R29, R29 ;  /* 0x0000001dff1d723e */ /* 0x000fe400020004ff */
[----:B------:R-:W-:Y:S01]  /*33540*/  F2FP.F16.E5M2.UNPACK_B R30, R30 ;  /* 0x0000001eff1e723e */ /* 0x000fe200020004ff */
[----:B----4-:R-:W-:Y:S04]  /*33550*/  STL.64 [R1+0x2fa8], R10 ;  /* 0x002fa80a01007387 */ /* 0x010fe80000100a00 */
[----:B---3--:R0:W-:Y:S02]  /*33560*/  STL.64 [R1+0x2fa0], R8 ;  /* 0x002fa00801007387 */ /* 0x0081e40000100a00 */
[C---:B--2---:R-:W-:Y:S02]  /*33570*/  HMMA.16816.F32 R4, R28.reuse, R38, R4 ;  /* 0x000000261c04723c */ /* 0x044fe40000001804 */
[----:B0-----:R-:W2:Y:S04]  /*33580*/  LDL.LU.64 R8, [R1+0xc40] ;  /* 0x000c400001087983 */ /* 0x001ea80000300a00 */
[----:B------:R-:W2:Y:S04]  /*33590*/  LDL.LU.64 R10, [R1+0xc48] ;  /* 0x000c4800010a7983 */ /* 0x000ea80000300a00 */
[----:B------:R-:W3:Y:S04]  /*335a0*/  LDL.LU.64 R24, [R1+0xc20] ;  /* 0x000c200001187983 */ /* 0x000ee80000300a00 */
[----:B------:R-:W3:Y:S04]  /*335b0*/  LDL.LU.64 R26, [R1+0xc28] ;  /* 0x000c2800011a7983 */ /* 0x000ee80000300a00 */
        /* <DEDUP_REMOVED lines=22> */
[----:B------:R-:W-:Y:S04]  /*33720*/  STL.64 [R1+0x510], R4 ;  /* 0x0005100401007387 */ /* 0x000fe80000100a00 */
[----:B------:R0:W-:Y:S04]  /*33730*/  STL.64 [R1+0x518], R6 ;  /* 0x0005180601007387 */ /* 0x0001e80000100a00 */
[----:B0-----:R-:W2:Y:S04]  /*33740*/  LDL.LU.64 R6, [R1+0x2fc8] ;  /* 0x002fc80001067983 */ /* 0x001ea80000300a00 */
[----:B------:R-:W2:Y:S02]  /*33750*/  LDL.LU.64 R4, [R1+0x2fc0] ;  /* 0x002fc00001047983 */ /* 0x000ea40000300a00 */
[----:B--2---:R-:W-:-:S15]  /*33760*/  HMMA.16816.F32 R4, R28, R2, R4 ;  /* 0x000000021c04723c */ /* 0x004fde0000001804 */
[----:B------:R-:W-:-:S08]  /*33770*/  NOP ;  /* 0x0000000000007918 */ /* 0x000fd00000000000 */
[----:B------:R-:W-:Y:S04]  /*33780*/  STL.64 [R1+0x500], R4 ;  /* 0x0005000401007387 */ /* 0x000fe80000100a00 */
[----:B------:R0:W-:Y:S04]  /*33790*/  STL.64 [R1+0x508], R6 ;  /* 0x0005080601007387 */ /* 0x0001e80000100a00 */
[----:B0-----:R-:W2:Y:S04]  /*337a0*/  LDL.LU.64 R6, [R1+0x2fb8] ;  /* 0x002fb80001067983 */ /* 0x001ea80000300a00 */
[----:B------:R-:W3:Y:S02]  /*337b0*/  LDL.LU.64 R4, [R1+0x2fb0] ;  /* 0x002fb00001047983 */ /* 0x000ee40000300a00 */
[----:B---3--:R-:W-:-:S15]  /*337c0*/  HMMA.16816.F32 R8, R28, R4, R8 ;  /* 0x000000041c08723c */ /* 0x008fde0000001808 */
[----:B------:R-:W-:-:S08]  /*337d0*/  NOP ;  /* 0x0000000000007918 */ /* 0x000fd00000000000 */
        /* <DEDUP_REMOVED lines=34> */
[----:B------:R0:W-:Y:S04]  /*33a00*/  STL.64 [R1+0x490], R40 ;  /* 0x0004902801007387 */ /* 0x0001e80000100a00 */
[----:B------:R1:W-:Y:S04]  /*33a10*/  STL.64 [R1+0x498], R42 ;  /* 0x0004982a01007387 */ /* 0x0003e80000100a00 */
[----:B0-----:R-:W2:Y:S04]  /*33a20*/  LDL.LU.64 R40, [R1+0xba0] ;  /* 0x000ba00001287983 */ /* 0x001ea80000300a00 */
[----:B-1----:R-:W2:Y:S01]  /*33a30*/  LDL.LU.64 R42, [R1+0xba8] ;  /* 0x000ba800012a7983 */ /* 0x002ea20000300a00 */
[C---:B---3--:R-:W-:Y:S06]  /*33a40*/  HMMA.16816.F32 R56, R28.reuse, R18, R56 ;  /* 0x000000121c38723c */ /* 0x048fec0000001838 */
[C---:B----4-:R-:W-:Y:S06]  /*33a50*/  HMMA.16816.F32 R52, R28.reuse, R20, R52 ;  /* 0x000000141c34723c */ /* 0x050fec0000001834 */
[----:B------:R-:W-:Y:S01]  /*33a60*/  HMMA.16816.F32 R48, R28, R22, R48 ;  /* 0x000000161c30723c */ /* 0x000fe20000001830 */
[----:B------:R-:W-:-:S02]  /*33a70*/  IMAD R32, R47, 0x100, R46 ;  /* 0x000001002f207824 */ /* 0x000fc400078e022e */
[----:B------:R-:W-:-:S08]  /*33a80*/  IMAD R33, R33, 0x100, R0 ;  /* 0x0000010021217824 */ /* 0x000fd000078e0200 */
[----:B------:R-:W-:Y:S04]  /*33a90*/  STL.64 [R1+0x480], R56 ;  /* 0x0004803801007387 */ /* 0x000fe80000100a00 */
[----:B------:R-:W-:Y:S04]  /*33aa0*/  STL.64 [R1+0x488], R58 ;  /* 0x0004883a01007387 */ /* 0x000fe80000100a00 */
[----:B------:R-:W-:Y:S04]  /*33ab0*/  STL.64 [R1+0x2f28], R18 ;  /* 0x002f281201007387 */ /* 0x000fe80000100a00 */
[----:B------:R0:W-:Y:S04]  /*33ac0*/  STL.64 [R1+0x2f20], R16 ;  /* 0x002f201001007387 */ /* 0x0001e80000100a00 */
[----:B0-----:R-:W3:Y:S04]  /*33ad0*/  LDL.LU.64 R16, [R1+0xeb0] ;  /* 0x000eb00001107983 */ /* 0x001ee80000300a00 */
[----:B------:R0:W-:Y:S04]  /*33ae0*/  STL.64 [R1+0x470], R52 ;  /* 0x0004703401007387 */ /* 0x0001e80000100a00 */
[----:B------:R1:W-:Y:S04]  /*33af0*/  STL.64 [R1+0x478], R54 ;  /* 0x0004783601007387 */ /* 0x0003e80000100a00 */
[----:B------:R-:W3:Y:S04]  /*33b00*/  LDL.LU.64 R18, [R1+0xeb8] ;  /* 0x000eb80001127983 */ /* 0x000ee80000300a00 */
[----:B------:R4:W-:Y:S04]  /*33b10*/  STL.64 [R1+0x460], R48 ;  /* 0x0004603001007387 */ /* 0x0009e80000100a00 */
[----:B------:R4:W-:Y:S04]  /*33b20*/  STL.64 [R1+0x468], R50 ;  /* 0x0004683201007387 */ /* 0x0009e80000100a00 */
[----:B------:R-:W3:Y:S04]  /*33b30*/  LDL.LU.64 R56, [R1+0xea0] ;  /* 0x000ea00001387983 */ /* 0x000ee80000300a00 */
[----:B------:R-:W3:Y:S04]  /*33b40*/  LDL.LU.64 R58, [R1+0xea8] ;  /* 0x000ea800013a7983 */ /* 0x000ee80000300a00 */
[----:B0-----:R-:W3:Y:S04]  /*33b50*/  LDL.LU.64 R52, [R1+0xb90] ;  /* 0x000b900001347983 */ /* 0x001ee80000300a00 */
[----:B-1----:R-:W3:Y:S04]  /*33b60*/  LDL.LU.64 R54, [R1+0xb98] ;  /* 0x000b980001367983 */ /* 0x002ee80000300a00 */
[----:B----4-:R-:W4:Y:S04]  /*33b70*/  LDL.LU.64 R48, [R1+0xb80] ;  /* 0x000b800001307983 */ /* 0x010f280000300a00 */
[----:B------:R-:W4:Y:S04]  /*33b80*/  LDL.LU.64 R50, [R1+0xb88] ;  /* 0x000b880001327983 */ /* 0x000f280000300a00 */
[----:B------:R-:W4:Y:S04]  /*33b90*/  LDL.LU.64 R44, [R1+0xb70] ;  /* 0x000b7000012c7983 */ /* 0x000f280000300a00 */
[----:B------:R-:W4:Y:S04]  /*33ba0*/  LDL.LU.64 R46, [R1+0xb78] ;  /* 0x000b7800012e7983 */ /* 0x000f280000300a00 */
[----:B------:R-:W4:Y:S01]  /*33bb0*/  LDL.LU R0, [R1+0x2f48] ;  /* 0x002f480001007983 */ /* 0x000f220000300800 */
[----:B--2---:R-:W-:-:S15]  /*33bc0*/  HMMA.16816.F32 R40, R28, R24, R40 ;  /* 0x000000181c28723c */ /* 0x004fde0000001828 */
        /* <DEDUP_REMOVED lines=8> */
[----:B------:R-:W3:-:S14]  /*33c50*/  LDL.LU R60, [R1+0x2f30] ;  /* 0x002f3000013c7983 */ /* 0x000edc0000300800 */
[----:B------:R0:W-:Y:S04]  /*33c60*/  STL.64 [R1+0x760], R16 ;  /* 0x0007601001007387 */ /* 0x0001e80000100a00 */
[----:B------:R1:W-:Y:S04]  /*33c70*/  STL.64 [R1+0x768], R18 ;  /* 0x0007681201007387 */ /* 0x0003e80000100a00 */
[----:B0-----:R-:W2:Y:S04]  /*33c80*/  LDL.LU.64 R16, [R1+0xb60] ;  /* 0x000b600001107983 */ /* 0x001ea80000300a00 */
[----:B-1----:R-:W2:Y:S04]  /*33c90*/  LDL.LU.64 R18, [R1+0xb68] ;  /* 0x000b680001127983 */ /* 0x002ea80000300a00 */
[----:B------:R0:W-:Y:S04]  /*33ca0*/  STL.64 [R1+0x750], R56 ;  /* 0x0007503801007387 */ /* 0x0001e80000100a00 */
[----:B------:R1:W-:Y:S04]  /*33cb0*/  STL.64 [R1+0x758], R58 ;  /* 0x0007583a01007387 */ /* 0x0003e80000100a00 */
[----:B0-----:R-:W3:Y:S01]  /*33cc0*/  LDL.LU.64 R56, [R1+0xb50] ;  /* 0x000b500001387983 */ /* 0x001ee20000300a00 */
[----:B----4-:R-:W-:-:S15]  /*33cd0*/  HMMA.16816.F32 R52, R28, R40, R52 ;  /* 0x000000281c34723c */ /* 0x010fde0000001834 */
[----:B------:R-:W-:-:S08]  /*33ce0*/  NOP ;  /* 0x0000000000007918 */ /* 0x000fd00000000000 */
[----:B------:R-:W-:Y:S04]  /*33cf0*/  STL.64 [R1+0x440], R52 ;  /* 0x0004403401007387 */ /* 0x000fe80000100a00 */
[----:B------:R-:W-:Y:S04]  /*33d00*/  STL.64 [R1+0x448], R54 ;  /* 0x0004483601007387 */ /* 0x000fe80000100a00 */
[----:B-1----:R-:W3:Y:S01]  /*33d10*/  LDL.LU.64 R58, [R1+0xb58] ;  /* 0x000b5800013a7983 */ /* 0x002ee20000300a00 */
[----:B------:R-:W-:Y:S01]  /*33d20*/  IMAD R35, R61, 0x100, R35 ;  /* 0x000001003d237824 */ /* 0x000fe200078e0223 */
[----:B------:R-:W-:-:S02]  /*33d30*/  F2FP.F16.E5M2.UNPACK_B R32, R32 ;  /* 0x00000020ff20723e */ /* 0x000fc400020004ff */
[----:B------:R-:W-:Y:S02]  /*33d40*/  F2FP.F16.E5M2.UNPACK_B R33, R33 ;  /* 0x00000021ff21723e */ /* 0x000fe400020004ff */
[----:B------:R-:W-:Y:S02]  /*33d50*/  F2FP.F16.E5M2.UNPACK_B R34, R34 ;  /* 0x00000022ff22723e */ /* 0x000fe400020004ff */
[----:B------:R-:W-:-:S07]  /*33d60*/  F2FP.F16.E5M2.UNPACK_B R35, R35 ;  /* 0x00000023ff23723e */ /* 0x000fce00020004ff */
[C---:B------:R-:W-:Y:S06]  /*33d70*/  HMMA.16816.F32 R28, R32.reuse, R38, R48 ;  /* 0x00000026201c723c */ /* 0x040fec0000001830 */
[----:B------:R-:W-:-:S15]  /*33d80*/  HMMA.16816.F32 R44, R32, R2, R44 ;  /* 0x00000002202c723c */ /* 0x000fde000000182c */
[----:B------:R-:W-:-:S02]  /*33d90*/  NOP ;  /* 0x0000000000007918 */ /* 0x000fc40000000000 */
[----:B------:R0:W-:Y:S04]  /*33da0*/  STL.64 [R1+0x430], R28 ;  /* 0x0004301c01007387 */ /* 0x0001e80000100a00 */
[----:B------:R1:W-:Y:S04]  /*33db0*/  STL.64 [R1+0x438], R30 ;  /* 0x0004381e01007387 */ /* 0x0003e80000100a00 */
[----:B0-----:R-:W4:Y:S04]  /*33dc0*/  LDL.LU.64 R28, [R1+0xb30] ;  /* 0x000b3000011c7983 */ /* 0x001f280000300a00 */
[----:B-1----:R-:W4:Y:S04]  /*33dd0*/  LDL.LU.64 R30, [R1+0xb38] ;  /* 0x000b3800011e7983 */ /* 0x002f280000300a00 */
[----:B------:R-:W-:Y:S04]  /*33de0*/  STL.64 [R1+0x420], R44 ;  /* 0x0004202c01007387 */ /* 0x000fe80000100a00 */
[----:B------:R2:W-:Y:S04]  /*33df0*/  STL.64 [R1+0x428], R46 ;  /* 0x0004282e01007387 */ /* 0x0005e80000100a00 */
        /* <DEDUP_REMOVED lines=8> */
[----:B--2---:R-:W-:Y:S03]  /*33e80*/  HMMA.16816.F32 R44, R32, R4, R16 ;  /* 0x00000004202c723c */ /* 0x004fe60000001810 */
[----:B------:R-:W2:Y:S04]  /*33e90*/  LDL.LU.64 R16, [R1+0xb20] ;  /* 0x000b200001107983 */ /* 0x000ea80000300a00 */
[----:B------:R-:W2:-:S15]  /*33ea0*/  LDL.LU.64 R18, [R1+0xb28] ;  /* 0x000b280001127983 */ /* 0x000e9e0000300a00 */
[----:B------:R-:W-:-:S01]  /*33eb0*/  NOP ;  /* 0x0000000000007918 */ /* 0x000fc20000000000 */
[----:B------:R0:W-:Y:S04]  /*33ec0*/  STL.64 [R1+0x410], R44 ;  /* 0x0004102c01007387 */ /* 0x0001e80000100a00 */
[----:B------:R1:W-:Y:S04]  /*33ed0*/  STL.64 [R1+0x418], R46 ;  /* 0x0004182e01007387 */ /* 0x0003e80000100a00 */
[----:B0-----:R-:W4:Y:S04]  /*33ee0*/  LDL.LU.64 R44, [R1+0xb10] ;  /* 0x000b1000012c7983 */ /* 0x001f280000300a00 */
[----:B-1----:R-:W4:Y:S01]  /*33ef0*/  LDL.LU.64 R46, [R1+0xb18] ;  /* 0x000b1800012e7983 */ /* 0x002f220000300a00 */
[----:B---3--:R-:W-:-:S15]  /*33f00*/  HMMA.16816.F32 R56, R32, R6, R56 ;  /* 0x000000062038723c */ /* 0x008fde0000001838 */
[----:B------:R-:W-:-:S08]  /*33f10*/  NOP ;  /* 0x0000000000007918 */ /* 0x000fd00000000000 */
[----:B------:R0:W-:Y:S04]  /*33f20*/  STL.64 [R1+0x400], R56 ;  /* 0x0004003801007387 */ /* 0x0001e80000100a00 */
[----:B------:R1:W-:Y:S04]  /*33f30*/  STL.64 [R1+0x408], R58 ;  /* 0x0004083a01007387 */ /* 0x0003e80000100a00 */
[----:B0-----:R-:W3:Y:S04]  /*33f40*/  LDL.LU.64 R56, [R1+0xaf0] ;  /* 0x000af00001387983 */ /* 0x001ee80000300a00 */
[----:B-1----:R-:W3:Y:S04]  /*33f50*/  LDL.LU.64 R58, [R1+0xaf8] ;  /* 0x000af800013a7983 */ /* 0x002ee80000300a00 */
[----:B------:R-:W-:Y:S04]  /*33f60*/  STL.64 [R1+0x2f18], R6 ;  /* 0x002f180601007387 */ /* 0x000fe80000100a00 */
[----:B------:R0:W-:Y:S04]  /*33f70*/  STL.64 [R1+0x2f10], R4 ;  /* 0x002f100401007387 */ /* 0x0001e80000100a00 */
[----:B0-----:R-:W4:Y:S04]  /*33f80*/  LDL.LU.64 R4, [R1+0xb40] ;  /* 0x000b400001047983 */ /* 0x001f280000300a00 */
[----:B------:R-:W4:Y:S01]  /*33f90*/  LDL.LU.64 R6, [R1+0xb48] ;  /* 0x000b480001067983 */ /* 0x000f220000300a00 */
[C---:B--2---:R-:W-:Y:S06]  /*33fa0*/  HMMA.16816.F32 R16, R32.reuse, R12, R16 ;  /* 0x0000000c2010723c */ /* 0x044fec0000001810 */
[----:B----4-:R-:W-:-:S15]  /*33fb0*/  HMMA.16816.F32 R4, R32, R8, R4 ;  /* 0x000000082004723c */ /* 0x010fde0000001804 */
[----:B------:R-:W-:-:S08]  /*33fc0*/  NOP ;  /* 0x0000000000007918 */ /* 0x000fd00000000000 */
[----:B------:R-:W-:Y:S04]  /*33fd0*/  STL.64 [R1+0x3f0], R4 ;  /* 0x0003f00401007387 */ /* 0x000fe80000100a00 */
[----:B------:R0:W-:Y:S02]  /*33fe0*/  STL.64 [R1+0x3f8], R6 ;  /* 0x0003f80601007387 */ /* 0x0001e40000100a00 */
[----:B0-----:R-:W-:Y:S02]  /*33ff0*/  HMMA.16816.F32 R4, R32, R10, R28 ;  /* 0x0000000a2004723c */ /* 0x001fe4000000181c */
[----:B------:R-:W2:Y:S04]  /*34000*/  LDL.LU.64 R28, [R1+0xae0] ;  /* 0x000ae000011c7983 */ /* 0x000ea80000300a00 */
[----:B------:R-:W2:-:S15]  /*34010*/  LDL.LU.64 R30, [R1+0xae8] ;  /* 0x000ae800011e7983 */ /* 0x000e9e0000300a00 */
[----:B------:R-:W-:-:S02]  /*34020*/  NOP ;  /* 0x0000000000007918 */ /* 0x000fc40000000000 */
[----:B------:R0:W-:Y:S04]  /*34030*/  STL.64 [R1+0x3e0], R4 ;  /* 0x0003e00401007387 */ /* 0x0001e80000100a00 */
[----:B------:R1:W-:Y:S04]  /*34040*/  STL.64 [R1+0x3e8], R6 ;  /* 0x0003e80601007387 */ /* 0x0003e80000100a00 */
[----:B0-----:R-:W4:Y:S04]  /*34050*/  LDL.LU.64 R4, [R1+0xad0] ;  /* 0x000ad00001047983 */ /* 0x001f280000300a00 */
[----:B-1----:R-:W4:Y:S04]  /*34060*/  LDL.LU.64 R6, [R1+0xad8] ;  /* 0x000ad80001067983 */ /* 0x002f280000300a00 */
[----:B------:R-:W-:Y:S04]  /*34070*/  STL.64 [R1+0x2f08], R10 ;  /* 0x002f080a01007387 */ /* 0x000fe80000100a00 */
[----:B------:R0:W-:Y:S04]  /*34080*/  STL.64 [R1+0x2f00], R8 ;  /* 0x002f000801007387 */ /* 0x0001e80000100a00 */
[----:B0-----:R-:W3:Y:S04]  /*34090*/  LDL.LU.64 R8, [R1+0xb00] ;  /* 0x000b000001087983 */ /* 0x001ee80000300a00 */
[----:B------:R-:W3:Y:S04]  /*340a0*/  LDL.LU.64 R10, [R1+0xb08] ;  /* 0x000b0800010a7983 */ /* 0x000ee80000300a00 */
[----:B------:R-:W-:Y:S04]  /*340b0*/  STL.64 [R1+0x3d0], R16 ;  /* 0x0003d01001007387 */ /* 0x000fe80000100a00 */
[----:B------:R0:W-:Y:S04]  /*340c0*/  STL.64 [R1+0x3d8], R18 ;  /* 0x0003d81201007387 */ /* 0x0001e80000100a00 */
[----:B0-----:R-:W4:Y:S04]  /*340d0*/  LDL.LU.64 R18, [R1+0x2f28] ;  /* 0x002f280001127983 */ /* 0x001f280000300a00 */
[----:B------:R-:W3:Y:S01]  /*340e0*/  LDL.LU.64 R16, [R1+0x2f20] ;  /* 0x002f200001107983 */ /* 0x000ee20000300a00 */
[----:B------:R-:W-:-:S15]  /*340f0*/  HMMA.16816.F32 R44, R32, R14, R44 ;  /* 0x0000000e202c723c */ /* 0x000fde000000182c */
        /* <DEDUP_REMOVED lines=9> */
[----:B----4-:R-:W-:-:S15]  /*34190*/  HMMA.16816.F32 R8, R32, R18, R56 ;  /* 0x000000122008723c */ /* 0x010fde0000001838 */
[----:B------:R-:W-:-:S02]  /*341a0*/  NOP ;  /* 0x0000000000007918 */ /* 0x000fc40000000000 */
[----:B------:R0:W-:Y:S04]  /*341b0*/  STL.64 [R1+0x3b0], R12 ;  /* 0x0003b00c01007387 */ /* 0x0001e80000100a00 */
[----:B------:R1:W-:Y:S04]  /*341c0*/  STL.64 [R1+0x3b8], R14 ;  /* 0x0003b80e01007387 */ /* 0x0003e80000100a00 */
[----:B0-----:R-:W2:Y:S04]  /*341d0*/  LDL.LU.64 R12, [R1+0xe90] ;  /* 0x000e9000010c7983 */ /* 0x001ea80000300a00 */
[----:B-1----:R-:W2:Y:S04]  /*341e0*/  LDL.LU.64 R14, [R1+0xe98] ;  /* 0x000e9800010e7983 */ /* 0x002ea80000300a00 */
[----:B------:R0:W-:Y:S04]  /*341f0*/  STL.64 [R1+0x3a0], R8 ;  /* 0x0003a00801007387 */ /* 0x0001e80000100a00 */
[----:B------:R1:W-:Y:S04]  /*34200*/  STL.64 [R1+0x3a8], R10 ;  /* 0x0003a80a01007387 */ /* 0x0003e80000100a00 */
[----:B0-----:R-:W3:Y:S04]  /*34210*/  LDL.LU.64 R8, [R1+0xe80] ;  /* 0x000e800001087983 */ /* 0x001ee80000300a00 */
[----:B-1----:R-:W3:Y:S04]  /*34220*/  LDL.LU.64 R10, [R1+0xe88] ;  /* 0x000e8800010a7983 */ /* 0x002ee80000300a00 */
[----:B------:R-:W-:Y:S04]  /*34230*/  STL.64 [R1+0x2ed8], R18 ;  /* 0x002ed81201007387 */ /* 0x000fe80000100a00 */
[----:B------:R0:W-:Y:S02]  /*34240*/  STL.64 [R1+0x2ed0], R16 ;  /* 0x002ed01001007387 */ /* 0x0001e40000100a00 */
[C---:B0-----:R-:W-:Y:S02]  /*34250*/  HMMA.16816.F32 R16, R32.reuse, R22, R4 ;  /* 0x000000162010723c */ /* 0x041fe40000001804 */
[----:B------:R-:W4:Y:S04]  /*34260*/  LDL.LU.64 R4, [R1+0xab0] ;  /* 0x000ab00001047983 */ /* 0x000f280000300a00 */
[----:B------:R-:W-:Y:S04]  /*34270*/  STL.64 [R1+0x390], R28 ;  /* 0x0003901c01007387 */ /* 0x000fe80000100a00 */
[----:B------:R-:W-:Y:S04]  /*34280*/  STL.64 [R1+0x398], R30 ;  /* 0x0003981e01007387 */ /* 0x000fe80000100a00 */
[----:B------:R-:W4:Y:S09]  /*34290*/  LDL.LU.64 R6, [R1+0xab8] ;  /* 0x000ab80001067983 */ /* 0x000f320000300a00 */
[----:B------:R-:W-:Y:S04]  /*342a0*/  STL.64 [R1+0x380], R16 ;  /* 0x0003801001007387 */ /* 0x000fe80000100a00 */
[----:B------:R0:W-:Y:S02]  /*342b0*/  STL.64 [R1+0x388], R18 ;  /* 0x0003881201007387 */ /* 0x0001e40000100a00 */
[----:B0-----:R-:W-:Y:S02]  /*342c0*/  HMMA.16816.F32 R16, R32, R24, R44 ;  /* 0x000000182010723c */ /* 0x001fe4000000182c */
[----:B------:R-:W-:Y:S04]  /*342d0*/  STL.64 [R1+0x2ef8], R22 ;  /* 0x002ef81601007387 */ /* 0x000fe80000100a00 */
[----:B------:R-:W-:Y:S01]  /*342e0*/  STL.64 [R1+0x2ef0], R20 ;  /* 0x002ef01401007387 */ /* 0x000fe20000100a00 */
[----:B------:R-:W-:-:S02]  /*342f0*/  IMAD R28, R50, 0x100, R49 ;  /* 0x00000100321c7824 */ /* 0x000fc400078e0231 */
[----:B------:R-:W-:-:S14]  /*34300*/  IMAD R29, R61, 0x100, R51 ;  /* 0x000001003d1d7824 */ /* 0x000fdc00078e0233 */
[----:B------:R-:W-:Y:S04]  /*34310*/  STL.64 [R1+0x370], R16 ;  /* 0x0003701001007387 */ /* 0x000fe80000100a00 */
[----:B------:R-:W-:Y:S01]  /*34320*/  STL.64 [R1+0x378], R18 ;  /* 0x0003781201007387 */ /* 0x000fe20000100a00 */
[C---:B--2---:R-:W-:Y:S06]  /*34330*/  HMMA.16816.F32 R12, R32.reuse, R26, R12 ;  /* 0x0000001a200c723c */ /* 0x044fec000000180c */
[----:B---3--:R-:W-:-:S15]  /*34340*/  HMMA.16816.F32 R8, R32, R36, R8 ;  /* 0x000000242008723c */ /* 0x008fde0000001808 */
[----:B------:R-:W-:-:S02]  /*34350*/  NOP ;  /* 0x0000000000007918 */ /* 0x000fc40000000000 */
[----:B------:R-:W-:Y:S04]  /*34360*/  STL.64 [R1+0x740], R12 ;  /* 0x0007400c01007387 */ /* 0x000fe80000100a00 */
[----:B------:R-:W-:Y:S04]  /*34370*/  STL.64 [R1+0x748], R14 ;  /* 0x0007480e01007387 */ /* 0x000fe80000100a00 */
[----:B------:R-:W2:Y:S04]  /*34380*/  LDL.LU R49, [R1+0xf7c] ;  /* 0x000f7c0001317983 */ /* 0x000ea80000300800 */
[----:B------:R-:W2:Y:S04]  /*34390*/  LDL.LU R50, [R1+0xf78] ;  /* 0x000f780001327983 */ /* 0x000ea80000300800 */
[----:B------:R-:W-:Y:S04]  /*343a0*/  STL.64 [R1+0x730], R8 ;  /* 0x0007300801007387 */ /* 0x000fe80000100a00 */
[----:B------:R4:W-:Y:S04]  /*343b0*/  STL.64 [R1+0x738], R10 ;  /* 0x0007380a01007387 */ /* 0x0009e80000100a00 */
[----:B------:R-:W3:Y:S04]  /*343c0*/  LDL.LU R51, [R1+0xf84] ;  /* 0x000f840001337983 */ /* 0x000ee80000300800 */
[----:B------:R-:W3:Y:S01]  /*343d0*/  LDL.LU R61, [R1+0xf80] ;  /* 0x000f8000013d7983 */ /* 0x000ee20000300800 */
[----:B----4-:R-:W-:Y:S03]  /*343e0*/  HMMA.16816.F32 R8, R32, R40, R4 ;  /* 0x000000282008723c */ /* 0x010fe60000001804 */
[----:B------:R-:W4:Y:S04]  /*343f0*/  LDL.LU.64 R4, [R1+0xaa0] ;  /* 0x000aa00001047983 */ /* 0x000f280000300a00 */
[----:B------:R-:W4:Y:S01]  /*34400*/  LDL.LU.64 R6, [R1+0xaa8] ;  /* 0x000aa80001067983 */ /* 0x000f220000300a00 */
[----:B------:R-:W-:-:S02]  /*34410*/  IMAD R30, R53, 0x100, R52 ;  /* 0x00000100351e7824 */ /* 0x000fc400078e0234 */
[----:B------:R-:W-:Y:S01]  /*34420*/  IMAD R31, R55, 0x100, R54 ;  /* 0x00000100371f7824 */ /* 0x000fe200078e0236 */
[----:B------:R-:W-:Y:S02]  /*34430*/  F2FP.F16.E5M2.UNPACK_B R28, R28 ;  /* 0x0000001cff1c723e */ /* 0x000fe400020004ff */
[----:B------:R-:W-:Y:S02]  /*34440*/  F2FP.F16.E5M2.UNPACK_B R29, R29 ;  /* 0x0000001dff1d723e */ /* 0x000fe400020004ff */
[----:B------:R-:W-:Y:S02]  /*34450*/  F2FP.F16.E5M2.UNPACK_B R30, R30 ;  /* 0x0000001eff1e723e */ /* 0x000fe400020004ff */
[----:B------:R-:W-:-:S06]  /*34460*/  F2FP.F16.E5M2.UNPACK_B R31, R31 ;  /* 0x0000001fff1f723e */ /* 0x000fcc00020004ff */
[----:B------:R0:W-:Y:S04]  /*34470*/  STL.64 [R1+0x360], R8 ;  /* 0x0003600801007387 */ /* 0x0001e80000100a00 */
[----:B------:R1:W-:Y:S04]  /*34480*/  STL.64 [R1+0x368], R10 ;  /* 0x0003680a01007387 */ /* 0x0003e80000100a00 */
[----:B------:R-:W2:Y:S04]  /*34490*/  LDL.LU.64 R32, [R1+0xa90] ;  /* 0x000a900001207983 */ /* 0x000ea80000300a00 */
[----:B------:R-:W2:Y:S04]  /*344a0*/  LDL.LU.64 R34, [R1+0xa98] ;  /* 0x000a980001227983 */ /* 0x000ea80000300a00 */
[----:B------:R-:W3:Y:S04]  /*344b0*/  LDL.LU.64 R56, [R1+0xa80] ;  /* 0x000a800001387983 */ /* 0x000ee80000300a00 */
[----:B------:R-:W3:Y:S04]  /*344c0*/  LDL.LU.64 R58, [R1+0xa88] ;  /* 0x000a8800013a7983 */ /* 0x000ee80000300a00 */
[----:B0-----:R-:W3:Y:S04]  /*344d0*/  LDL.LU.64 R8, [R1+0xa70] ;  /* 0x000a700001087983 */ /* 0x001ee80000300a00 */
[----:B-1----:R-:W3:Y:S04]  /*344e0*/  LDL.LU.64 R10, [R1+0xa78] ;  /* 0x000a7800010a7983 */ /* 0x002ee80000300a00 */
[----:B------:R-:W3:Y:S04]  /*344f0*/  LDL.LU.64 R20, [R1+0xa60] ;  /* 0x000a600001147983 */ /* 0x000ee80000300a00 */
[----:B------:R-:W3:Y:S04]  /*34500*/  LDL.LU.64 R22, [R1+0xa68] ;  /* 0x000a680001167983 */ /* 0x000ee80000300a00 */
[----:B------:R-:W3:Y:S04]  /*34510*/  LDL.LU.64 R12, [R1+0xa50] ;  /* 0x000a5000010c7983 */ /* 0x000ee80000300a00 */
[----:B------:R-:W3:Y:S04]  /*34520*/  LDL.LU.64 R14, [R1+0xa58] ;  /* 0x000a5800010e7983 */ /* 0x000ee80000300a00 */
[----:B------:R-:W3:Y:S04]  /*34530*/  LDL.LU.64 R16, [R1+0xa40] ;  /* 0x000a400001107983 */ /* 0x000ee80000300a00 */
[----:B------:R-:W3:Y:S04]  /*34540*/  LDL.LU.64 R18, [R1+0xa48] ;  /* 0x000a480001127983 */ /* 0x000ee80000300a00 */
[----:B------:R-:W3:Y:S04]  /*34550*/  LDL.LU.64 R44, [R1+0xa30] ;  /* 0x000a3000012c7983 */ /* 0x000ee80000300a00 */
[----:B------:R-:W3:Y:S04]  /*34560*/  LDL.LU.64 R46, [R1+0xa38] ;  /* 0x000a3800012e7983 */ /* 0x000ee80000300a00 */
[----:B------:R-:W3:Y:S04]  /*34570*/  LDL.LU R52, [R1+0xf8c] ;  /* 0x000f8c0001347983 */ /* 0x000ee80000300800 */
[----:B------:R-:W3:Y:S04]  /*34580*/  LDL.LU R53, [R1+0xf88] ;  /* 0x000f880001357983 */ /* 0x000ee80000300800 */
[----:B------:R-:W3:Y:S04]  /*34590*/  LDL.LU R54, [R1+0xf94] ;  /* 0x000f940001367983 */ /* 0x000ee80000300800 */
[----:B------:R-:W3:Y:S01]  /*345a0*/  LDL.LU R55, [R1+0xf90] ;  /* 0x000f900001377983 */ /* 0x000ee20000300800 */
[----:B----4-:R-:W-:-:S15]  /*345b0*/  HMMA.16816.F32 R4, R28, R38, R4 ;  /* 0x000000261c04723c */ /* 0x010fde0000001804 */
[----:B------:R-:W-:-:S08]  /*345c0*/  NOP ;  /* 0x0000000000007918 */ /* 0x000fd00000000000 */
[----:B------:R-:W-:Y:S04]  /*345d0*/  STL.64 [R1+0x350], R4 ;  /* 0x0003500401007387 */ /* 0x000fe80000100a00 */
[----:B------:R0:W-:Y:S04]  /*345e0*/  STL.64 [R1+0x358], R6 ;  /* 0x0003580601007387 */ /* 0x0001e80000100a00 */
[----:B0-----:R-:W4:Y:S04]  /*345f0*/  LDL.LU.64 R6, [R1+0x2f18] ;  /* 0x002f180001067983 */ /* 0x001f280000300a00 */
[----:B------:R-:W3:Y:S01]  /*34600*/  LDL.LU.64 R4, [R1+0x2f10] ;  /* 0x002f100001047983 */ /* 0x000ee20000300a00 */
[----:B--2---:R-:W-:-:S15]  /*34610*/  HMMA.16816.F32 R32, R28, R2, R32 ;  /* 0x000000021c20723c */ /* 0x004fde0000001820 */
[----:B------:R-:W-:-:S08]  /*34620*/  NOP ;  /* 0x0000000000007918 */ /* 0x000fd00000000000 */
[----:B------:R-:W-:Y:S04]  /*34630*/  STL.64 [R1+0x340], R32 ;  /* 0x0003402001007387 */ /* 0x000fe80000100a00 */
[----:B------:R3:W-:Y:S02]  /*34640*/  STL.64 [R1+0x348], R34 ;  /* 0x0003482201007387 */ /* 0x0007e40000100a00 */
[C---:B---3--:R-:W-:Y:S06]  /*34650*/  HMMA.16816.F32 R32, R28.reuse, R4, R56 ;  /* 0x000000041c20723c */ /* 0x048fec0000001838 */
[----:B----4-:R-:W-:Y:S01]  /*34660*/  HMMA.16816.F32 R8, R28, R6, R8 ;  /* 0x000000061c08723c */ /* 0x010fe20000001808 */
[----:B------:R-:W2:Y:S04]  /*34670*/  LDL.LU.64 R56, [R1+0xa00] ;  /* 0x000a000001387983 */ /* 0x000ea80000300a00 */
[----:B------:R-:W2:-:S12]  /*34680*/  LDL.LU.64 R58, [R1+0xa08] ;  /* 0x000a0800013a7983 */ /* 0x000e980000300a00 */
[----:B------:R0:W-:Y:S04]  /*34690*/  STL.64 [R1+0x330], R32 ;  /* 0x0003302001007387 */ /* 0x0001e80000100a00 */
[----:B------:R1:W-:Y:S04]  /*346a0*/  STL.64 [R1+0x338], R34 ;  /* 0x0003382201007387 */ /* 0x0003e80000100a00 */
[----:B0-----:R-:W3:Y:S04]  /*346b0*/  LDL.LU.64 R32, [R1+0x720] ;  /* 0x0007200001207983 */ /* 0x001ee80000300a00 */
[----:B-1----:R-:W3:Y:S04]  /*346c0*/  LDL.LU.64 R34, [R1+0x728] ;  /* 0x0007280001227983 */ /* 0x002ee80000300a00 */
        /* <DEDUP_REMOVED lines=9> */
[----:B0-----:R-:W3:Y:S04]  /*34760*/  LDL.LU.64 R22, [R1+0x2ef8] ;  /* 0x002ef80001167983 */ /* 0x001ee80000300a00 */
[----:B------:R-:W2:Y:S04]  /*34770*/  LDL.LU.64 R20, [R1+0x2ef0] ;  /* 0x002ef00001147983 */ /* 0x000ea80000300a00 */
        /* <DEDUP_REMOVED lines=8> */
[C---:B---3--:R-:W-:Y:S06]  /*34800*/  HMMA.16816.F32 R16, R28.reuse, R12, R16 ;  /* 0x0000000c1c10723c */ /* 0x048fec0000001810 */
[----:B----4-:R-:W-:-:S15]  /*34810*/  HMMA.16816.F32 R44, R28, R14, R44 ;  /* 0x0000000e1c2c723c */ /* 0x010fde000000182c */
[----:B------:R-:W-:-:S02]  /*34820*/  NOP ;  /* 0x0000000000007918 */ /* 0x000fc40000000000 */
[----:B------:R-:W-:Y:S04]  /*34830*/  STL.64 [R1+0x2f0], R16 ;  /* 0x0002f01001007387 */ /* 0x000fe80000100a00 */
[----:B------:R0:W-:Y:S04]  /*34840*/  STL.64 [R1+0x2f8], R18 ;  /* 0x0002f81201007387 */ /* 0x0001e80000100a00 */
[----:B0-----:R-:W2:Y:S04]  /*34850*/  LDL.LU.64 R18, [R1+0x2ed8] ;  /* 0x002ed80001127983 */ /* 0x001ea80000300a00 */
[----:B------:R-:W3:Y:S04]  /*34860*/  LDL.LU.64 R16, [R1+0x2ed0] ;  /* 0x002ed00001107983 */ /* 0x000ee80000300a00 */
[----:B------:R0:W-:Y:S04]  /*34870*/  STL.64 [R1+0x2e0], R44 ;  /* 0x0002e02c01007387 */ /* 0x0001e80000100a00 */
[----:B------:R1:W-:Y:S04]  /*34880*/  STL.64 [R1+0x2e8], R46 ;  /* 0x0002e82e01007387 */ /* 0x0003e80000100a00 */
[----:B0-----:R-:W4:Y:S04]  /*34890*/  LDL.LU.64 R44, [R1+0x710] ;  /* 0x00071000012c7983 */ /* 0x001f280000300a00 */
[----:B-1----:R-:W4:Y:S04]  /*348a0*/  LDL.LU.64 R46, [R1+0x718] ;  /* 0x00071800012e7983 */ /* 0x002f280000300a00 */
[----:B------:R-:W-:Y:S04]  /*348b0*/  STL.64 [R1+0x2ea8], R14 ;  /* 0x002ea80e01007387 */ /* 0x000fe80000100a00 */
[----:B------:R0:W-:Y:S04]  /*348c0*/  STL.64 [R1+0x2ea0], R12 ;  /* 0x002ea00c01007387 */ /* 0x0001e80000100a00 */
[----:B0-----:R-:W3:Y:S04]  /*348d0*/  LDL.LU.64 R12, [R1+0xa20] ;  /* 0x000a2000010c7983 */ /* 0x001ee80000300a00 */
[----:B------:R-:W3:Y:S01]  /*348e0*/  LDL.LU.64 R14, [R1+0xa28] ;  /* 0x000a2800010e7983 */ /* 0x000ee20000300a00 */
[C---:B--2---:R-:W-:Y:S06]  /*348f0*/  HMMA.16816.F32 R8, R28.reuse, R18, R8 ;  /* 0x000000121c08723c */ /* 0x044fec0000001808 */
[----:B------:R-:W-:Y:S01]  /*34900*/  STL.64 [R1+0x2ec8], R18 ;  /* 0x002ec81201007387 */ /* 0x000fe20000100a00 */
[----:B---3--:R-:W-:-:S15]  /*34910*/  HMMA.16816.F32 R12, R28, R16, R12 ;  /* 0x000000101c0c723c */ /* 0x008fde000000180c */
[----:B------:R-:W-:-:S08]  /*34920*/  NOP ;  /* 0x0000000000007918 */ /* 0x000fd00000000000 */
[----:B------:R-:W-:Y:S04]  /*34930*/  STL.64 [R1+0x2d0], R12 ;  /* 0x0002d00c01007387 */ /* 0x000fe80000100a00 */
[----:B------:R0:W-:Y:S04]  /*34940*/  STL.64 [R1+0x2d8], R14 ;  /* 0x0002d80e01007387 */ /* 0x0001e80000100a00 */
[----:B------:R-:W-:Y:S04]  /*34950*/  STL.64 [R1+0x2ec0], R16 ;  /* 0x002ec01001007387 */ /* 0x000fe80000100a00 */
[----:B------:R-:W-:Y:S04]  /*34960*/  STL.64 [R1+0x2c0], R8 ;  /* 0x0002c00801007387 */ /* 0x000fe80000100a00 */
[----:B------:R1:W-:Y:S01]  /*34970*/  STL.64 [R1+0x2c8], R10 ;  /* 0x0002c80a01007387 */ /* 0x0003e20000100a00 */
[C---:B0-----:R-:W-:Y:S06]  /*34980*/  HMMA.16816.F32 R12, R28.reuse, R20, R56 ;  /* 0x000000141c0c723c */ /* 0x041fec0000001838 */
[----:B-1----:R-:W-:Y:S01]  /*34990*/  HMMA.16816.F32 R8, R28, R22, R32 ;  /* 0x000000161c08723c */ /* 0x002fe20000001820 */
[----:B------:R-:W2:-:S15]  /*349a0*/  LDL.LU.64 R16, [R1+0xe70] ;  /* 0x000e700001107983 */ /* 0x000e9e0000300a00 */
[----:B------:R-:W-:-:S01]  /*349b0*/  NOP ;  /* 0x0000000000007918 */ /* 0x000fc20000000000 */
[----:B------:R-:W-:Y:S04]  /*349c0*/  STL.64 [R1+0x2b0], R12 ;  /* 0x0002b00c01007387 */ /* 0x000fe80000100a00 */
[----:B------:R-:W-:Y:S04]  /*349d0*/  STL.64 [R1+0x2b8], R14 ;  /* 0x0002b80e01007387 */ /* 0x000fe80000100a00 */
[----:B------:R-:W2:Y:S04]  /*349e0*/  LDL.LU.64 R18, [R1+0xe78] ;  /* 0x000e780001127983 */ /* 0x000ea80000300a00 */
[----:B------:R0:W-:Y:S04]  /*349f0*/  STL.64 [R1+0x2a0], R8 ;  /* 0x0002a00801007387 */ /* 0x0001e80000100a00 */
[----:B------:R1:W-:Y:S04]  /*34a00*/  STL.64 [R1+0x2a8], R10 ;  /* 0x0002a80a01007387 */ /* 0x0003e80000100a00 */
[----:B0-----:R-:W3:Y:S04]  /*34a10*/  LDL.LU.64 R8, [R1+0xe60] ;  /* 0x000e600001087983 */ /* 0x001ee80000300a00 */
[----:B-1----:R-:W3:Y:S01]  /*34a20*/  LDL.LU.64 R10, [R1+0xe68] ;  /* 0x000e6800010a7983 */ /* 0x002ee20000300a00 */
[----:B----4-:R-:W-:Y:S01]  /*34a30*/  HMMA.16816.F32 R44, R28, R24, R44 ;  /* 0x000000181c2c723c */ /* 0x010fe2000000182c */
[----:B------:R-:W-:-:S02]  /*34a40*/  IMAD R32, R50, 0x100, R49 ;  /* 0x0000010032207824 */ /* 0x000fc400078e0231 */
[----:B------:R-:W-:Y:S01]  /*34a50*/  IMAD R33, R61, 0x100, R51 ;  /* 0x000001003d217824 */ /* 0x000fe200078e0233 */
[----:B------:R-:W4:Y:S04]  /*34a60*/  LDL.LU.64 R48, [R1+0x9f0] ;  /* 0x0009f00001307983 */ /* 0x000f280000300a00 */
[----:B------:R-:W4:Y:S04]  /*34a70*/  LDL.LU.64 R50, [R1+0x9f8] ;  /* 0x0009f80001327983 */ /* 0x000f280000300a00 */
[----:B------:R-:W4:Y:S04]  /*34a80*/  LDL.LU.64 R12, [R1+0x9e0] ;  /* 0x0009e000010c7983 */ /* 0x000f280000300a00 */
[----:B------:R-:W4:Y:S07]  /*34a90*/  LDL.LU.64 R14, [R1+0x9e8] ;  /* 0x0009e800010e7983 */ /* 0x000f2e0000300a00 */
[----:B------:R0:W-:Y:S04]  /*34aa0*/  STL.64 [R1+0x290], R44 ;  /* 0x0002902c01007387 */ /* 0x0001e80000100a00 */
[----:B------:R1:W-:Y:S04]  /*34ab0*/  STL.64 [R1+0x298], R46 ;  /* 0x0002982e01007387 */ /* 0x0003e80000100a00 */
[----:B0-----:R-:W4:Y:S04]  /*34ac0*/  LDL.LU.64 R44, [R1+0x9d0] ;  /* 0x0009d000012c7983 */ /* 0x001f280000300a00 */
[----:B-1----:R-:W4:Y:S01]  /*34ad0*/  LDL.LU.64 R46, [R1+0x9d8] ;  /* 0x0009d800012e7983 */ /* 0x002f220000300a00 */
[C---:B--2---:R-:W-:Y:S06]  /*34ae0*/  HMMA.16816.F32 R16, R28.reuse, R26, R16 ;  /* 0x0000001a1c10723c */ /* 0x044fec0000001810 */
[----:B---3--:R-:W-:-:S15]  /*34af0*/  HMMA.16816.F32 R8, R28, R36, R8 ;  /* 0x000000241c08723c */ /* 0x008fde0000001808 */
        /* <DEDUP_REMOVED lines=8> */
[----:B-1----:R-:W3:Y:S01]  /*34b80*/  LDL.LU.64 R10, [R1+0x9b8] ;  /* 0x0009b800010a7983 */ /* 0x002ee20000300a00 */
[----:B------:R-:W-:-:S02]  /*34b90*/  IMAD R34, R53, 0x100, R52 ;  /* 0x0000010035227824 */ /* 0x000fc400078e0234 */
[----:B------:R-:W-:Y:S01]  /*34ba0*/  IMAD R35, R55, 0x100, R54 ;  /* 0x0000010037237824 */ /* 0x000fe200078e0236 */
[----:B------:R-:W-:Y:S02]  /*34bb0*/  F2FP.F16.E5M2.UNPACK_B R32, R32 ;  /* 0x00000020ff20723e */ /* 0x000fe400020004ff */
[----:B------:R-:W-:Y:S02]  /*34bc0*/  F2FP.F16.E5M2.UNPACK_B R33, R33 ;  /* 0x00000021ff21723e */ /* 0x000fe400020004ff */
[----:B------:R-:W-:Y:S02]  /*34bd0*/  F2FP.F16.E5M2.UNPACK_B R34, R34 ;  /* 0x00000022ff22723e */ /* 0x000fe400020004ff */
[----:B------:R-:W-:Y:S01]  /*34be0*/  F2FP.F16.E5M2.UNPACK_B R35, R35 ;  /* 0x00000023ff23723e */ /* 0x000fe200020004ff */
[----:B----4-:R-:W-:Y:S06]  /*34bf0*/  HMMA.16816.F32 R48, R28, R40, R48 ;  /* 0x000000281c30723c */ /* 0x010fec0000001830 */
[C---:B------:R-:W-:Y:S06]  /*34c00*/  HMMA.16816.F32 R28, R32.reuse, R38, R12 ;  /* 0x00000026201c723c */ /* 0x040fec000000180c */
[C---:B------:R-:W-:Y:S01]  /*34c10*/  HMMA.16816.F32 R44, R32.reuse, R2, R44 ;  /* 0x00000002202c723c */ /* 0x040fe2000000182c */
[----:B------:R-:W4:Y:S10]  /*34c20*/  LDL.LU.64 R12, [R1+0x890] ;  /* 0x00089000010c7983 */ /* 0x000f340000300a00 */
[----:B------:R-:W-:Y:S04]  /*34c30*/  STL.64 [R1+0x280], R48 ;  /* 0x0002803001007387 */ /* 0x000fe80000100a00 */
[----:B------:R-:W-:Y:S04]  /*34c40*/  STL.64 [R1+0x288], R50 ;  /* 0x0002883201007387 */ /* 0x000fe80000100a00 */
[----:B------:R-:W4:Y:S04]  /*34c50*/  LDL.LU.64 R14, [R1+0x898] ;  /* 0x00089800010e7983 */ /* 0x000f280000300a00 */
[----:B------:R0:W-:Y:S04]  /*34c60*/  STL.64 [R1+0x270], R28 ;  /* 0x0002701c01007387 */ /* 0x0001e80000100a00 */
[----:B------:R1:W-:Y:S04]  /*34c70*/  STL.64 [R1+0x278], R30 ;  /* 0x0002781e01007387 */ /* 0x0003e80000100a00 */
[----:B------:R-:W4:Y:S04]  /*34c80*/  LDL.LU.64 R52, [R1+0x880] ;  /* 0x0008800001347983 */ /* 0x000f280000300a00 */
[----:B------:R-:W4:Y:S04]  /*34c90*/  LDL.LU.64 R54, [R1+0x888] ;  /* 0x0008880001367983 */ /* 0x000f280000300a00 */
[----:B0-----:R-:W4:Y:S04]  /*34ca0*/  LDL.LU.64 R28, [R1+0x860] ;  /* 0x00086000011c7983 */ /* 0x001f280000300a00 */
[----:B-1----:R-:W4:Y:S04]  /*34cb0*/  LDL.LU.64 R30, [R1+0x868] ;  /* 0x00086800011e7983 */ /* 0x002f280000300a00 */
[----:B------:R-:W4:Y:S04]  /*34cc0*/  LDL.LU.64 R48, [R1+0x850] ;  /* 0x0008500001307983 */ /* 0x000f280000300a00 */
[----:B------:R-:W4:Y:S04]  /*34cd0*/  LDL.LU.64 R50, [R1+0x858] ;  /* 0x0008580001327983 */ /* 0x000f280000300a00 */
[----:B------:R0:W-:Y:S04]  /*34ce0*/  STL.64 [R1+0x260], R44 ;  /* 0x0002602c01007387 */ /* 0x0001e80000100a00 */
[----:B------:R1:W-:Y:S04]  /*34cf0*/  STL.64 [R1+0x268], R46 ;  /* 0x0002682e01007387 */ /* 0x0003e80000100a00 */
[----:B0-----:R-:W4:Y:S04]  /*34d00*/  LDL.LU.64 R44, [R1+0x840] ;  /* 0x00084000012c7983 */ /* 0x001f280000300a00 */
[----:B-1----:R-:W4:Y:S04]  /*34d10*/  LDL.LU.64 R46, [R1+0x848] ;  /* 0x00084800012e7983 */ /* 0x002f280000300a00 */
[----:B------:R-:W4:Y:S04]  /*34d20*/  LDL.LU R59, [R1+0xf9c] ;  /* 0x000f9c00013b7983 */ /* 0x000f280000300800 */
[----:B------:R-:W4:Y:S01]  /*34d30*/  LDL.LU R61, [R1+0xf98] ;  /* 0x000f9800013d7983 */ /* 0x000f220000300800 */
[C---:B--2---:R-:W-:Y:S06]  /*34d40*/  HMMA.16816.F32 R16, R32.reuse, R4, R16 ;  /* 0x000000042010723c */ /* 0x044fec0000001810 */
[----:B---3--:R-:W-:-:S15]  /*34d50*/  HMMA.16816.F32 R8, R32, R6, R8 ;  /* 0x000000062008723c */ /* 0x008fde0000001808 */
[----:B------:R-:W-:-:S02]  /*34d60*/  NOP ;  /* 0x0000000000007918 */ /* 0x000fc40000000000 */
[----:B------:R-:W-:Y:S04]  /*34d70*/  STL.64 [R1+0x250], R16 ;  /* 0x0002501001007387 */ /* 0x000fe80000100a00 */
[----:B------:R0:W-:Y:S04]  /*34d80*/  STL.64 [R1+0x258], R18 ;  /* 0x0002581201007387 */ /* 0x0001e80000100a00 */
[----:B0-----:R-:W2:Y:S04]  /*34d90*/  LDL.LU.64 R18, [R1+0x2ec8] ;  /* 0x002ec80001127983 */ /* 0x001ea80000300a00 */
[----:B------:R-:W3:Y:S04]  /*34da0*/  LDL.LU.64 R16, [R1+0x2ec0] ;  /* 0x002ec00001107983 */ /* 0x000ee80000300a00 */
[----:B------:R-:W-:Y:S04]  /*34db0*/  STL.64 [R1+0x240], R8 ;  /* 0x0002400801007387 */ /* 0x000fe80000100a00 */
[----:B------:R0:W-:Y:S04]  /*34dc0*/  STL.64 [R1+0x248], R10 ;  /* 0x0002480a01007387 */ /* 0x0001e80000100a00 */
[----:B0-----:R-:W2:Y:S04]  /*34dd0*/  LDL.LU.64 R10, [R1+0x2eb8] ;  /* 0x002eb800010a7983 */ /* 0x001ea80000300a00 */
[----:B------:R-:W4:Y:S04]  /*34de0*/  LDL.LU.64 R8, [R1+0x2eb0] ;  /* 0x002eb00001087983 */ /* 0x000f280000300a00 */
[----:B------:R-:W-:Y:S04]  /*34df0*/  STL.64 [R1+0x2e88], R6 ;  /* 0x002e880601007387 */ /* 0x000fe80000100a00 */
[----:B------:R0:W-:Y:S04]  /*34e00*/  STL.64 [R1+0x2e80], R4 ;  /* 0x002e800401007387 */ /* 0x0001e80000100a00 */
[----:B0-----:R-:W3:Y:S04]  /*34e10*/  LDL.LU.64 R4, [R1+0x870] ;  /* 0x0008700001047983 */ /* 0x001ee80000300a00 */
[----:B------:R-:W3:Y:S01]  /*34e20*/  LDL.LU.64 R6, [R1+0x878] ;  /* 0x0008780001067983 */ /* 0x000ee20000300a00 */
        /* <DEDUP_REMOVED lines=9> */
[----:B------:R0:W-:Y:S04]  /*34ec0*/  STL.64 [R1+0x228], R54 ;  /* 0x0002283601007387 */ /* 0x0001e80000100a00 */
[----:B0-----:R-:W2:Y:S04]  /*34ed0*/  LDL.LU.64 R54, [R1+0x2e98] ;  /* 0x002e980001367983 */ /* 0x001ea80000300a00 */
[----:B------:R-:W2:Y:S04]  /*34ee0*/  LDL.LU.64 R52, [R1+0x2e90] ;  /* 0x002e900001347983 */ /* 0x000ea80000300a00 */
[----:B------:R-:W-:Y:S04]  /*34ef0*/  STL.64 [R1+0x2e68], R10 ;  /* 0x002e680a01007387 */ /* 0x000fe80000100a00 */
[----:B------:R3:W-:Y:S02]  /*34f00*/  STL.64 [R1+0x2e60], R8 ;  /* 0x002e600801007387 */ /* 0x0007e40000100a00 */
[C---:B---3--:R-:W-:Y:S06]  /*34f10*/  HMMA.16816.F32 R8, R32.reuse, R12, R4 ;  /* 0x0000000c2008723c */ /* 0x048fec0000001804 */
[----:B----4-:R-:W-:Y:S01]  /*34f20*/  HMMA.16816.F32 R4, R32, R14, R28 ;  /* 0x0000000e2004723c */ /* 0x010fe2000000181c */
[----:B------:R-:W3:-:S15]  /*34f30*/  LDL.LU.64 R28, [R1+0x700] ;  /* 0x00070000011c7983 */ /* 0x000ede0000300a00 */
[----:B------:R-:W-:-:S01]  /*34f40*/  NOP ;  /* 0x0000000000007918 */ /* 0x000fc20000000000 */
[----:B------:R-:W-:Y:S04]  /*34f50*/  STL.64 [R1+0x210], R8 ;  /* 0x0002100801007387 */ /* 0x000fe80000100a00 */
[----:B------:R0:W-:Y:S04]  /*34f60*/  STL.64 [R1+0x218], R10 ;  /* 0x0002180a01007387 */ /* 0x0001e80000100a00 */
[----:B------:R-:W3:Y:S04]  /*34f70*/  LDL.LU.64 R30, [R1+0x708] ;  /* 0x00070800011e7983 */ /* 0x000ee80000300a00 */
[----:B------:R-:W-:Y:S04]  /*34f80*/  STL.64 [R1+0x200], R4 ;  /* 0x0002000401007387 */ /* 0x000fe80000100a00 */
[----:B------:R1:W-:Y:S01]  /*34f90*/  STL.64 [R1+0x208], R6 ;  /* 0x0002080601007387 */ /* 0x0003e20000100a00 */
[C---:B0-----:R-:W-:Y:S06]  /*34fa0*/  HMMA.16816.F32 R8, R32.reuse, R16, R48 ;  /* 0x000000102008723c */ /* 0x041fec0000001830 */
[C---:B-1----:R-:W-:Y:S01]  /*34fb0*/  HMMA.16816.F32 R4, R32.reuse, R18, R44 ;  /* 0x000000122004723c */ /* 0x042fe2000000182c */
[----:B------:R-:W-:Y:S04]  /*34fc0*/  STL.64 [R1+0x2e48], R14 ;  /* 0x002e480e01007387 */ /* 0x000fe80000100a00 */
[----:B------:R0:W-:Y:S04]  /*34fd0*/  STL.64 [R1+0x2e40], R12 ;  /* 0x002e400c01007387 */ /* 0x0001e80000100a00 */
[----:B------:R-:W4:Y:S08]  /*34fe0*/  LDL.LU.64 R48, [R1+0x6f0] ;  /* 0x0006f00001307983 */ /* 0x000f300000300a00 */
[----:B------:R1:W-:Y:S04]  /*34ff0*/  STL.64 [R1+0x1f0], R8 ;  /* 0x0001f00801007387 */ /* 0x0003e80000100a00 */
[----:B------:R2:W-:Y:S04]  /*35000*/  STL.64 [R1+0x1f8], R10 ;  /* 0x0001f80a01007387 */ /* 0x0005e80000100a00 */
[----:B------:R-:W4:Y:S04]  /*35010*/  LDL.LU.64 R50, [R1+0x6f8] ;  /* 0x0006f80001327983 */ /* 0x000f280000300a00 */
[----:B------:R2:W-:Y:S04]  /*35020*/  STL.64 [R1+0x1e0], R4 ;  /* 0x0001e00401007387 */ /* 0x0005e80000100a00 */
[----:B------:R2:W-:Y:S04]  /*35030*/  STL.64 [R1+0x1e8], R6 ;  /* 0x0001e80601007387 */ /* 0x0005e80000100a00 */
[----:B------:R-:W4:Y:S04]  /*35040*/  LDL.LU.64 R44, [R1+0xe50] ;  /* 0x000e5000012c7983 */ /* 0x000f280000300a00 */
[----:B------:R-:W4:Y:S04]  /*35050*/  LDL.LU.64 R46, [R1+0xe58] ;  /* 0x000e5800012e7983 */ /* 0x000f280000300a00 */
[----:B0-----:R-:W4:Y:S04]  /*35060*/  LDL.LU.64 R12, [R1+0xe40] ;  /* 0x000e4000010c7983 */ /* 0x001f280000300a00 */
[----:B------:R-:W4:Y:S04]  /*35070*/  LDL.LU.64 R14, [R1+0xe48] ;  /* 0x000e4800010e7983 */ /* 0x000f280000300a00 */
[----:B-1----:R-:W4:Y:S04]  /*35080*/  LDL.LU.64 R8, [R1+0x830] ;  /* 0x0008300001087983 */ /* 0x002f280000300a00 */
[----:B--2---:R-:W2:Y:S04]  /*35090*/  LDL.LU.64 R10, [R1+0x838] ;  /* 0x00083800010a7983 */ /* 0x004ea80000300a00 */
[----:B------:R-:W2:Y:S04]  /*350a0*/  LDL.LU.64 R4, [R1+0x820] ;  /* 0x0008200001047983 */ /* 0x000ea80000300a00 */
[----:B------:R-:W2:Y:S04]  /*350b0*/  LDL.LU.64 R6, [R1+0x828] ;  /* 0x0008280001067983 */ /* 0x000ea80000300a00 */
[----:B------:R-:W-:Y:S04]  /*350c0*/  STL.64 [R1+0x2e58], R18 ;  /* 0x002e581201007387 */ /* 0x000fe80000100a00 */
[----:B------:R0:W-:Y:S04]  /*350d0*/  STL.64 [R1+0x2e50], R16 ;  /* 0x002e501001007387 */ /* 0x0001e80000100a00 */
[----:B0-----:R-:W3:Y:S04]  /*350e0*/  LDL.LU.64 R16, [R1+0x1d0] ;  /* 0x0001d00001107983 */ /* 0x001ee80000300a00 */
[----:B------:R-:W3:Y:S02]  /*350f0*/  LDL.LU.64 R18, [R1+0x1d8] ;  /* 0x0001d80001127983 */ /* 0x000ee40000300a00 */
[----:B---3--:R-:W-:-:S15]  /*35100*/  HMMA.16816.F32 R16, R32, R20, R16 ;  /* 0x000000142010723c */ /* 0x008fde0000001810 */
[----:B------:R-:W-:-:S08]  /*35110*/  NOP ;  /* 0x0000000000007918 */ /* 0x000fd00000000000 */
[----:B------:R-:W-:Y:S04]  /*35120*/  STL.64 [R1+0x1d0], R16 ;  /* 0x0001d01001007387 */ /* 0x000fe80000100a00 */
[----:B------:R0:W-:Y:S02]  /*35130*/  STL.64 [R1+0x1d8], R18 ;  /* 0x0001d81201007387 */ /* 0x0001e40000100a00 */
[----:B0-----:R-:W-:Y:S06]  /*35140*/  HMMA.16816.F32 R16, R32, R22, R28 ;  /* 0x000000162010723c */ /* 0x001fec000000181c */
[----:B------:R-:W-:Y:S04]  /*35150*/  STL.64 [R1+0x2e78], R22 ;  /* 0x002e781601007387 */ /* 0x000fe80000100a00 */
[----:B------:R-:W-:-:S13]  /*35160*/  STL.64 [R1+0x2e70], R20 ;  /* 0x002e701401007387 */ /* 0x000fda0000100a00 */
[----:B------:R-:W-:Y:S04]  /*35170*/  STL.64 [R1+0x1c0], R16 ;  /* 0x0001c01001007387 */ /* 0x000fe80000100a00 */
[----:B------:R4:W-:Y:S02]  /*35180*/  STL.64 [R1+0x1c8], R18 ;  /* 0x0001c81201007387 */ /* 0x0009e40000100a00 */
[C---:B----4-:R-:W-:Y:S06]  /*35190*/  HMMA.16816.F32 R16, R32.reuse, R24, R48 ;  /* 0x000000182010723c */ /* 0x050fec0000001830 */
[----:B------:R-:W-:Y:S01]  /*351a0*/  HMMA.16816.F32 R20, R32, R26, R44 ;  /* 0x0000001a2014723c */ /* 0x000fe2000000182c */
[----:B------:R-:W-:-:S02]  /*351b0*/  IMAD R28, R61, 0x100, R59 ;  /* 0x000001003d1c7824 */ /* 0x000fc400078e023b */
[----:B------:R-:W-:Y:S02]  /*351c0*/  IMAD R29, R55, 0x100, R60 ;  /* 0x00000100371d7824 */ /* 0x000fe400078e023c */
[----:B------:R-:W-:Y:S02]  /*351d0*/  IMAD R30, R53, 0x100, R54 ;  /* 0x00000100351e7824 */ /* 0x000fe400078e0236 */
[----:B------:R-:W-:-:S10]  /*351e0*/  IMAD R31, R0, 0x100, R52 ;  /* 0x00000100001f7824 */ /* 0x000fd400078e0234 */
[----:B------:R-:W-:Y:S04]  /*351f0*/  STL.64 [R1+0x1b0], R16 ;  /* 0x0001b01001007387 */ /* 0x000fe80000100a00 */
[----:B------:R0:W-:Y:S02]  /*35200*/  STL.64 [R1+0x1b8], R18 ;  /* 0x0001b81201007387 */ /* 0x0001e40000100a00 */
[C---:B0-----:R-:W-:Y:S06]  /*35210*/  HMMA.16816.F32 R16, R32.reuse, R36, R12 ;  /* 0x000000242010723c */ /* 0x041fec000000180c */
[----:B--2---:R-:W-:Y:S01]  /*35220*/  HMMA.16816.F32 R12, R32, R40, R8 ;  /* 0x00000028200c723c */ /* 0x004fe20000001808 */
[----:B------:R-:W-:-:S02]  /*35230*/  F2FP.F16.E5M2.UNPACK_B R28, R28 ;  /* 0x0000001cff1c723e */ /* 0x000fc400020004ff */
[----:B------:R-:W-:Y:S02]  /*35240*/  F2FP.F16.E5M2.UNPACK_B R29, R29 ;  /* 0x0000001dff1d723e */ /* 0x000fe400020004ff */
[----:B------:R-:W-:Y:S02]  /*35250*/  F2FP.F16.E5M2.UNPACK_B R30, R30 ;  /* 0x0000001eff1e723e */ /* 0x000fe400020004ff */
[----:B------:R-:W-:Y:S01]  /*35260*/  F2FP.F16.E5M2.UNPACK_B R31, R31 ;  /* 0x0000001fff1f723e */ /* 0x000fe200020004ff */
[----:B------:R0:W-:Y:S04]  /*35270*/  STL.64 [R1+0x700], R20 ;  /* 0x0007001401007387 */ /* 0x0001e80000100a00 */
[----:B------:R1:W-:Y:S02]  /*35280*/  STL.64 [R1+0x708], R22 ;  /* 0x0007081601007387 */ /* 0x0003e40000100a00 */
[C---:B------:R-:W-:Y:S03]  /*35290*/  HMMA.16816.F32 R8, R28.reuse, R38, R4 ;  /* 0x000000261c08723c */ /* 0x040fe60000001804 */
[----:B------:R-:W-:Y:S04]  /*352a0*/  STL.64 [R1+0x6f0], R16 ;  /* 0x0006f01001007387 */ /* 0x000fe80000100a00 */
[----:B------:R-:W-:Y:S04]  /*352b0*/  STL.64 [R1+0x6f8], R18 ;  /* 0x0006f81201007387 */ /* 0x000fe80000100a00 */
[----:B------:R-:W2:Y:S04]  /*352c0*/  LDL.LU.64 R4, [R1+0x810] ;  /* 0x0008100001047983 */ /* 0x000ea80000300a00 */
[----:B------:R-:W-:Y:S04]  /*352d0*/  STL.64 [R1+0x1a0], R12 ;  /* 0x0001a00c01007387 */ /* 0x000fe80000100a00 */
[----:B------:R-:W-:Y:S04]  /*352e0*/  STL.64 [R1+0x1a8], R14 ;  /* 0x0001a80e01007387 */ /* 0x000fe80000100a00 */
[----:B------:R-:W2:Y:S04]  /*352f0*/  LDL.LU.64 R6, [R1+0x818] ;  /* 0x0008180001067983 */ /* 0x000ea80000300a00 */
[----:B------:R3:W-:Y:S04]  /*35300*/  STL.64 [R1+0x180], R8 ;  /* 0x0001800801007387 */ /* 0x0007e80000100a00 */
[----:B------:R4:W-:Y:S04]  /*35310*/  STL.64 [R1+0x188], R10 ;  /* 0x0001880a01007387 */ /* 0x0009e80000100a00 */
[----:B0-----:R-:W2:Y:S04]  /*35320*/  LDL.LU.64 R20, [R1+0x800] ;  /* 0x0008000001147983 */ /* 0x001ea80000300a00 */
[----:B-1----:R-:W2:Y:S04]  /*35330*/  LDL.LU.64 R22, [R1+0x808] ;  /* 0x0008080001167983 */ /* 0x002ea80000300a00 */
[----:B---3--:R-:W3:Y:S04]  /*35340*/  LDL.LU.64 R8, [R1+0x7f0] ;  /* 0x0007f00001087983 */ /* 0x008ee80000300a00 */
[----:B----4-:R-:W3:Y:S04]  /*35350*/  LDL.LU.64 R10, [R1+0x7f8] ;  /* 0x0007f800010a7983 */ /* 0x010ee80000300a00 */
        /* <DEDUP_REMOVED lines=22> */
[----:B0-----:R-:W3:Y:S04]  /*354c0*/  LDL.LU.64 R6, [R1+0x2e88] ;  /* 0x002e880001067983 */ /* 0x001ee80000300a00 */
[----:B------:R-:W2:Y:S04]  /*354d0*/  LDL.LU.64 R4, [R1+0x2e80] ;  /* 0x002e800001047983 */ /* 0x000ea80000300a00 */
        /* <DEDUP_REMOVED lines=9> */
[----:B------:R-:W2:Y:S04]  /*35570*/  LDL.LU.64 R10, [R1+0x2e68] ;  /* 0x002e6800010a7983 */ /* 0x000ea80000300a00 */
[----:B------:R-:W4:Y:S04]  /*35580*/  LDL.LU.64 R8, [R1+0x2e60] ;  /* 0x002e600001087983 */ /* 0x000f280000300a00 */
        /* <DEDUP_REMOVED lines=10> */
[----:B------:R-:W4:Y:S04]  /*35630*/  LDL.LU.64 R16, [R1+0x2e50] ;  /* 0x002e500001107983 */ /* 0x000f280000300a00 */
[----:B------:R-:W3:Y:S04]  /*35640*/  LDL.LU.64 R14, [R1+0x2e48] ;  /* 0x002e4800010e7983 */ /* 0x000ee80000300a00 */
[----:B------:R-:W2:Y:S04]  /*35650*/  LDL.LU.64 R12, [R1+0x2e40] ;  /* 0x002e4000010c7983 */ /* 0x000ea80000300a00 */
[----:B------:R0:W-:Y:S04]  /*35660*/  STL.64 [R1+0xf0], R8 ;  /* 0x0000f00801007387 */ /* 0x0001e80000100a00 */
[----:B------:R1:W-:Y:S04]  /*35670*/  STL.64 [R1+0xf8], R10 ;  /* 0x0000f80a01007387 */ /* 0x0003e80000100a00 */
[----:B0-----:R-:W4:Y:S04]  /*35680*/  LDL.LU.64 R8, [R1+0x30] ;  /* 0x0000300001087983 */ /* 0x001f280000300a00 */
[----:B-1----:R-:W4:Y:S01]  /*35690*/  LDL.LU.64 R10, [R1+0x38] ;  /* 0x00003800010a7983 */ /* 0x002f220000300a00 */
[C---:B--2---:R-:W-:Y:S06]  /*356a0*/  HMMA.16816.F32 R44, R28.reuse, R12, R44 ;  /* 0x0000000c1c2c723c */ /* 0x044fec000000182c */
[C---:B---3--:R-:W-:Y:S06]  /*356b0*/  HMMA.16816.F32 R12, R28.reuse, R14, R56 ;  /* 0x0000000e1c0c723c */ /* 0x048fec0000001838 */
[C---:B----4-:R-:W-:Y:S11]  /*356c0*/  HMMA.16816.F32 R48, R28.reuse, R16, R48 ;  /* 0x000000101c30723c */ /* 0x050ff60000001830 */
[----:B------:R-:W-:Y:S04]  /*356d0*/  STL.64 [R1+0xd0], R44 ;  /* 0x0000d02c01007387 */ /* 0x000fe80000100a00 */
[----:B------:R0:W-:Y:S04]  /*356e0*/  STL.64 [R1+0xd8], R46 ;  /* 0x0000d82e01007387 */ /* 0x0001e80000100a00 */
[----:B0-----:R-:W2:Y:S04]  /*356f0*/  LDL.LU.64 R46, [R1+0x2e38] ;  /* 0x002e3800012e7983 */ /* 0x001ea80000300a00 */
[----:B------:R-:W3:Y:S04]  /*35700*/  LDL.LU.64 R44, [R1+0x2e30] ;  /* 0x002e3000012c7983 */ /* 0x000ee80000300a00 */
[----:B------:R-:W4:Y:S04]  /*35710*/  LDL.LU.64 R58, [R1+0x2e28] ;  /* 0x002e2800013a7983 */ /* 0x000f280000300a00 */
[----:B------:R-:W2:Y:S04]  /*35720*/  LDL.LU.64 R56, [R1+0x2e20] ;  /* 0x002e200001387983 */ /* 0x000ea80000300a00 */
[----:B------:R0:W-:Y:S04]  /*35730*/  STL.64 [R1+0xb0], R12 ;  /* 0x0000b00c01007387 */ /* 0x0001e80000100a00 */
[----:B------:R1:W-:Y:S04]  /*35740*/  STL.64 [R1+0xb8], R14 ;  /* 0x0000b80e01007387 */ /* 0x0003e80000100a00 */
[----:B0-----:R-:W3:Y:S04]  /*35750*/  LDL.LU.64 R12, [R1+0x50] ;  /* 0x00005000010c7983 */ /* 0x001ee80000300a00 */
[----:B-1----:R-:W3:Y:S04]  /*35760*/  LDL.LU.64 R14, [R1+0x58] ;  /* 0x00005800010e7983 */ /* 0x002ee80000300a00 */
[----:B------:R-:W-:Y:S04]  /*35770*/  STL.64 [R1+0xa0], R48 ;  /* 0x0000a03001007387 */ /* 0x000fe80000100a00 */
[----:B------:R0:W-:Y:S01]  /*35780*/  STL.64 [R1+0xa8], R50 ;  /* 0x0000a83201007387 */ /* 0x0001e20000100a00 */
[C---:B------:R-:W-:Y:S03]  /*35790*/  HMMA.16816.F32 R16, R28.reuse, R18, R52 ;  /* 0x000000121c10723c */ /* 0x040fe60000001834 */
[----:B0-----:R-:W2:Y:S04]  /*357a0*/  LDL.LU.64 R50, [R1+0x2e18] ;  /* 0x002e180001327983 */ /* 0x001ea80000300a00 */
[----:B------:R-:W2:Y:S04]  /*357b0*/  LDL.LU.64 R48, [R1+0x2e10] ;  /* 0x002e100001307983 */ /* 0x000ea80000300a00 */
[----:B------:R-:W4:Y:S04]  /*357c0*/  LDL.LU.64 R54, [R1+0x2e08] ;  /* 0x002e080001367983 */ /* 0x000f280000300a00 */
[----:B------:R-:W4:Y:S01]  /*357d0*/  LDL.LU.64 R52, [R1+0x2e00] ;  /* 0x002e000001347983 */ /* 0x000f220000300a00 */
[C---:B------:R-:W-:Y:S06]  /*357e0*/  HMMA.16816.F32 R4, R28.reuse, R24, R4 ;  /* 0x000000181c04723c */ /* 0x040fec0000001804 */
[C---:B------:R-:W-:Y:S01]  /*357f0*/  HMMA.16816.F32 R8, R28.reuse, R22, R8 ;  /* 0x000000161c08723c */ /* 0x040fe20000001808 */
[----:B------:R-:W-:Y:S04]  /*35800*/  STL.64 [R1+0x70], R16 ;  /* 0x0000701001007387 */ /* 0x000fe80000100a00 */
[----:B------:R-:W-:Y:S01]  /*35810*/  STL.64 [R1+0x78], R18 ;  /* 0x0000781201007387 */ /* 0x000fe20000100a00 */
[C---:B---3--:R-:W-:Y:S06]  /*35820*/  HMMA.16816.F32 R12, R28.reuse, R20, R12 ;  /* 0x000000141c0c723c */ /* 0x048fec000000180c */
[----:B----4-:R-:W-:-:S15]  /*35830*/  HMMA.16816.F32 R52, R28, R26, R52 ;  /* 0x0000001a1c34723c */ /* 0x010fde0000001834 */
[----:B------:R-:W-:-:S03]  /*35840*/  NOP ;  /* 0x0000000000007918 */ /* 0x000fc60000000000 */
[----:B------:R-:W-:Y:S02]  /*35850*/  IMAD.MOV.U32 R0, RZ, RZ, R15 ;  /* 0x000000ffff007224 */ /* 0x000fe400078e000f */
[----:B------:R-:W-:Y:S02]  /*35860*/  IMAD.MOV.U32 R60, RZ, RZ, R14 ;  /* 0x000000ffff3c7224 */ /* 0x000fe400078e000e */
[----:B------:R-:W-:Y:S01]  /*35870*/  IMAD.MOV.U32 R61, RZ, RZ, R13 ;  /* 0x000000ffff3d7224 */ /* 0x000fe200078e000d */
[----:B------:R-:W-:Y:S04]  /*35880*/  STL [R1+0x50], R12 ;  /* 0x0000500c01007387 */ /* 0x000fe80000100800 */
[----:B------:R0:W-:Y:S04]  /*35890*/  STL [R1+0x2ac8], R0 ;  /* 0x002ac80001007387 */ /* 0x0001e80000100800 */
[----:B------:R1:W-:Y:S04]  /*358a0*/  STL [R1+0x2ac4], R60 ;  /* 0x002ac43c01007387 */ /* 0x0003e80000100800 */
[----:B------:R3:W-:Y:S04]  /*358b0*/  STL [R1+0x2ac0], R61 ;  /* 0x002ac03d01007387 */ /* 0x0007e80000100800 */
[----:B------:R-:W-:Y:S04]  /*358c0*/  STL.64 [R1+0x30], R8 ;  /* 0x0000300801007387 */ /* 0x000fe80000100a00 */
[----:B------:R-:W-:Y:S04]  /*358d0*/  STL.64 [R1+0x38], R10 ;  /* 0x0000380a01007387 */ /* 0x000fe80000100a00 */
[----:B------:R4:W-:Y:S01]  /*358e0*/  STL [R1+0x10], R4 ;  /* 0x0000100401007387 */ /* 0x0009e20000100800 */
[----:B0-----:R-:W-:-:S02]  /*358f0*/  IMAD.MOV.U32 R0, RZ, RZ, R5 ;  /* 0x000000ffff007224 */ /* 0x001fc400078e0005 */
[----:B-1----:R-:W-:Y:S02]  /*35900*/  IMAD.MOV.U32 R60, RZ, RZ, R6 ;  /* 0x000000ffff3c7224 */ /* 0x002fe400078e0006 */
[----:B---3--:R-:W-:-:S05]  /*35910*/  IMAD.MOV.U32 R61, RZ, RZ, R7 ;  /* 0x000000ffff3d7224 */ /* 0x008fca00078e0007 */
[----:B------:R-:W-:Y:S04]  /*35920*/  STL [R1+0x2c08], R61 ;  /* 0x002c083d01007387 */ /* 0x000fe80000100800 */
[----:B------:R-:W-:Y:S04]  /*35930*/  STL [R1+0x2bf4], R60 ;  /* 0x002bf43c01007387 */ /* 0x000fe80000100800 */
[----:B------:R-:W-:Y:S04]  /*35940*/  STL [R1+0x2bf0], R0 ;  /* 0x002bf00001007387 */ /* 0x000fe80000100800 */
[----:B------:R-:W-:Y:S04]  /*35950*/  STL.64 [R1+0x2a88], R54 ;  /* 0x002a883601007387 */ /* 0x000fe80000100a00 */
[----:B------:R-:W-:Y:S01]  /*35960*/  STL.64 [R1+0x2a80], R52 ;  /* 0x002a803401007387 */ /* 0x000fe20000100a00 */
[----:B----4-:R-:W-:-:S03]  /*35970*/  IMAD R4, R3, 0x100, R2 ;  /* 0x0000010003047824 */ /* 0x010fc600078e0202 */
[----:B------:R-:W3:Y:S04]  /*35980*/  LDL.LU R2, [R1+0x8b0] ;  /* 0x0008b00001027983 */ /* 0x000ee80000300800 */
[----:B------:R-:W4:Y:S01]  /*35990*/  LDL.LU R3, [R1+0x8b4] ;  /* 0x0008b40001037983 */ /* 0x000f220000300800 */
[----:B------:R-:W-:Y:S02]  /*359a0*/  IMAD.MOV.U32 R12, RZ, RZ, R58 ;  /* 0x000000ffff0c7224 */ /* 0x000fe400078e003a */
[----:B------:R-:W-:Y:S01]  /*359b0*/  IMAD.MOV.U32 R13, RZ, RZ, R59 ;  /* 0x000000ffff0d7224 */ /* 0x000fe200078e003b */
[----:B------:R-:W4:Y:S04]  /*359c0*/  LDL.LU R58, [R1+0x2dfc] ;  /* 0x002dfc00013a7983 */ /* 0x000f280000300800 */
[----:B------:R-:W4:Y:S01]  /*359d0*/  LDL.LU R59, [R1+0x2df8] ;  /* 0x002df800013b7983 */ /* 0x000f220000300800 */
[----:B------:R-:W-:-:S02]  /*359e0*/  IMAD.MOV.U32 R14, RZ, RZ, R43 ;  /* 0x000000ffff0e7224 */ /* 0x000fc400078e002b */
[----:B------:R-:W-:Y:S01]  /*359f0*/  IMAD.MOV.U32 R15, RZ, RZ, R42 ;  /* 0x000000ffff0f7224 */ /* 0x000fe200078e002a */
[----:B------:R-:W4:Y:S04]  /*35a00*/  LDL.LU R43, [R1+0x2df4] ;  /* 0x002df400012b7983 */ /* 0x000f280000300800 */
[----:B------:R-:W4:Y:S04]  /*35a10*/  LDL.LU R42, [R1+0x2df0] ;  /* 0x002df000012a7983 */ /* 0x000f280000300800 */
[----:B------:R-:W4:Y:S04]  /*35a20*/  LDL.LU R8, [R1+0x8c0] ;  /* 0x0008c00001087983 */ /* 0x000f280000300800 */
[----:B------:R-:W4:Y:S01]  /*35a30*/  LDL.LU R9, [R1+0x8c4] ;  /* 0x0008c40001097983 */ /* 0x000f220000300800 */
[----:B--2---:R-:W-:-:S02]  /*35a40*/  IMAD.MOV.U32 R16, RZ, RZ, R48 ;  /* 0x000000ffff107224 */ /* 0x004fc400078e0030 */
[----:B------:R-:W-:Y:S01]  /*35a50*/  IMAD.MOV.U32 R17, RZ, RZ, R49 ;  /* 0x000000ffff117224 */ /* 0x000fe200078e0031 */
[----:B------:R-:W2:Y:S04]  /*35a60*/  LDL.LU R48, [R1+0x2dec] ;  /* 0x002dec0001307983 */ /* 0x000ea80000300800 */
[----:B------:R-:W2:Y:S01]  /*35a70*/  LDL.LU R49, [R1+0x2de8] ;  /* 0x002de80001317983 */ /* 0x000ea20000300800 */
[----:B------:R-:W-:Y:S02]  /*35a80*/  IMAD.MOV.U32 R18, RZ, RZ, R50 ;  /* 0x000000ffff127224 */ /* 0x000fe400078e0032 */
[----:B------:R-:W-:Y:S01]  /*35a90*/  IMAD.MOV.U32 R19, RZ, RZ, R51 ;  /* 0x000000ffff137224 */ /* 0x000fe200078e0033 */
[----:B------:R-:W2:Y:S04]  /*35aa0*/  LDL.LU R50, [R1+0x2de4] ;  /* 0x002de40001327983 */ /* 0x000ea80000300800 */
[----:B------:R-:W2:Y:S01]  /*35ab0*/  LDL.LU R51, [R1+0x2de0] ;  /* 0x002de00001337983 */ /* 0x000ea20000300800 */
[----:B------:R-:W-:-:S03]  /*35ac0*/  IMAD R6, R33, 0x100, R32 ;  /* 0x0000010021067824 */ /* 0x000fc600078e0220 */
[----:B------:R-:W2:Y:S04]  /*35ad0*/  LDL.LU R10, [R1+0x8d0] ;  /* 0x0008d000010a7983 */ /* 0x000ea80000300800 */
[----:B------:R-:W2:Y:S01]  /*35ae0*/  LDL.LU R11, [R1+0x8d4] ;  /* 0x0008d400010b7983 */ /* 0x000ea20000300800 */
[----:B------:R-:W-:Y:S02]  /*35af0*/  IMAD.MOV.U32 R32, RZ, RZ, R44 ;  /* 0x000000ffff207224 */ /* 0x000fe400078e002c */
[----:B------:R-:W-:Y:S01]  /*35b00*/  IMAD R7, R35, 0x100, R34 ;  /* 0x0000010023077824 */ /* 0x000fe200078e0222 */
[----:B------:R-:W2:Y:S01]  /*35b10*/  LDL.LU R44, [R1+0x2ddc] ;  /* 0x002ddc00012c7983 */ /* 0x000ea20000300800 */
[----:B------:R-:W-:Y:S02]  /*35b20*/  IMAD.MOV.U32 R33, RZ, RZ, R45 ;  /* 0x000000ffff217224 */ /* 0x000fe400078e002d */
[----:B------:R-:W-:Y:S01]  /*35b30*/  IMAD.MOV.U32 R34, RZ, RZ, R46 ;  /* 0x000000ffff227224 */ /* 0x000fe200078e002e */
[----:B------:R-:W2:Y:S04]  /*35b40*/  LDL.LU R45, [R1+0x2dd8] ;  /* 0x002dd800012d7983 */ /* 0x000ea80000300800 */
[----:B------:R-:W2:Y:S01]  /*35b50*/  LDL.LU R46, [R1+0x2dd4] ;  /* 0x002dd400012e7983 */ /* 0x000ea20000300800 */
[----:B------:R-:W-:-:S03]  /*35b60*/  IMAD.MOV.U32 R35, RZ, RZ, R47 ;  /* 0x000000ffff237224 */ /* 0x000fc600078e002f */
[----:B------:R-:W2:Y:S01]  /*35b70*/  LDL.LU R47, [R1+0x2dd0] ;  /* 0x002dd000012f7983 */ /* 0x000ea20000300800 */
[----:B------:R-:W-:Y:S01]  /*35b80*/  IMAD R5, R39, 0x100, R38 ;  /* 0x0000010027057824 */ /* 0x000fe200078e0226 */
[----:B------:R-:W-:Y:S02]  /*35b90*/  F2FP.F16.E5M2.UNPACK_B R4, R4 ;  /* 0x00000004ff04723e */ /* 0x000fe400020004ff */
[----:B------:R-:W-:Y:S02]  /*35ba0*/  F2FP.F16.E5M2.UNPACK_B R6, R6 ;  /* 0x00000006ff06723e */ /* 0x000fe400020004ff */
[----:B------:R-:W-:Y:S01]  /*35bb0*/  F2FP.F16.E5M2.UNPACK_B R7, R7 ;  /* 0x00000007ff07723e */ /* 0x000fe200020004ff */
[----:B------:R-:W2:Y:S01]  /*35bc0*/  LDL.LU R38, [R1+0x8e0] ;  /* 0x0008e00001267983 */ /* 0x000ea20000300800 */
[----:B------:R-:W-:-:S03]  /*35bd0*/  F2FP.F16.E5M2.UNPACK_B R5, R5 ;  /* 0x00000005ff05723e */ /* 0x000fc600020004ff */
[----:B------:R-:W2:Y:S01]  /*35be0*/  LDL.LU R39, [R1+0x8e4] ;  /* 0x0008e40001277983 */ /* 0x000ea20000300800 */
[----:B---3--:R-:W-:Y:S02]  /*35bf0*/  F2FP.F16.E5M2.UNPACK_B R2, R2.H1 ;  /* 0x00000002ff02723e */ /* 0x008fe400030004ff */
[----:B----4-:R-:W-:Y:S02]  /*35c00*/  F2FP.F16.E5M2.UNPACK_B R3, R3.H1 ;  /* 0x00000003ff03723e */ /* 0x010fe400030004ff */
[----:B------:R-:W-:Y:S02]  /*35c10*/  F2FP.F16.E5M2.UNPACK_B R43, R43.H1 ;  /* 0x0000002bff2b723e */ /* 0x000fe400030004ff */
[----:B------:R-:W-:Y:S01]  /*35c20*/  F2FP.F16.E5M2.UNPACK_B R42, R42.H1 ;  /* 0x0000002aff2a723e */ /* 0x000fe200030004ff */
[----:B--2---:R-:W-:Y:S06]  /*35c30*/  HMMA.16816.F32 R48, R28, R36, R48 ;  /* 0x000000241c30723c */ /* 0x004fec0000001830 */
[C---:B------:R-:W-:Y:S06]  /*35c40*/  HMMA.16816.F32 R56, R4.reuse, R42, R56 ;  /* 0x0000002a0438723c */ /* 0x040fec0000001838 */
[----:B------:R-:W-:Y:S06]  /*35c50*/  HMMA.16816.F32 R16, R4, R2, R16 ;  /* 0x000000020410723c */ /* 0x000fec0000001810 */
[----:B------:R-:W-:Y:S01]  /*35c60*/  HMMA.16816.F32 R44, R28, R40, R44 ;  /* 0x000000281c2c723c */ /* 0x000fe2000000182c */
[----:B------:R-:W-:-:S02]  /*35c70*/  F2FP.F16.E5M2.UNPACK_B R8, R8.H1 ;  /* 0x00000008ff08723e */ /* 0x000fc400030004ff */
[----:B------:R-:W-:Y:S02]  /*35c80*/  F2FP.F16.E5M2.UNPACK_B R9, R9.H1 ;  /* 0x00000009ff09723e */ /* 0x000fe400030004ff */
[----:B------:R-:W-:Y:S02]  /*35c90*/  F2FP.F16.E5M2.UNPACK_B R10, R10.H1 ;  /* 0x0000000aff0a723e */ /* 0x000fe400030004ff */
[----:B------:R-:W-:Y:S01]  /*35ca0*/  F2FP.F16.E5M2.UNPACK_B R11, R11.H1 ;  /* 0x0000000bff0b723e */ /* 0x000fe200030004ff */
[----:B------:R-:W-:Y:S04]  /*35cb0*/  STL.64 [R1+0x2a98], R50 ;  /* 0x002a983201007387 */ /* 0x000fe80000100a00 */
[----:B------:R-:W-:Y:S01]  /*35cc0*/  STL.64 [R1+0x2a90], R48 ;  /* 0x002a903001007387 */ /* 0x000fe20000100a00 */
[C---:B------:R-:W-:Y:S10]  /*35cd0*/  HMMA.16816.F32 R12, R4.reuse, R8, R12 ;  /* 0x00000008040c723c */ /* 0x040ff4000000180c */
[----:B------:R-:W-:Y:S04]  /*35ce0*/  STL.64 [R1+0x2aa8], R46 ;  /* 0x002aa82e01007387 */ /* 0x000fe80000100a00 */
[----:B------:R-:W-:Y:S04]  /*35cf0*/  STL.64 [R1+0x2aa0], R44 ;  /* 0x002aa02c01007387 */ /* 0x000fe80000100a00 */
[----:B------:R-:W-:Y:S04]  /*35d00*/  STL.64 [R1+0x2da0], R42 ;  /* 0x002da02a01007387 */ /* 0x000fe80000100a00 */
[----:B------:R-:W-:Y:S04]  /*35d10*/  STL [R1+0x2a6c], R56 ;  /* 0x002a6c3801007387 */ /* 0x000fe80000100800 */
[----:B------:R-:W-:Y:S04]  /*35d20*/  STL [R1+0x2a68], R57 ;  /* 0x002a683901007387 */ /* 0x000fe80000100800 */
[----:B------:R-:W-:Y:S04]  /*35d30*/  STL [R1+0x2a64], R58 ;  /* 0x002a643a01007387 */ /* 0x000fe80000100800 */
[----:B------:R-:W-:Y:S04]  /*35d40*/  STL [R1+0x2a60], R59 ;  /* 0x002a603b01007387 */ /* 0x000fe80000100800 */
[----:B------:R-:W-:Y:S04]  /*35d50*/  STL [R1+0x2db8], R3 ;  /* 0x002db80301007387 */ /* 0x000fe80000100800 */
[----:B------:R-:W-:Y:S04]  /*35d60*/  STL.64 [R1], R16 ;  /* 0x0000001001007387 */ /* 0x000fe80000100a00 */
[----:B------:R0:W-:Y:S02]  /*35d70*/  STL.64 [R1+0x8], R18 ;  /* 0x0000081201007387 */ /* 0x0001e40000100a00 */
[----:B0-----:R-:W-:Y:S01]  /*35d80*/  HMMA.16816.F32 R16, R4, R10, R32 ;  /* 0x0000000a0410723c */ /* 0x001fe20000001820 */
[----:B------:R-:W-:-:S02]  /*35d90*/  IMAD.MOV.U32 R58, RZ, RZ, R15 ;  /* 0x000000ffff3a7224 */ /* 0x000fc400078e000f */
[----:B------:R-:W-:Y:S02]  /*35da0*/  IMAD.MOV.U32 R57, RZ, RZ, R14 ;  /* 0x000000ffff397224 */ /* 0x000fe400078e000e */
[----:B------:R-:W-:Y:S01]  /*35db0*/  IMAD.MOV.U32 R56, RZ, RZ, R13 ;  /* 0x000000ffff387224 */ /* 0x000fe200078e000d */
[----:B------:R-:W-:Y:S04]  /*35dc0*/  STL [R1+0x20], R12 ;  /* 0x0000200c01007387 */ /* 0x000fe80000100800 */
[----:B------:R-:W-:Y:S04]  /*35dd0*/  STL [R1+0x2a78], R58 ;  /* 0x002a783a01007387 */ /* 0x000fe80000100800 */
[----:B------:R-:W-:Y:S04]  /*35de0*/  STL [R1+0x2a74], R57 ;  /* 0x002a743901007387 */ /* 0x000fe80000100800 */
[----:B------:R-:W-:Y:S04]  /*35df0*/  STL [R1+0x2a70], R56 ;  /* 0x002a703801007387 */ /* 0x000fe80000100800 */
[----:B------:R-:W2:Y:S04]  /*35e00*/  LDL.LU R52, [R1+0x120] ;  /* 0x0001200001347983 */ /* 0x000ea80000300800 */
[----:B------:R0:W-:Y:S04]  /*35e10*/  STL.64 [R1+0x40], R16 ;  /* 0x0000401001007387 */ /* 0x0001e80000100a00 */
[----:B------:R1:W-:Y:S04]  /*35e20*/  STL.64 [R1+0x48], R18 ;  /* 0x0000481201007387 */ /* 0x0003e80000100a00 */
[----:B------:R-:W2:Y:S04]  /*35e30*/  LDL.LU R53, [R1+0x124] ;  /* 0x0001240001357983 */ /* 0x000ea80000300800 */
[----:B------:R-:W2:Y:S04]  /*35e40*/  LDL.LU R54, [R1+0x128] ;  /* 0x0001280001367983 */ /* 0x000ea80000300800 */
[----:B------:R-:W2:Y:S04]  /*35e50*/  LDL.LU R55, [R1+0x12c] ;  /* 0x00012c0001377983 */ /* 0x000ea80000300800 */
[----:B------:R-:W3:Y:S04]  /*35e60*/  LDL.LU R34, [R1+0x8f0] ;  /* 0x0008f00001227983 */ /* 0x000ee80000300800 */
[----:B------:R-:W4:Y:S04]  /*35e70*/  LDL.LU R35, [R1+0x8f4] ;  /* 0x0008f40001237983 */ /* 0x000f280000300800 */
        /* <DEDUP_REMOVED lines=8> */
[----:B0-----:R-:W2:Y:S04]  /*35f00*/  LDL.LU R16, [R1+0x900] ;  /* 0x0009000001107983 */ /* 0x001ea80000300800 */
[----:B------:R-:W2:Y:S04]  /*35f10*/  LDL.LU R17, [R1+0x904] ;  /* 0x0009040001117983 */ /* 0x000ea80000300800 */
[----:B------:R-:W2:Y:S04]  /*35f20*/  LDL.LU R28, [R1+0xc0] ;  /* 0x0000c000011c7983 */ /* 0x000ea80000300800 */
[----:B------:R-:W2:Y:S04]  /*35f30*/  LDL.LU R29, [R1+0xc4] ;  /* 0x0000c400011d7983 */ /* 0x000ea80000300800 */
[----:B------:R-:W2:Y:S04]  /*35f40*/  LDL.LU R30, [R1+0xc8] ;  /* 0x0000c800011e7983 */ /* 0x000ea80000300800 */
[----:B------:R-:W2:Y:S04]  /*35f50*/  LDL.LU R31, [R1+0xcc] ;  /* 0x0000cc00011f7983 */ /* 0x000ea80000300800 */
        /* <DEDUP_REMOVED lines=12> */
[----:B------:R-:W-:-:S02]  /*36020*/  F2FP.F16.E5M2.UNPACK_B R12, R38.H1 ;  /* 0x00000026ff0c723e */ /* 0x000fc400030004ff */
[----:B------:R-:W-:Y:S01]  /*36030*/  F2FP.F16.E5M2.UNPACK_B R13, R39.H1 ;  /* 0x00000027ff0d723e */ /* 0x000fe200030004ff */
[----:B------:R-:W2:Y:S04]  /*36040*/  LDL.LU R38, [R1+0x930] ;  /* 0x0009300001267983 */ /* 0x000ea80000300800 */
[----:B------:R-:W2:Y:S04]  /*36050*/  LDL.LU R39, [R1+0x934] ;  /* 0x0009340001277983 */ /* 0x000ea80000300800 */
[----:B------:R-:W2:Y:S04]  /*36060*/  LDL.LU R32, [R1+0x940] ;  /* 0x0009400001207983 */ /* 0x000ea80000300800 */
[----:B------:R-:W2:Y:S04]  /*36070*/  LDL.LU R33, [R1+0x944] ;  /* 0x0009440001217983 */ /* 0x000ea80000300800 */
[----:B------:R-:W-:Y:S04]  /*36080*/  STL.64 [R1+0x2db0], R10 ;  /* 0x002db00a01007387 */ /* 0x000fe80000100a00 */
[----:B------:R2:W-:Y:S01]  /*36090*/  STL.64 [R1+0x2da8], R8 ;  /* 0x002da80801007387 */ /* 0x0005e20000100a00 */
[----:B---3--:R-:W-:-:S03]  /*360a0*/  F2FP.F16.E5M2.UNPACK_B R14, R34.H1 ;  /* 0x00000022ff0e723e */ /* 0x008fc600030004ff */
[----:B------:R-:W3:Y:S01]  /*360b0*/  LDL.LU R34, [R1+0x950] ;  /* 0x0009500001227983 */ /* 0x000ee20000300800 */
[----:B----4-:R-:W-:-:S03]  /*360c0*/  F2FP.F16.E5M2.UNPACK_B R15, R35.H1 ;  /* 0x00000023ff0f723e */ /* 0x010fc600030004ff */
[----:B------:R-:W4:Y:S01]  /*360d0*/  LDL.LU R35, [R1+0x954] ;  /* 0x0009540001237983 */ /* 0x000f220000300800 */
[----:B--2---:R-:W-:-:S15]  /*360e0*/  HMMA.16816.F32 R8, R4, R12, R40 ;  /* 0x0000000c0408723c */ /* 0x004fde0000001828 */
[----:B------:R-:W-:-:S08]  /*360f0*/  NOP ;  /* 0x0000000000007918 */ /* 0x000fd00000000000 */
[----:B------:R-:W-:Y:S04]  /*36100*/  STL [R1+0x64], R9 ;  /* 0x0000640901007387 */ /* 0x000fe80000100800 */
[----:B------:R0:W-:Y:S01]  /*36110*/  STL.64 [R1+0x68], R10 ;  /* 0x0000680a01007387 */ /* 0x0001e20000100a00 */
[----:B------:R-:W-:Y:S02]  /*36120*/  IMAD.MOV.U32 R59, RZ, RZ, R8 ;  /* 0x000000ffff3b7224 */ /* 0x000fe400078e0008 */
[----:B0-----:R-:W-:Y:S01]  /*36130*/  HMMA.16816.F32 R8, R4, R14, R44 ;  /* 0x0000000e0408723c */ /* 0x001fe2000000182c */
[----:B------:R-:W-:Y:S02]  /*36140*/  F2FP.F16.E5M2.UNPACK_B R16, R16.H1 ;  /* 0x00000010ff10723e */ /* 0x000fe400030004ff */
[----:B------:R-:W-:Y:S01]  /*36150*/  F2FP.F16.E5M2.UNPACK_B R17, R17.H1 ;  /* 0x00000011ff11723e */ /* 0x000fe200030004ff */
[----:B------:R-:W-:Y:S01]  /*36160*/  STL [R1+0x2a7c], R59 ;  /* 0x002a7c3b01007387 */ /* 0x000fe20000100800 */
[----:B------:R-:W-:-:S15]  /*36170*/  F2FP.F16.E5M2.UNPACK_B R18, R18.H1 ;  /* 0x00000012ff12723e */ /* 0x000fde00030004ff */
[----:B------:R-:W-:-:S03]  /*36180*/  NOP ;  /* 0x0000000000007918 */ /* 0x000fc60000000000 */
[----:B------:R0:W-:Y:S01]  /*36190*/  STL [R1+0x90], R8 ;  /* 0x0000900801007387 */ /* 0x0001e20000100800 */
[----:B------:R-:W-:Y:S02]  /*361a0*/  IMAD.MOV.U32 R58, RZ, RZ, R9 ;  /* 0x000000ffff3a7224 */ /* 0x000fe400078e0009 */
[----:B------:R-:W-:Y:S02]  /*361b0*/  IMAD.MOV.U32 R57, RZ, RZ, R10 ;  /* 0x000000ffff397224 */ /* 0x000fe400078e000a */
[----:B------:R-:W-:Y:S02]  /*361c0*/  IMAD.MOV.U32 R56, RZ, RZ, R11 ;  /* 0x000000ffff387224 */ /* 0x000fe400078e000b */
[----:B0-----:R-:W-:Y:S01]  /*361d0*/  HMMA.16816.F32 R8, R4, R16, R28 ;  /* 0x000000100408723c */ /* 0x001fe2000000181c */
[----:B------:R-:W-:Y:S01]  /*361e0*/  F2FP.F16.E5M2.UNPACK_B R19, R19.H1 ;  /* 0x00000013ff13723e */ /* 0x000fe200030004ff */
[----:B------:R-:W-:Y:S04]  /*361f0*/  STL.64 [R1+0x2dc8], R14 ;  /* 0x002dc80e01007387 */ /* 0x000fe80000100a00 */
[----:B------:R-:W-:-:S15]  /*36200*/  STL.64 [R1+0x2dc0], R12 ;  /* 0x002dc00c01007387 */ /* 0x000fde0000100a00 */
[----:B------:R-:W-:-:S02]  /*36210*/  NOP ;  /* 0x0000000000007918 */ /* 0x000fc40000000000 */
[----:B------:R-:W-:Y:S04]  /*36220*/  STL.64 [R1+0xc0], R8 ;  /* 0x0000c00801007387 */ /* 0x000fe80000100a00 */
[----:B------:R0:W-:Y:S01]  /*36230*/  STL [R1+0xc8], R10 ;  /* 0x0000c80a01007387 */ /* 0x0001e20000100800 */
[----:B------:R-:W-:Y:S02]  /*36240*/  IMAD.MOV.U32 R59, RZ, RZ, R11 ;  /* 0x000000ffff3b7224 */ /* 0x000fe400078e000b */
[C---:B0-----:R-:W-:Y:S01]  /*36250*/  HMMA.16816.F32 R8, R4.reuse, R18, R48 ;  /* 0x000000120408723c */ /* 0x041fe20000001830 */
[----:B------:R-:W-:Y:S02]  /*36260*/  F2FP.F16.E5M2.UNPACK_B R20, R20.H1 ;  /* 0x00000014ff14723e */ /* 0x000fe400030004ff */
[----:B------:R-:W-:Y:S01]  /*36270*/  F2FP.F16.E5M2.UNPACK_B R21, R21.H1 ;  /* 0x00000015ff15723e */ /* 0x000fe200030004ff */
[----:B------:R-:W-:Y:S04]  /*36280*/  STL.64 [R1+0x2ab8], R58 ;  /* 0x002ab83a01007387 */ /* 0x000fe80000100a00 */
[----:B------:R-:W-:Y:S04]  /*36290*/  STL.64 [R1+0x2ab0], R56 ;  /* 0x002ab03801007387 */ /* 0x000fe80000100a00 */
[----:B------:R-:W-:Y:S04]  /*362a0*/  STL.64 [R1+0x2d88], R18 ;  /* 0x002d881201007387 */ /* 0x000fe80000100a00 */
[----:B------:R-:W-:Y:S07]  /*362b0*/  STL.64 [R1+0x2d80], R16 ;  /* 0x002d801001007387 */ /* 0x000fee0000100a00 */
[----:B------:R-:W-:Y:S04]  /*362c0*/  STL.64 [R1+0xe0], R8 ;  /* 0x0000e00801007387 */ /* 0x000fe80000100a00 */
[----:B------:R0:W-:Y:S02]  /*362d0*/  STL.64 [R1+0xe8], R10 ;  /* 0x0000e80a01007387 */ /* 0x0001e40000100a00 */
[----:B0-----:R-:W-:Y:S01]  /*362e0*/  HMMA.16816.F32 R8, R4, R20, R24 ;  /* 0x000000140408723c */ /* 0x001fe20000001818 */
[----:B------:R-:W-:-:S02]  /*362f0*/  F2FP.F16.E5M2.UNPACK_B R22, R38.H1 ;  /* 0x00000026ff16723e */ /* 0x000fc400030004ff */
[----:B------:R-:W-:-:S15]  /*36300*/  F2FP.F16.E5M2.UNPACK_B R23, R39.H1 ;  /* 0x00000027ff17723e */ /* 0x000fde00030004ff */
[----:B------:R-:W-:-:S05]  /*36310*/  NOP ;  /* 0x0000000000007918 */ /* 0x000fca0000000000 */
[----:B------:R-:W-:Y:S04]  /*36320*/  STL.64 [R1+0x100], R8 ;  /* 0x0001000801007387 */ /* 0x000fe80000100a00 */
[----:B------:R0:W-:Y:S02]  /*36330*/  STL.64 [R1+0x108], R10 ;  /* 0x0001080a01007387 */ /* 0x0001e40000100a00 */
[----:B0-----:R-:W-:Y:S06]  /*36340*/  HMMA.16816.F32 R8, R4, R22, R52 ;  /* 0x000000160408723c */ /* 0x001fec0000001834 */
[----:B------:R-:W-:Y:S04]  /*36350*/  STL.64 [R1+0x2d68], R22 ;  /* 0x002d681601007387 */ /* 0x000fe80000100a00 */
[----:B------:R-:W-:Y:S01]  /*36360*/  STL.64 [R1+0x2d60], R20 ;  /* 0x002d601401007387 */ /* 0x000fe20000100a00 */
[----:B------:R-:W-:-:S12]  /*36370*/  F2FP.F16.E5M2.UNPACK_B R24, R32.H1 ;  /* 0x00000020ff18723e */ /* 0x000fd800030004ff */
[----:B------:R0:W-:Y:S04]  /*36380*/  STL.64 [R1+0x7d0], R8 ;  /* 0x0007d00801007387 */ /* 0x0001e80000100a00 */
[----:B------:R1:W-:Y:S04]  /*36390*/  STL.64 [R1+0x7d8], R10 ;  /* 0x0007d80a01007387 */ /* 0x0003e80000100a00 */
        /* <DEDUP_REMOVED lines=18> */
[----:B------:R-:W-:-:S03]  /*364c0*/  F2FP.F16.E5M2.UNPACK_B R25, R33.H1 ;  /* 0x00000021ff19723e */ /* 0x000fc600030004ff */
[----:B------:R-:W2:Y:S04]  /*364d0*/  LDL.LU R28, [R1+0xfe4] ;  /* 0x000fe400011c7983 */ /* 0x000ea80000300800 */
[----:B------:R-:W2:Y:S04]  /*364e0*/  LDL.LU R33, [R1+0xfe0] ;  /* 0x000fe00001217983 */ /* 0x000ea80000300800 */
[----:B------:R-:W2:Y:S01]  /*364f0*/  LDL.LU R29, [R1+0xfec] ;  /* 0x000fec00011d7983 */ /* 0x000ea20000300800 */
[----:B---3--:R-:W-:-:S03]  /*36500*/  F2FP.F16.E5M2.UNPACK_B R26, R34.H1 ;  /* 0x00000022ff1a723e */ /* 0x008fc600030004ff */
[----:B------:R-:W3:Y:S04]  /*36510*/  LDL.LU R34, [R1+0xfe8] ;  /* 0x000fe80001227983 */ /* 0x000ee80000300800 */
[----:B------:R-:W3:Y:S04]  /*36520*/  LDL.LU R30, [R1+0x960] ;  /* 0x00096000011e7983 */ /* 0x000ee80000300800 */
[----:B------:R-:W3:Y:S04]  /*36530*/  LDL.LU R31, [R1+0x964] ;  /* 0x00096400011f7983 */ /* 0x000ee80000300800 */
[----:B0-----:R-:W3:Y:S04]  /*36540*/  LDL.LU R8, [R1+0x160] ;  /* 0x0001600001087983 */ /* 0x001ee80000300800 */
[----:B------:R-:W3:Y:S04]  /*36550*/  LDL.LU R9, [R1+0x164] ;  /* 0x0001640001097983 */ /* 0x000ee80000300800 */
[----:B-1----:R-:W3:Y:S04]  /*36560*/  LDL.LU R10, [R1+0x168] ;  /* 0x00016800010a7983 */ /* 0x002ee80000300800 */
[----:B------:R-:W3:Y:S04]  /*36570*/  LDL.LU R11, [R1+0x16c] ;  /* 0x00016c00010b7983 */ /* 0x000ee80000300800 */
[----:B------:R-:W3:Y:S04]  /*36580*/  LDL.LU R20, [R1+0x7b0] ;  /* 0x0007b00001147983 */ /* 0x000ee80000300800 */
[----:B------:R-:W3:Y:S04]  /*36590*/  LDL.LU R21, [R1+0x7b4] ;  /* 0x0007b40001157983 */ /* 0x000ee80000300800 */
[----:B------:R-:W3:Y:S04]  /*365a0*/  LDL.LU R22, [R1+0x7b8] ;  /* 0x0007b80001167983 */ /* 0x000ee80000300800 */
[----:B------:R-:W3:Y:S01]  /*365b0*/  LDL.LU R23, [R1+0x7bc] ;  /* 0x0007bc0001177983 */ /* 0x000ee20000300800 */
[----:B----4-:R-:W-:-:S03]  /*365c0*/  F2FP.F16.E5M2.UNPACK_B R27, R35.H1 ;  /* 0x00000023ff1b723e */ /* 0x010fc600030004ff */
        /* <DEDUP_REMOVED lines=20> */
[----:B--2---:R-:W-:Y:S01]  /*36710*/  HMMA.16816.F32 R12, R4, R24, R12 ;  /* 0x00000018040c723c */ /* 0x004fe2000000180c */
[----:B------:R-:W-:-:S02]  /*36720*/  IMAD R33, R33, 0x100, R28 ;  /* 0x0000010021217824 */ /* 0x000fc400078e021c */
[----:B------:R-:W-:-:S15]  /*36730*/  IMAD R32, R32, 0x100, R3 ;  /* 0x0000010020207824 */ /* 0x000fde00078e0203 */
[----:B------:R-:W-:-:S05]  /*36740*/  NOP ;  /* 0x0000000000007918 */ /* 0x000fca0000000000 */
[----:B------:R-:W-:Y:S04]  /*36750*/  STL.64 [R1+0x7e0], R12 ;  /* 0x0007e00c01007387 */ /* 0x000fe80000100a00 */
[----:B------:R0:W-:Y:S04]  /*36760*/  STL.64 [R1+0x7e8], R14 ;  /* 0x0007e80e01007387 */ /* 0x0001e80000100a00 */
[----:B0-----:R-:W2:Y:S04]  /*36770*/  LDL.LU.64 R14, [R1+0x2dc8] ;  /* 0x002dc800010e7983 */ /* 0x001ea80000300a00 */
[----:B------:R-:W2:Y:S04]  /*36780*/  LDL.LU.64 R12, [R1+0x2dc0] ;  /* 0x002dc000010c7983 */ /* 0x000ea80000300a00 */
[----:B------:R-:W2:Y:S01]  /*36790*/  LDL.LU R3, [R1+0x2db8] ;  /* 0x002db80001037983 */ /* 0x000ea20000300800 */
[----:B---3--:R-:W-:Y:S01]  /*367a0*/  IMAD R34, R34, 0x100, R29 ;  /* 0x0000010022227824 */ /* 0x008fe200078e021d */
[----:B------:R-:W-:Y:S01]  /*367b0*/  HMMA.16816.F32 R8, R4, R26, R8 ;  /* 0x0000001a0408723c */ /* 0x000fe20000001808 */
[----:B------:R-:W-:-:S02]  /*367c0*/  F2FP.F16.E5M2.UNPACK_B R28, R30.H1 ;  /* 0x0000001eff1c723e */ /* 0x000fc400030004ff */
[----:B------:R-:W-:-:S07]  /*367d0*/  F2FP.F16.E5M2.UNPACK_B R29, R31.H1 ;  /* 0x0000001fff1d723e */ /* 0x000fce00030004ff */
[----:B----4-:R-:W-:-:S13]  /*367e0*/  HMMA.16816.F32 R40, R4, R28, R40 ;  /* 0x0000001c0428723c */ /* 0x010fda0000001828 */
[----:B------:R-:W-:Y:S04]  /*367f0*/  STL.64 [R1+0x7f0], R8 ;  /* 0x0007f00801007387 */ /* 0x000fe80000100a00 */
[----:B------:R0:W-:Y:S04]  /*36800*/  STL.64 [R1+0x7f8], R10 ;  /* 0x0007f80a01007387 */ /* 0x0001e80000100a00 */
[----:B0-----:R-:W3:Y:S04]  /*36810*/  LDL.LU.64 R10, [R1+0x2db0] ;  /* 0x002db000010a7983 */ /* 0x001ee80000300a00 */
[----:B------:R-:W4:Y:S04]  /*36820*/  LDL.LU.64 R8, [R1+0x2da8] ;  /* 0x002da80001087983 */ /* 0x000f280000300a00 */
[----:B------:R-:W-:Y:S04]  /*36830*/  STL.64 [R1+0x2d78], R26 ;  /* 0x002d781a01007387 */ /* 0x000fe80000100a00 */
[----:B------:R0:W-:Y:S04]  /*36840*/  STL.64 [R1+0x2d70], R24 ;  /* 0x002d701801007387 */ /* 0x0001e80000100a00 */
[----:B0-----:R-:W2:Y:S04]  /*36850*/  LDL.LU R24, [R1+0x7c0] ;  /* 0x0007c00001187983 */ /* 0x001ea80000300800 */
[----:B------:R-:W2:Y:S04]  /*36860*/  LDL.LU R25, [R1+0x7c4] ;  /* 0x0007c40001197983 */ /* 0x000ea80000300800 */
[----:B------:R-:W2:Y:S04]  /*36870*/  LDL.LU R26, [R1+0x7c8] ;  /* 0x0007c800011a7983 */ /* 0x000ea80000300800 */
[----:B------:R-:W2:Y:S04]  /*36880*/  LDL.LU R27, [R1+0x7cc] ;  /* 0x0007cc00011b7983 */ /* 0x000ea80000300800 */
[----:B------:R-:W-:Y:S04]  /*36890*/  STL.64 [R1+0x800], R40 ;  /* 0x0008002801007387 */ /* 0x000fe80000100a00 */
[----:B------:R0:W-:Y:S04]  /*368a0*/  STL.64 [R1+0x808], R42 ;  /* 0x0008082a01007387 */ /* 0x0001e80000100a00 */
[----:B0-----:R-:W3:Y:S01]  /*368b0*/  LDL.LU.64 R42, [R1+0x2da0] ;  /* 0x002da000012a7983 */ /* 0x001ee20000300a00 */
[----:B------:R-:W-:-:S02]  /*368c0*/  F2FP.F16.E5M2.UNPACK_B R30, R37.H1 ;  /* 0x00000025ff1e723e */ /* 0x000fc400030004ff */
[----:B------:R-:W-:Y:S01]  /*368d0*/  F2FP.F16.E5M2.UNPACK_B R31, R0.H1 ;  /* 0x00000000ff1f723e */ /* 0x000fe200030004ff */
[----:B------:R-:W-:Y:S01]  /*368e0*/  IMAD R35, R35, 0x100, R36 ;  /* 0x0000010023237824 */ /* 0x000fe200078e0224 */
[----:B------:R-:W-:Y:S02]  /*368f0*/  F2FP.F16.E5M2.UNPACK_B R36, R60.H1 ;  /* 0x0000003cff24723e */ /* 0x000fe400030004ff */
[----:B------:R-:W-:Y:S02]  /*36900*/  F2FP.F16.E5M2.UNPACK_B R37, R61.H1 ;  /* 0x0000003dff25723e */ /* 0x000fe400030004ff */
[----:B------:R-:W-:Y:S02]  /*36910*/  F2FP.F16.E5M2.UNPACK_B R38, R38.H1 ;  /* 0x00000026ff26723e */ /* 0x000fe400030004ff */
[----:B------:R-:W-:Y:S02]  /*36920*/  F2FP.F16.E5M2.UNPACK_B R39, R39.H1 ;  /* 0x00000027ff27723e */ /* 0x000fe400030004ff */
[----:B------:R-:W-:-:S02]  /*36930*/  F2FP.F16.E5M2.UNPACK_B R32, R32 ;  /* 0x00000020ff20723e */ /* 0x000fc400020004ff */
[----:B------:R-:W-:Y:S02]  /*36940*/  F2FP.F16.E5M2.UNPACK_B R33, R33 ;  /* 0x00000021ff21723e */ /* 0x000fe400020004ff */
[----:B------:R-:W-:Y:S02]  /*36950*/  F2FP.F16.E5M2.UNPACK_B R34, R34 ;  /* 0x00000022ff22723e */ /* 0x000fe400020004ff */
[----:B------:R-:W-:Y:S01]  /*36960*/  F2FP.F16.E5M2.UNPACK_B R35, R35 ;  /* 0x00000023ff23723e */ /* 0x000fe200020004ff */
[C---:B------:R-:W-:Y:S06]  /*36970*/  HMMA.16816.F32 R20, R4.reuse, R36, R20 ;  /* 0x000000240414723c */ /* 0x040fec0000001814 */
[C---:B------:R-:W-:Y:S01]  /*36980*/  HMMA.16816.F32 R16, R4.reuse, R38, R16 ;  /* 0x000000260410723c */ /* 0x040fe20000001810 */
[----:B------:R-:W-:Y:S04]  /*36990*/  STL.64 [R1+0x2d98], R30 ;  /* 0x002d981e01007387 */ /* 0x000fe80000100a00 */
[----:B------:R-:W-:Y:S01]  /*369a0*/  STL.64 [R1+0x2d90], R28 ;  /* 0x002d901c01007387 */ /* 0x000fe20000100a00 */
[----:B--2---:R-:W-:Y:S06]  /*369b0*/  HMMA.16816.F32 R24, R4, R30, R24 ;  /* 0x0000001e0418723c */ /* 0x004fec0000001818 */
[----:B---3--:R-:W-:-:S15]  /*369c0*/  HMMA.16816.F32 R4, R32, R42, R56 ;  /* 0x0000002a2004723c */ /* 0x008fde0000001838 */
[----:B------:R-:W-:-:S02]  /*369d0*/  NOP ;  /* 0x0000000000007918 */ /* 0x000fc40000000000 */
[----:B------:R-:W-:Y:S04]  /*369e0*/  STL.64 [R1+0x890], R24 ;  /* 0x0008901801007387 */ /* 0x000fe80000100a00 */
[----:B------:R-:W-:Y:S04]  /*369f0*/  STL.64 [R1+0x898], R26 ;  /* 0x0008981a01007387 */ /* 0x000fe80000100a00 */
[----:B------:R-:W-:Y:S04]  /*36a00*/  STL.64 [R1+0x880], R20 ;  /* 0x0008801401007387 */ /* 0x000fe80000100a00 */
[----:B------:R0:W-:Y:S04]  /*36a10*/  STL.64 [R1+0x888], R22 ;  /* 0x0008881601007387 */ /* 0x0001e80000100a00 */
[----:B------:R-:W-:Y:S04]  /*36a20*/  STL.64 [R1+0x2d58], R42 ;  /* 0x002d582a01007387 */ /* 0x000fe80000100a00 */
[----:B------:R-:W-:Y:S04]  /*36a30*/  STL.64 [R1+0x830], R16 ;  /* 0x0008301001007387 */ /* 0x000fe80000100a00 */
[----:B------:R4:W-:Y:S01]  /*36a40*/  STL.64 [R1+0x838], R18 ;  /* 0x0008381201007387 */ /* 0x0009e20000100a00 */
[C---:B0-----:R-:W-:Y:S03]  /*36a50*/  HMMA.16816.F32 R20, R32.reuse, R2, R44 ;  /* 0x000000022014723c */ /* 0x041fe6000000182c */
[----:B------:R-:W-:Y:S03]  /*36a60*/  STL.64 [R1+0x820], R4 ;  /* 0x0008200401007387 */ /* 0x000fe60000100a00 */
[C---:B----4-:R-:W-:Y:S01]  /*36a70*/  HMMA.16816.F32 R16, R32.reuse, R8, R48 ;  /* 0x000000082010723c */ /* 0x050fe20000001830 */
[----:B------:R0:W-:Y:S05]  /*36a80*/  STL.64 [R1+0x828], R6 ;  /* 0x0008280601007387 */ /* 0x0001ea0000100a00 */
[C---:B0-----:R-:W-:Y:S11]  /*36a90*/  HMMA.16816.F32 R4, R32.reuse, R10, R52 ;  /* 0x0000000a2004723c */ /* 0x041ff60000001834 */
[----:B------:R-:W-:Y:S04]  /*36aa0*/  STL.64 [R1+0x7c0], R20 ;  /* 0x0007c01401007387 */ /* 0x000fe80000100a00 */
[----:B------:R-:W-:Y:S04]  /*36ab0*/  STL.64 [R1+0x7c8], R22 ;  /* 0x0007c81601007387 */ /* 0x000fe80000100a00 */
[----:B------:R-:W2:Y:S04]  /*36ac0*/  LDL.LU R44, [R1+0x610] ;  /* 0x00061000012c7983 */ /* 0x000ea80000300800 */
[----:B------:R-:W-:Y:S04]  /*36ad0*/  STL.64 [R1+0x7b0], R16 ;  /* 0x0007b01001007387 */ /* 0x000fe80000100a00 */
[----:B------:R-:W-:Y:S04]  /*36ae0*/  STL.64 [R1+0x7b8], R18 ;  /* 0x0007b81201007387 */ /* 0x000fe80000100a00 */
[----:B------:R0:W-:Y:S04]  /*36af0*/  STL.64 [R1+0x6e0], R4 ;  /* 0x0006e00401007387 */ /* 0x0001e80000100a00 */
[----:B------:R1:W-:Y:S04]  /*36b00*/  STL.64 [R1+0x6e8], R6 ;  /* 0x0006e80601007387 */ /* 0x0003e80000100a00 */
[----:B------:R-:W2:Y:S04]  /*36b10*/  LDL.LU R45, [R1+0x614] ;  /* 0x00061400012d7983 */ /* 0x000ea80000300800 */
[----:B------:R-:W2:Y:S04]  /*36b20*/  LDL.LU R46, [R1+0x618] ;  /* 0x00061800012e7983 */ /* 0x000ea80000300800 */
[----:B------:R-:W2:Y:S04]  /*36b30*/  LDL.LU R47, [R1+0x61c] ;  /* 0x00061c00012f7983 */ /* 0x000ea80000300800 */
[----:B0-----:R-:W3:Y:S04]  /*36b40*/  LDL.LU R4, [R1+0x620] ;  /* 0x0006200001047983 */ /* 0x001ee80000300800 */
[----:B------:R-:W3:Y:S04]  /*36b50*/  LDL.LU R5, [R1+0x624] ;  /* 0x0006240001057983 */ /* 0x000ee80000300800 */
[----:B-1----:R-:W3:Y:S04]  /*36b60*/  LDL.LU R6, [R1+0x628] ;  /* 0x0006280001067983 */ /* 0x002ee80000300800 */
[----:B------:R-:W3:Y:S04]  /*36b70*/  LDL.LU R7, [R1+0x62c] ;  /* 0x00062c0001077983 */ /* 0x000ee80000300800 */
[----:B------:R-:W4:Y:S04]  /*36b80*/  LDL.LU R16, [R1+0x680] ;  /* 0x0006800001107983 */ /* 0x000f280000300800 */
[----:B------:R-:W4:Y:S04]  /*36b90*/  LDL.LU R17, [R1+0x684] ;  /* 0x0006840001117983 */ /* 0x000f280000300800 */
[----:B------:R-:W4:Y:S04]  /*36ba0*/  LDL.LU R18, [R1+0x688] ;  /* 0x0006880001127983 */ /* 0x000f280000300800 */
[----:B------:R-:W4:Y:S04]  /*36bb0*/  LDL.LU R19, [R1+0x68c] ;  /* 0x00068c0001137983 */ /* 0x000f280000300800 */
[----:B------:R-:W2:Y:S04]  /*36bc0*/  LDL.LU R28, [R1+0x690] ;  /* 0x00069000011c7983 */ /* 0x000ea80000300800 */
[----:B------:R-:W2:Y:S04]  /*36bd0*/  LDL.LU R29, [R1+0x694] ;  /* 0x00069400011d7983 */ /* 0x000ea80000300800 */
[----:B------:R-:W2:Y:S04]  /*36be0*/  LDL.LU R30, [R1+0x698] ;  /* 0x00069800011e7983 */ /* 0x000ea80000300800 */
[----:B------:R-:W2:Y:S04]  /*36bf0*/  LDL.LU R31, [R1+0x69c] ;  /* 0x00069c00011f7983 */ /* 0x000ea80000300800 */
        /* <DEDUP_REMOVED lines=24> */
[----:B------:R-:W-:Y:S04]  /*36d80*/  STL.64 [R1+0x2d40], R10 ;  /* 0x002d400a01007387 */ /* 0x000fe80000100a00 */
[----:B------:R0:W-:Y:S04]  /*36d90*/  STL.64 [R1+0x2d38], R8 ;  /* 0x002d380801007387 */ /* 0x0001e80000100a00 */
[----:B0-----:R-:W3:Y:S04]  /*36da0*/  LDL.LU R8, [R1+0x630] ;  /* 0x0006300001087983 */ /* 0x001ee80000300800 */
[----:B------:R-:W3:Y:S04]  /*36db0*/  LDL.LU R9, [R1+0x634] ;  /* 0x0006340001097983 */ /* 0x000ee80000300800 */
[----:B------:R-:W3:Y:S04]  /*36dc0*/  LDL.LU R10, [R1+0x638] ;  /* 0x00063800010a7983 */ /* 0x000ee80000300800 */
[----:B------:R-:W3:Y:S01]  /*36dd0*/  LDL.LU R11, [R1+0x63c] ;  /* 0x00063c00010b7983 */ /* 0x000ee20000300800 */
[C---:B----4-:R-:W-:Y:S06]  /*36de0*/  HMMA.16816.F32 R16, R32.reuse, R14, R16 ;  /* 0x0000000e2010723c */ /* 0x050fec0000001810 */
[----:B--2---:R-:W-:-:S15]  /*36df0*/  HMMA.16816.F32 R28, R32, R12, R28 ;  /* 0x0000000c201c723c */ /* 0x004fde000000181c */
[----:B------:R-:W-:-:S08]  /*36e00*/  NOP ;  /* 0x0000000000007918 */ /* 0x000fd00000000000 */
[----:B------:R-:W-:Y:S04]  /*36e10*/  STL.64 [R1+0x6d0], R28 ;  /* 0x0006d01c01007387 */ /* 0x000fe80000100a00 */
[----:B------:R0:W-:Y:S04]  /*36e20*/  STL.64 [R1+0x6d8], R30 ;  /* 0x0006d81e01007387 */ /* 0x0001e80000100a00 */
[----:B0-----:R-:W2:Y:S04]  /*36e30*/  LDL.LU.64 R30, [R1+0x2d98] ;  /* 0x002d9800011e7983 */ /* 0x001ea80000300a00 */
[----:B------:R-:W4:Y:S04]  /*36e40*/  LDL.LU.64 R28, [R1+0x2d90] ;  /* 0x002d9000011c7983 */ /* 0x000f280000300a00 */
[----:B------:R-:W-:Y:S04]  /*36e50*/  STL.64 [R1+0x6c0], R16 ;  /* 0x0006c01001007387 */ /* 0x000fe80000100a00 */
[----:B------:R0:W-:Y:S04]  /*36e60*/  STL.64 [R1+0x6c8], R18 ;  /* 0x0006c81201007387 */ /* 0x0001e80000100a00 */
[----:B0-----:R-:W2:Y:S04]  /*36e70*/  LDL.LU.64 R18, [R1+0x2d88] ;  /* 0x002d880001127983 */ /* 0x001ea80000300a00 */
[----:B------:R-:W3:Y:S04]  /*36e80*/  LDL.LU.64 R16, [R1+0x2d80] ;  /* 0x002d800001107983 */ /* 0x000ee80000300a00 */
[----:B------:R-:W-:Y:S04]  /*36e90*/  STL.64 [R1+0x2d20], R14 ;  /* 0x002d200e01007387 */ /* 0x000fe80000100a00 */
[----:B------:R0:W-:Y:S04]  /*36ea0*/  STL.64 [R1+0x2d18], R12 ;  /* 0x002d180c01007387 */ /* 0x0001e80000100a00 */
[----:B0-----:R-:W4:Y:S04]  /*36eb0*/  LDL.LU R12, [R1+0x640] ;  /* 0x00064000010c7983 */ /* 0x001f280000300800 */
[----:B------:R-:W4:Y:S04]  /*36ec0*/  LDL.LU R13, [R1+0x644] ;  /* 0x00064400010d7983 */ /* 0x000f280000300800 */
[----:B------:R-:W4:Y:S04]  /*36ed0*/  LDL.LU R14, [R1+0x648] ;  /* 0x00064800010e7983 */ /* 0x000f280000300800 */
[----:B------:R-:W4:Y:S01]  /*36ee0*/  LDL.LU R15, [R1+0x64c] ;  /* 0x00064c00010f7983 */ /* 0x000f220000300800 */
[C---:B---3--:R-:W-:Y:S06]  /*36ef0*/  HMMA.16816.F32 R24, R32.reuse, R16, R24 ;  /* 0x000000102018723c */ /* 0x048fec0000001818 */
        /* <DEDUP_REMOVED lines=9> */
[----:B------:R-:W2:Y:S04]  /*36f90*/  LDL.LU.64 R20, [R1+0x2d60] ;  /* 0x002d600001147983 */ /* 0x000ea80000300a00 */
[----:B------:R-:W-:Y:S04]  /*36fa0*/  STL.64 [R1+0x2d00], R18 ;  /* 0x002d001201007387 */ /* 0x000fe80000100a00 */
[----:B------:R0:W-:Y:S04]  /*36fb0*/  STL.64 [R1+0x2cf8], R16 ;  /* 0x002cf81001007387 */ /* 0x0001e80000100a00 */
[----:B0-----:R-:W2:Y:S04]  /*36fc0*/  LDL.LU R16, [R1+0x650] ;  /* 0x0006500001107983 */ /* 0x001ea80000300800 */
[----:B------:R-:W2:Y:S04]  /*36fd0*/  LDL.LU R17, [R1+0x654] ;  /* 0x0006540001117983 */ /* 0x000ea80000300800 */
[----:B------:R-:W2:Y:S04]  /*36fe0*/  LDL.LU R18, [R1+0x658] ;  /* 0x0006580001127983 */ /* 0x000ea80000300800 */
[----:B------:R-:W2:Y:S01]  /*36ff0*/  LDL.LU R19, [R1+0x65c] ;  /* 0x00065c0001137983 */ /* 0x000ea20000300800 */
[C---:B---3--:R-:W-:Y:S06]  /*37000*/  HMMA.16816.F32 R8, R32.reuse, R24, R8 ;  /* 0x000000182008723c */ /* 0x048fec0000001808 */
[C---:B----4-:R-:W-:Y:S06]  /*37010*/  HMMA.16816.F32 R12, R32.reuse, R22, R12 ;  /* 0x00000016200c723c */ /* 0x050fec000000180c */
[C---:B--2---:R-:W-:Y:S01]  /*37020*/  HMMA.16816.F32 R16, R32.reuse, R20, R16 ;  /* 0x000000142010723c */ /* 0x044fe20000001810 */
[----:B------:R-:W-:Y:S05]  /*37030*/  STL.64 [R1+0x2d10], R22 ;  /* 0x002d101601007387 */ /* 0x000fea0000100a00 */
[----:B------:R-:W-:-:S15]  /*37040*/  HMMA.16816.F32 R4, R32, R26, R4 ;  /* 0x0000001a2004723c */ /* 0x000fde0000001804 */
[----:B------:R-:W-:-:S02]  /*37050*/  NOP ;  /* 0x0000000000007918 */ /* 0x000fc40000000000 */
[----:B------:R-:W-:Y:S04]  /*37060*/  STL.64 [R1+0x690], R16 ;  /* 0x0006901001007387 */ /* 0x000fe80000100a00 */
[----:B------:R-:W-:Y:S04]  /*37070*/  STL.64 [R1+0x698], R18 ;  /* 0x0006981201007387 */ /* 0x000fe80000100a00 */
[----:B------:R-:W-:Y:S04]  /*37080*/  STL.64 [R1+0x2d08], R20 ;  /* 0x002d081401007387 */ /* 0x000fe80000100a00 */
[----:B------:R-:W-:Y:S04]  /*37090*/  STL.64 [R1+0x680], R12 ;  /* 0x0006800c01007387 */ /* 0x000fe80000100a00 */
[----:B------:R-:W-:Y:S04]  /*370a0*/  STL.64 [R1+0x688], R14 ;  /* 0x0006880e01007387 */ /* 0x000fe80000100a00 */
[----:B------:R-:W-:Y:S04]  /*370b0*/  STL.64 [R1+0x2d30], R26 ;  /* 0x002d301a01007387 */ /* 0x000fe80000100a00 */
[----:B------:R-:W-:Y:S04]  /*370c0*/  STL.64 [R1+0x670], R8 ;  /* 0x0006700801007387 */ /* 0x000fe80000100a00 */
[----:B------:R0:W-:Y:S02]  /*370d0*/  STL.64 [R1+0x678], R10 ;  /* 0x0006780a01007387 */ /* 0x0001e40000100a00 */
[----:B0-----:R-:W-:Y:S02]  /*370e0*/  HMMA.16816.F32 R8, R32, R28, R44 ;  /* 0x0000001c2008723c */ /* 0x001fe4000000182c */
[----:B------:R-:W-:Y:S04]  /*370f0*/  STL.64 [R1+0x2d28], R24 ;  /* 0x002d281801007387 */ /* 0x000fe80000100a00 */
[----:B------:R-:W-:Y:S04]  /*37100*/  STL.64 [R1+0x660], R4 ;  /* 0x0006600401007387 */ /* 0x000fe80000100a00 */
[----:B------:R-:W-:-:S13]  /*37110*/  STL.64 [R1+0x668], R6 ;  /* 0x0006680601007387 */ /* 0x000fda0000100a00 */
[----:B------:R-:W-:Y:S04]  /*37120*/  STL.64 [R1+0x650], R8 ;  /* 0x0006500801007387 */ /* 0x000fe80000100a00 */
[----:B------:R0:W-:Y:S02]  /*37130*/  STL.64 [R1+0x658], R10 ;  /* 0x0006580a01007387 */ /* 0x0001e40000100a00 */
[----:B0-----:R-:W-:Y:S06]  /*37140*/  HMMA.16816.F32 R8, R32, R30, R48 ;  /* 0x0000001e2008723c */ /* 0x001fec0000001830 */
[----:B------:R-:W-:Y:S04]  /*37150*/  STL.64 [R1+0x2d50], R30 ;  /* 0x002d501e01007387 */ /* 0x000fe80000100a00 */
[----:B------:R-:W-:-:S13]  /*37160*/  STL.64 [R1+0x2d48], R28 ;  /* 0x002d481c01007387 */ /* 0x000fda0000100a00 */
[----:B------:R-:W-:Y:S04]  /*37170*/  STL.64 [R1+0x870], R8 ;  /* 0x0008700801007387 */ /* 0x000fe80000100a00 */
[----:B------:R0:W-:Y:S04]  /*37180*/  STL.64 [R1+0x878], R10 ;  /* 0x0008780a01007387 */ /* 0x0001e80000100a00 */
[----:B------:R-:W2:Y:S01]  /*37190*/  LDL.LU R44, [R1+0x540] ;  /* 0x00054000012c7983 */ /* 0x000ea20000300800 */
[----:B0-----:R-:W-:Y:S01]  /*371a0*/  HMMA.16816.F32 R8, R32, R36, R52 ;  /* 0x000000242008723c */ /* 0x001fe20000001834 */
[----:B------:R-:W-:-:S02]  /*371b0*/  IMAD R4, R58, 0x100, R57 ;  /* 0x000001003a047824 */ /* 0x000fc400078e0239 */
[----:B------:R-:W-:Y:S02]  /*371c0*/  IMAD R5, R40, 0x100, R59 ;  /* 0x0000010028057824 */ /* 0x000fe400078e023b */
[----:B------:R-:W-:-:S15]  /*371d0*/  IMAD R6, R0, 0x100, R41 ;  /* 0x0000010000067824 */ /* 0x000fde00078e0229 */
[----:B------:R-:W-:-:S03]  /*371e0*/  NOP ;  /* 0x0000000000007918 */ /* 0x000fc60000000000 */
[----:B------:R0:W-:Y:S04]  /*371f0*/  STL.64 [R1+0x860], R8 ;  /* 0x0008600801007387 */ /* 0x0001e80000100a00 */
[----:B------:R1:W-:Y:S04]  /*37200*/  STL.64 [R1+0x868], R10 ;  /* 0x0008680a01007387 */ /* 0x0003e80000100a00 */
[----:B------:R-:W2:Y:S04]  /*37210*/  LDL.LU R45, [R1+0x544] ;  /* 0x00054400012d7983 */ /* 0x000ea80000300800 */
[----:B------:R-:W2:Y:S04]  /*37220*/  LDL.LU R46, [R1+0x548] ;  /* 0x00054800012e7983 */ /* 0x000ea80000300800 */
[----:B------:R-:W2:Y:S04]  /*37230*/  LDL.LU R47, [R1+0x54c] ;  /* 0x00054c00012f7983 */ /* 0x000ea80000300800 */
[----:B------:R-:W3:Y:S04]  /*37240*/  LDL.LU R56, [R1+0x550] ;  /* 0x0005500001387983 */ /* 0x000ee80000300800 */
[----:B------:R-:W3:Y:S04]  /*37250*/  LDL.LU R57, [R1+0x554] ;  /* 0x0005540001397983 */ /* 0x000ee80000300800 */
[----:B------:R-:W3:Y:S04]  /*37260*/  LDL.LU R58, [R1+0x558] ;  /* 0x00055800013a7983 */ /* 0x000ee80000300800 */
        /* <DEDUP_REMOVED lines=17> */
[----:B------:R-:W3:Y:S04]  /*37380*/  LDL.LU R24, [R1+0x5d0] ;  /* 0x0005d00001187983 */ /* 0x000ee80000300800 */
[----:B------:R-:W3:Y:S04]  /*37390*/  LDL.LU R25, [R1+0x5d4] ;  /* 0x0005d40001197983 */ /* 0x000ee80000300800 */
[----:B------:R-:W3:Y:S04]  /*373a0*/  LDL.LU R26, [R1+0x5d8] ;  /* 0x0005d800011a7983 */ /* 0x000ee80000300800 */
[----:B------:R-:W3:Y:S04]  /*373b0*/  LDL.LU R27, [R1+0x5dc] ;  /* 0x0005dc00011b7983 */ /* 0x000ee80000300800 */
[----:B0-----:R-:W4:Y:S04]  /*373c0*/  LDL.LU R8, [R1+0x5e0] ;  /* 0x0005e00001087983 */ /* 0x001f280000300800 */
[----:B------:R-:W4:Y:S04]  /*373d0*/  LDL.LU R9, [R1+0x5e4] ;  /* 0x0005e40001097983 */ /* 0x000f280000300800 */
[----:B-1----:R-:W4:Y:S04]  /*373e0*/  LDL.LU R10, [R1+0x5e8] ;  /* 0x0005e800010a7983 */ /* 0x002f280000300800 */
[----:B------:R-:W4:Y:S04]  /*373f0*/  LDL.LU R11, [R1+0x5ec] ;  /* 0x0005ec00010b7983 */ /* 0x000f280000300800 */
        /* <DEDUP_REMOVED lines=11> */
[----:B------:R-:W-:-:S03]  /*374b0*/  IMAD R7, R61, 0x100, R60 ;  /* 0x000001003d077824 */ /* 0x000fc600078e023c */
[----:B------:R-:W3:Y:S04]  /*374c0*/  LDL.LU R55, [R1+0x53c] ;  /* 0x00053c0001377983 */ /* 0x000ee80000300800 */
[----:B------:R-:W3:Y:S04]  /*374d0*/  LDL.LU R60, [R1+0x102c] ;  /* 0x00102c00013c7983 */ /* 0x000ee80000300800 */
[----:B------:R-:W3:Y:S01]  /*374e0*/  LDL.LU R61, [R1+0x1028] ;  /* 0x00102800013d7983 */ /* 0x000ee20000300800 */
[----:B--2---:R-:W-:Y:S03]  /*374f0*/  HMMA.16816.F32 R32, R32, R38, R40 ;  /* 0x000000262020723c */ /* 0x004fe60000001828 */
[----:B------:R-:W2:Y:S01]  /*37500*/  LDL.LU.64 R42, [R1+0x2d58] ;  /* 0x002d5800012a7983 */ /* 0x000ea20000300a00 */
[----:B------:R-:W-:-:S02]  /*37510*/  F2FP.F16.E5M2.UNPACK_B R4, R4 ;  /* 0x00000004ff04723e */ /* 0x000fc400020004ff */
[----:B------:R-:W-:Y:S02]  /*37520*/  F2FP.F16.E5M2.UNPACK_B R5, R5 ;  /* 0x00000005ff05723e */ /* 0x000fe400020004ff */
[----:B------:R-:W-:Y:S02]  /*37530*/  F2FP.F16.E5M2.UNPACK_B R6, R6 ;  /* 0x00000006ff06723e */ /* 0x000fe400020004ff */
[----:B------:R-:W-:-:S07]  /*37540*/  F2FP.F16.E5M2.UNPACK_B R7, R7 ;  /* 0x00000007ff07723e */ /* 0x000fce00020004ff */
[C---:B----4-:R-:W-:Y:S06]  /*37550*/  HMMA.16816.F32 R8, R4.reuse, R2, R8 ;  /* 0x000000020408723c */ /* 0x050fec0000001808 */
[----:B------:R0:W-:Y:S04]  /*37560*/  STL.64 [R1+0x640], R32 ;  /* 0x0006402001007387 */ /* 0x0001e80000100a00 */
[----:B------:R1:W-:Y:S04]  /*37570*/  STL.64 [R1+0x648], R34 ;  /* 0x0006482201007387 */ /* 0x0003e80000100a00 */
[----:B0-----:R-:W4:Y:S04]  /*37580*/  LDL.LU R32, [R1+0x560] ;  /* 0x0005600001207983 */ /* 0x001f280000300800 */
[----:B------:R-:W4:Y:S04]  /*37590*/  LDL.LU R33, [R1+0x564] ;  /* 0x0005640001217983 */ /* 0x000f280000300800 */
[----:B-1----:R-:W4:Y:S04]  /*375a0*/  LDL.LU R34, [R1+0x568] ;  /* 0x0005680001227983 */ /* 0x002f280000300800 */
[----:B------:R-:W4:Y:S04]  /*375b0*/  LDL.LU R35, [R1+0x56c] ;  /* 0x00056c0001237983 */ /* 0x000f280000300800 */
[----:B------:R-:W-:Y:S04]  /*375c0*/  STL.64 [R1+0x2cf0], R38 ;  /* 0x002cf02601007387 */ /* 0x000fe80000100a00 */
[----:B------:R0:W-:Y:S04]  /*375d0*/  STL.64 [R1+0x2ce8], R36 ;  /* 0x002ce82401007387 */ /* 0x0001e80000100a00 */
[----:B0-----:R-:W4:Y:S04]  /*375e0*/  LDL.LU R36, [R1+0x570] ;  /* 0x0005700001247983 */ /* 0x001f280000300800 */
        /* <DEDUP_REMOVED lines=8> */
[----:B------:R-:W2:Y:S04]  /*37670*/  LDL.LU.64 R28, [R1+0x2d48] ;  /* 0x002d4800011c7983 */ /* 0x000ea80000300a00 */
[----:B------:R0:W-:Y:S04]  /*37680*/  STL.64 [R1+0x2cd0], R42 ;  /* 0x002cd02a01007387 */ /* 0x0001e80000100a00 */
[----:B------:R-:W4:Y:S04]  /*37690*/  LDL.LU R40, [R1+0x580] ;  /* 0x0005800001287983 */ /* 0x000f280000300800 */
[----:B------:R-:W4:Y:S04]  /*376a0*/  LDL.LU R41, [R1+0x584] ;  /* 0x0005840001297983 */ /* 0x000f280000300800 */
[----:B0-----:R-:W4:Y:S04]  /*376b0*/  LDL.LU R42, [R1+0x588] ;  /* 0x00058800012a7983 */ /* 0x001f280000300800 */
[----:B------:R-:W4:Y:S04]  /*376c0*/  LDL.LU R43, [R1+0x58c] ;  /* 0x00058c00012b7983 */ /* 0x000f280000300800 */
[----:B------:R-:W-:Y:S04]  /*376d0*/  STL.64 [R1+0x620], R8 ;  /* 0x0006200801007387 */ /* 0x000fe80000100a00 */
[----:B------:R0:W-:Y:S04]  /*376e0*/  STL.64 [R1+0x628], R10 ;  /* 0x0006280a01007387 */ /* 0x0001e80000100a00 */
[----:B0-----:R-:W2:Y:S04]  /*376f0*/  LDL.LU.64 R10, [R1+0x2d40] ;  /* 0x002d4000010a7983 */ /* 0x001ea80000300a00 */
[----:B------:R-:W3:Y:S02]  /*37700*/  LDL.LU.64 R8, [R1+0x2d38] ;  /* 0x002d380001087983 */ /* 0x000ee40000300a00 */
        /* <DEDUP_REMOVED lines=13> */
[----:B0-----:R-:W3:Y:S04]  /*377e0*/  LDL.LU R8, [R1+0x590] ;  /* 0x0005900001087983 */ /* 0x001ee80000300800 */
[----:B------:R-:W3:Y:S04]  /*377f0*/  LDL.LU R9, [R1+0x594] ;  /* 0x0005940001097983 */ /* 0x000ee80000300800 */
[----:B------:R-:W3:Y:S04]  /*37800*/  LDL.LU R10, [R1+0x598] ;  /* 0x00059800010a7983 */ /* 0x000ee80000300800 */
[----:B------:R-:W3:Y:S01]  /*37810*/  LDL.LU R11, [R1+0x59c] ;  /* 0x00059c00010b7983 */ /* 0x000ee20000300800 */
        /* <DEDUP_REMOVED lines=12> */
[----:B------:R3:W-:Y:S02]  /*378e0*/  STL.64 [R1+0x2c90], R12 ;  /* 0x002c900c01007387 */ /* 0x0007e40000100a00 */
[C---:B---3--:R-:W-:Y:S06]  /*378f0*/  HMMA.16816.F32 R12, R4.reuse, R16, R8 ;  /* 0x00000010040c723c */ /* 0x048fec0000001808 */
[C---:B--2---:R-:W-:Y:S06]  /*37900*/  HMMA.16816.F32 R8, R4.reuse, R18, R40 ;  /* 0x000000120408723c */ /* 0x044fec0000001828 */
[----:B------:R-:W-:Y:S11]  /*37910*/  STL.64 [R1+0x2ca8], R18 ;  /* 0x002ca81201007387 */ /* 0x000ff60000100a00 */
[----:B------:R-:W-:Y:S04]  /*37920*/  STL.64 [R1+0x5d0], R12 ;  /* 0x0005d00c01007387 */ /* 0x000fe80000100a00 */
[----:B------:R4:W-:Y:S04]  /*37930*/  STL.64 [R1+0x5d8], R14 ;  /* 0x0005d80e01007387 */ /* 0x0009e80000100a00 */
[----:B------:R-:W-:Y:S04]  /*37940*/  STL.64 [R1+0x2ca0], R16 ;  /* 0x002ca01001007387 */ /* 0x000fe80000100a00 */
[----:B------:R-:W-:Y:S04]  /*37950*/  STL.64 [R1+0x5c0], R8 ;  /* 0x0005c00801007387 */ /* 0x000fe80000100a00 */
[----:B------:R0:W-:Y:S01]  /*37960*/  STL.64 [R1+0x5c8], R10 ;  /* 0x0005c80a01007387 */ /* 0x0001e20000100a00 */
[C---:B----4-:R-:W-:Y:S06]  /*37970*/  HMMA.16816.F32 R12, R4.reuse, R20, R36 ;  /* 0x00000014040c723c */ /* 0x050fec0000001824 */
[C---:B0-----:R-:W-:Y:S06]  /*37980*/  HMMA.16816.F32 R8, R4.reuse, R22, R32 ;  /* 0x000000160408723c */ /* 0x041fec0000001820 */
[----:B------:R-:W-:Y:S11]  /*37990*/  STL.64 [R1+0x2cc8], R22 ;  /* 0x002cc81601007387 */ /* 0x000ff60000100a00 */
[----:B------:R-:W-:Y:S04]  /*379a0*/  STL.64 [R1+0x5b0], R12 ;  /* 0x0005b00c01007387 */ /* 0x000fe80000100a00 */
[----:B------:R0:W-:Y:S04]  /*379b0*/  STL.64 [R1+0x5b8], R14 ;  /* 0x0005b80e01007387 */ /* 0x0001e80000100a00 */
[----:B------:R-:W-:Y:S04]  /*379c0*/  STL.64 [R1+0x2cc0], R20 ;  /* 0x002cc01401007387 */ /* 0x000fe80000100a00 */
[----:B------:R-:W-:Y:S04]  /*379d0*/  STL.64 [R1+0x5a0], R8 ;  /* 0x0005a00801007387 */ /* 0x000fe80000100a00 */
[----:B------:R1:W-:Y:S01]  /*379e0*/  STL.64 [R1+0x5a8], R10 ;  /* 0x0005a80a01007387 */ /* 0x0003e20000100a00 */
[C---:B0-----:R-:W-:Y:S06]  /*379f0*/  HMMA.16816.F32 R12, R4.reuse, R24, R56 ;  /* 0x00000018040c723c */ /* 0x041fec0000001838 */
[C---:B-1----:R-:W-:Y:S06]  /*37a00*/  HMMA.16816.F32 R8, R4.reuse, R26, R44 ;  /* 0x0000001a0408723c */ /* 0x042fec000000182c */
[----:B------:R-:W-:Y:S11]  /*37a10*/  STL.64 [R1+0x2ce0], R26 ;  /* 0x002ce01a01007387 */ /* 0x000ff60000100a00 */
[----:B------:R-:W-:Y:S04]  /*37a20*/  STL.64 [R1+0x590], R12 ;  /* 0x0005900c01007387 */ /* 0x000fe80000100a00 */
[----:B------:R-:W-:Y:S04]  /*37a30*/  STL.64 [R1+0x598], R14 ;  /* 0x0005980e01007387 */ /* 0x000fe80000100a00 */
[----:B------:R-:W-:Y:S04]  /*37a40*/  STL.64 [R1+0x2cd8], R24 ;  /* 0x002cd81801007387 */ /* 0x000fe80000100a00 */
[----:B------:R-:W-:Y:S04]  /*37a50*/  STL.64 [R1+0x580], R8 ;  /* 0x0005800801007387 */ /* 0x000fe80000100a00 */
[----:B------:R0:W-:Y:S02]  /*37a60*/  STL.64 [R1+0x588], R10 ;  /* 0x0005880a01007387 */ /* 0x0001e40000100a00 */
[----:B0-----:R-:W-:Y:S06]  /*37a70*/  HMMA.16816.F32 R8, R4, R28, R52 ;  /* 0x0000001c0408723c */ /* 0x001fec0000001834 */
[----:B------:R-:W-:Y:S01]  /*37a80*/  STL [R1+0x2c88], R29 ;  /* 0x002c881d01007387 */ /* 0x000fe20000100800 */
[----:B------:R-:W-:-:S02]  /*37a90*/  IMAD R32, R50, 0x100, R49 ;  /* 0x0000010032207824 */ /* 0x000fc400078e0231 */
[----:B------:R-:W-:Y:S02]  /*37aa0*/  IMAD R33, R0, 0x100, R51 ;  /* 0x0000010000217824 */ /* 0x000fe400078e0233 */
[----:B------:R-:W-:-:S12]  /*37ab0*/  IMAD R34, R61, 0x100, R60 ;  /* 0x000001003d227824 */ /* 0x000fd800078e023c */
[----:B------:R0:W-:Y:S04]  /*37ac0*/  STL.64 [R1+0x570], R8 ;  /* 0x0005700801007387 */ /* 0x0001e80000100a00 */
[----:B------:R1:W-:Y:S04]  /*37ad0*/  STL.64 [R1+0x578], R10 ;  /* 0x0005780a01007387 */ /* 0x0003e80000100a00 */
        /* <DEDUP_REMOVED lines=46> */
[----:B---3--:R-:W-:-:S15]  /*37dc0*/  HMMA.16816.F32 R36, R4, R30, R36 ;  /* 0x0000001e0424723c */ /* 0x008fde0000001824 */
[----:B------:R-:W-:-:S08]  /*37dd0*/  NOP ;  /* 0x0000000000007918 */ /* 0x000fd00000000000 */
[----:B------:R-:W-:Y:S04]  /*37de0*/  STL.64 [R1+0x850], R36 ;  /* 0x0008502401007387 */ /* 0x000fe80000100a00 */
[----:B------:R0:W-:Y:S04]  /*37df0*/  STL.64 [R1+0x858], R38 ;  /* 0x0008582601007387 */ /* 0x0001e80000100a00 */
[----:B0-----:R-:W3:Y:S04]  /*37e00*/  LDL.LU.64 R38, [R1+0x2cf0] ;  /* 0x002cf00001267983 */ /* 0x001ee80000300a00 */
[----:B------:R-:W4:Y:S02]  /*37e10*/  LDL.LU.64 R36, [R1+0x2ce8] ;  /* 0x002ce80001247983 */ /* 0x000f240000300a00 */
[C---:B----4-:R-:W-:Y:S06]  /*37e20*/  HMMA.16816.F32 R24, R4.reuse, R36, R24 ;  /* 0x000000240418723c */ /* 0x050fec0000001818 */
[----:B---3--:R-:W-:-:S15]  /*37e30*/  HMMA.16816.F32 R4, R4, R38, R40 ;  /* 0x000000260404723c */ /* 0x008fde0000001828 */
[----:B------:R-:W-:-:S02]  /*37e40*/  NOP ;  /* 0x0000000000007918 */ /* 0x000fc40000000000 */
[----:B------:R-:W-:Y:S04]  /*37e50*/  STL.64 [R1+0x840], R24 ;  /* 0x0008401801007387 */ /* 0x000fe80000100a00 */
[----:B------:R0:W-:Y:S04]  /*37e60*/  STL.64 [R1+0x848], R26 ;  /* 0x0008481a01007387 */ /* 0x0001e80000100a00 */
[----:B0-----:R-:W3:Y:S04]  /*37e70*/  LDL.LU.64 R26, [R1+0x2ce0] ;  /* 0x002ce000011a7983 */ /* 0x001ee80000300a00 */
[----:B------:R-:W4:Y:S04]  /*37e80*/  LDL.LU.64 R24, [R1+0x2cd8] ;  /* 0x002cd80001187983 */ /* 0x000f280000300a00 */
[----:B------:R-:W3:Y:S01]  /*37e90*/  LDL.LU.64 R42, [R1+0x2cd0] ;  /* 0x002cd000012a7983 */ /* 0x000ee20000300a00 */
[----:B--2---:R-:W-:Y:S01]  /*37ea0*/  IMAD R35, R61, 0x100, R60 ;  /* 0x000001003d237824 */ /* 0x004fe200078e023c */
[----:B------:R-:W-:-:S02]  /*37eb0*/  F2FP.F16.E5M2.UNPACK_B R32, R32 ;  /* 0x00000020ff20723e */ /* 0x000fc400020004ff */
[----:B------:R-:W-:Y:S02]  /*37ec0*/  F2FP.F16.E5M2.UNPACK_B R33, R33 ;  /* 0x00000021ff21723e */ /* 0x000fe400020004ff */
[----:B------:R-:W-:Y:S02]  /*37ed0*/  F2FP.F16.E5M2.UNPACK_B R34, R34 ;  /* 0x00000022ff22723e */ /* 0x000fe400020004ff */
[----:B------:R-:W-:Y:S01]  /*37ee0*/  F2FP.F16.E5M2.UNPACK_B R35, R35 ;  /* 0x00000023ff23723e */ /* 0x000fe200020004ff */
[----:B------:R0:W-:Y:S04]  /*37ef0*/  STL.64 [R1+0x560], R4 ;  /* 0x0005600401007387 */ /* 0x0001e80000100a00 */
[----:B------:R1:W-:Y:S02]  /*37f00*/  STL.64 [R1+0x568], R6 ;  /* 0x0005680601007387 */ /* 0x0003e40000100a00 */
[C---:B------:R-:W-:Y:S02]  /*37f10*/  HMMA.16816.F32 R8, R32.reuse, R2, R8 ;  /* 0x000000022008723c */ /* 0x040fe40000001808 */
[----:B0-----:R-:W2:Y:S04]  /*37f20*/  LDL.LU R4, [R1+0x4a0] ;  /* 0x0004a00001047983 */ /* 0x001ea80000300800 */
[----:B------:R-:W2:Y:S04]  /*37f30*/  LDL.LU R5, [R1+0x4a4] ;  /* 0x0004a40001057983 */ /* 0x000ea80000300800 */
[----:B-1----:R-:W2:Y:S04]  /*37f40*/  LDL.LU R6, [R1+0x4a8] ;  /* 0x0004a80001067983 */ /* 0x002ea80000300800 */
[----:B------:R-:W2:Y:S04]  /*37f50*/  LDL.LU R7, [R1+0x4ac] ;  /* 0x0004ac0001077983 */ /* 0x000ea80000300800 */
[----:B------:R-:W-:Y:S04]  /*37f60*/  STL.64 [R1+0x2c70], R38 ;  /* 0x002c702601007387 */ /* 0x000fe80000100a00 */
[----:B------:R0:W-:Y:S04]  /*37f70*/  STL.64 [R1+0x2c68], R36 ;  /* 0x002c682401007387 */ /* 0x0001e80000100a00 */
[----:B0-----:R-:W4:Y:S04]  /*37f80*/  LDL.LU R36, [R1+0x4b0] ;  /* 0x0004b00001247983 */ /* 0x001f280000300800 */
[----:B------:R-:W4:Y:S04]  /*37f90*/  LDL.LU R37, [R1+0x4b4] ;  /* 0x0004b40001257983 */ /* 0x000f280000300800 */
[----:B------:R-:W4:Y:S04]  /*37fa0*/  LDL.LU R38, [R1+0x4b8] ;  /* 0x0004b80001267983 */ /* 0x000f280000300800 */
[----:B------:R-:W4:Y:S01]  /*37fb0*/  LDL.LU R39, [R1+0x4bc] ;  /* 0x0004bc0001277983 */ /* 0x000f220000300800 */
[----:B---3--:R-:W-:-:S15]  /*37fc0*/  HMMA.16816.F32 R20, R32, R42, R20 ;  /* 0x0000002a2014723c */ /* 0x008fde0000001814 */
[----:B------:R-:W-:-:S08]  /*37fd0*/  NOP ;  /* 0x0000000000007918 */ /* 0x000fd00000000000 */
[----:B------:R-:W-:Y:S04]  /*37fe0*/  STL.64 [R1+0x550], R20 ;  /* 0x0005501401007387 */ /* 0x000fe80000100a00 */
[----:B------:R0:W-:Y:S04]  /*37ff0*/  STL.64 [R1+0x558], R22 ;  /* 0x0005581601007387 */ /* 0x0001e80000100a00 */
[----:B0-----:R-:W3:Y:S04]  /*38000*/  LDL.LU.64 R22, [R1+0x2cc8] ;  /* 0x002cc80001167983 */ /* 0x001ee80000300a00 */
[----:B------:R-:W3:Y:S04]  /*38010*/  LDL.LU.64 R20, [R1+0x2cc0] ;  /* 0x002cc00001147983 */ /* 0x000ee80000300a00 */
[----:B------:R0:W-:Y:S04]  /*38020*/  STL.64 [R1+0x2c50], R42 ;  /* 0x002c502a01007387 */ /* 0x0001e80000100a00 */
[----:B------:R-:W2:Y:S04]  /*38030*/  LDL.LU R40, [R1+0x4c0] ;  /* 0x0004c00001287983 */ /* 0x000ea80000300800 */
[----:B------:R-:W2:Y:S04]  /*38040*/  LDL.LU R41, [R1+0x4c4] ;  /* 0x0004c40001297983 */ /* 0x000ea80000300800 */
[----:B0-----:R-:W2:Y:S04]  /*38050*/  LDL.LU R42, [R1+0x4c8] ;  /* 0x0004c800012a7983 */ /* 0x001ea80000300800 */
[----:B------:R-:W2:Y:S04]  /*38060*/  LDL.LU R43, [R1+0x4cc] ;  /* 0x0004cc00012b7983 */ /* 0x000ea80000300800 */
[----:B------:R-:W-:Y:S04]  /*38070*/  STL.64 [R1+0x540], R8 ;  /* 0x0005400801007387 */ /* 0x000fe80000100a00 */
[----:B------:R0:W-:Y:S04]  /*38080*/  STL.64 [R1+0x548], R10 ;  /* 0x0005480a01007387 */ /* 0x0001e80000100a00 */
[----:B0-----:R-:W4:Y:S04]  /*38090*/  LDL.LU.64 R10, [R1+0x2cb8] ;  /* 0x002cb800010a7983 */ /* 0x001f280000300a00 */
[----:B------:R-:W3:Y:S02]  /*380a0*/  LDL.LU.64 R8, [R1+0x2cb0] ;  /* 0x002cb00001087983 */ /* 0x000ee40000300a00 */
[C---:B---3--:R-:W-:Y:S06]  /*380b0*/  HMMA.16816.F32 R16, R32.reuse, R8, R16 ;  /* 0x000000082010723c */ /* 0x048fec0000001810 */
[----:B----4-:R-:W-:-:S15]  /*380c0*/  HMMA.16816.F32 R12, R32, R10, R12 ;  /* 0x0000000a200c723c */ /* 0x010fde000000180c */
[----:B------:R-:W-:-:S02]  /*380d0*/  NOP ;  /* 0x0000000000007918 */ /* 0x000fc40000000000 */
[----:B------:R-:W-:Y:S04]  /*380e0*/  STL.64 [R1+0x530], R16 ;  /* 0x0005301001007387 */ /* 0x000fe80000100a00 */
[----:B------:R0:W-:Y:S04]  /*380f0*/  STL.64 [R1+0x538], R18 ;  /* 0x0005381201007387 */ /* 0x0001e80000100a00 */
[----:B0-----:R-:W3:Y:S04]  /*38100*/  LDL.LU.64 R18, [R1+0x2ca8] ;  /* 0x002ca80001127983 */ /* 0x001ee80000300a00 */
[----:B------:R-:W4:Y:S04]  /*38110*/  LDL.LU.64 R16, [R1+0x2ca0] ;  /* 0x002ca00001107983 */ /* 0x000f280000300a00 */
[----:B------:R-:W-:Y:S04]  /*38120*/  STL.64 [R1+0x520], R12 ;  /* 0x0005200c01007387 */ /* 0x000fe80000100a00 */
[----:B------:R0:W-:Y:S04]  /*38130*/  STL.64 [R1+0x528], R14 ;  /* 0x0005280e01007387 */ /* 0x0001e80000100a00 */
[----:B0-----:R-:W2:Y:S04]  /*38140*/  LDL.LU.64 R14, [R1+0x2c98] ;  /* 0x002c9800010e7983 */ /* 0x001ea80000300a00 */
[----:B------:R-:W3:Y:S04]  /*38150*/  LDL.LU.64 R12, [R1+0x2c90] ;  /* 0x002c9000010c7983 */ /* 0x000ee80000300a00 */
[----:B------:R-:W-:Y:S04]  /*38160*/  STL.64 [R1+0x2c38], R10 ;  /* 0x002c380a01007387 */ /* 0x000fe80000100a00 */
[----:B------:R0:W-:Y:S04]  /*38170*/  STL.64 [R1+0x2c30], R8 ;  /* 0x002c300801007387 */ /* 0x0001e80000100a00 */
[----:B0-----:R-:W3:Y:S04]  /*38180*/  LDL.LU R8, [R1+0x4d0] ;  /* 0x0004d00001087983 */ /* 0x001ee80000300800 */
[----:B------:R-:W3:Y:S04]  /*38190*/  LDL.LU R9, [R1+0x4d4] ;  /* 0x0004d40001097983 */ /* 0x000ee80000300800 */
[----:B------:R-:W3:Y:S04]  /*381a0*/  LDL.LU R10, [R1+0x4d8] ;  /* 0x0004d800010a7983 */ /* 0x000ee80000300800 */
[----:B------:R-:W3:Y:S02]  /*381b0*/  LDL.LU R11, [R1+0x4dc] ;  /* 0x0004dc00010b7983 */ /* 0x000ee40000300800 */
[----:B---3--:R-:W-:-:S15]  /*381c0*/  HMMA.16816.F32 R8, R32, R12, R8 ;  /* 0x0000000c2008723c */ /* 0x008fde0000001808 */
[----:B------:R-:W-:-:S08]  /*381d0*/  NOP ;  /* 0x0000000000007918 */ /* 0x000fd00000000000 */
[----:B------:R-:W-:Y:S04]  /*381e0*/  STL.64 [R1+0x510], R8 ;  /* 0x0005100801007387 */ /* 0x000fe80000100a00 */
[----:B------:R2:W-:Y:S02]  /*381f0*/  STL.64 [R1+0x518], R10 ;  /* 0x0005180a01007387 */ /* 0x0005e40000100a00 */
[C---:B--2---:R-:W-:Y:S06]  /*38200*/  HMMA.16816.F32 R8, R32.reuse, R14, R40 ;  /* 0x0000000e2008723c */ /* 0x044fec0000001828 */
[----:B------:R-:W-:Y:S04]  /*38210*/  STL.64 [R1+0x2c48], R14 ;  /* 0x002c480e01007387 */ /* 0x000fe80000100a00 */
[----:B------:R-:W-:Y:S01]  /*38220*/  STL.64 [R1+0x2c40], R12 ;  /* 0x002c400c01007387 */ /* 0x000fe20000100a00 */
[----:B------:R-:W-:-:S12]  /*38230*/  HMMA.16816.F32 R4, R32, R18, R4 ;  /* 0x000000122004723c */ /* 0x000fd80000001804 */
[----:B------:R-:W-:Y:S04]  /*38240*/  STL.64 [R1+0x500], R8 ;  /* 0x0005000801007387 */ /* 0x000fe80000100a00 */
[----:B------:R4:W-:Y:S02]  /*38250*/  STL.64 [R1+0x508], R10 ;  /* 0x0005080a01007387 */ /* 0x0009e40000100a00 */
[----:B----4-:R-:W-:Y:S02]  /*38260*/  HMMA.16816.F32 R8, R32, R16, R36 ;  /* 0x000000102008723c */ /* 0x010fe40000001824 */
[----:B------:R-:W-:-:S15]  /*38270*/  STL.64 [R1+0x2c60], R18 ;  /* 0x002c601201007387 */ /* 0x000fde0000100a00 */
[----:B------:R-:W-:-:S06]  /*38280*/  NOP ;  /* 0x0000000000007918 */ /* 0x000fcc0000000000 */
        /* <DEDUP_REMOVED lines=9> */
[----:B------:R0:W-:Y:S04]  /*38320*/  STL.64 [R1+0x4d8], R10 ;  /* 0x0004d80a01007387 */ /* 0x0001e80000100a00 */
[----:B------:R-:W-:Y:S04]  /*38330*/  STL.64 [R1+0x2c78], R20 ;  /* 0x002c781401007387 */ /* 0x000fe80000100a00 */
[----:B------:R-:W-:Y:S04]  /*38340*/  STL.64 [R1+0x4c0], R4 ;  /* 0x0004c00401007387 */ /* 0x000fe80000100a00 */
[----:B------:R1:W-:Y:S01]  /*38350*/  STL.64 [R1+0x4c8], R6 ;  /* 0x0004c80601007387 */ /* 0x0003e20000100a00 */
[C---:B0-----:R-:W-:Y:S06]  /*38360*/  HMMA.16816.F32 R8, R32.reuse, R24, R48 ;  /* 0x000000182008723c */ /* 0x041fec0000001830 */
[----:B-1----:R-:W-:Y:S01]  /*38370*/  HMMA.16816.F32 R4, R32, R26, R52 ;  /* 0x0000001a2004723c */ /* 0x002fe20000001834 */
[----:B------:R-:W2:-:S15]  /*38380*/  LDL.LU R48, [R1+0x3c0] ;  /* 0x0003c00001307983 */ /* 0x000e9e0000300800 */
[----:B------:R-:W-:-:S01]  /*38390*/  NOP ;  /* 0x0000000000007918 */ /* 0x000fc20000000000 */
[----:B------:R-:W-:Y:S04]  /*383a0*/  STL.64 [R1+0x4b0], R8 ;  /* 0x0004b00801007387 */ /* 0x000fe80000100a00 */
[----:B------:R-:W-:Y:S04]  /*383b0*/  STL.64 [R1+0x4b8], R10 ;  /* 0x0004b80a01007387 */ /* 0x000fe80000100a00 */
        /* <DEDUP_REMOVED lines=14> */
[----:B0-----:R-:W2:Y:S04]  /*384a0*/  LDL.LU R4, [R1+0x1038] ;  /* 0x0010380001047983 */ /* 0x001ea80000300800 */
[----:B------:R-:W3:Y:S04]  /*384b0*/  LDL.LU R5, [R1+0x1044] ;  /* 0x0010440001057983 */ /* 0x000ee80000300800 */
[----:B-1----:R-:W3:Y:S04]  /*384c0*/  LDL.LU R6, [R1+0x1040] ;  /* 0x0010400001067983 */ /* 0x002ee80000300800 */
        /* <DEDUP_REMOVED lines=32> */
[----:B--2---:R-:W-:-:S03]  /*386d0*/  IMAD R4, R4, 0x100, R29 ;  /* 0x0000010004047824 */ /* 0x004fc600078e021d */
[----:B------:R-:W2:Y:S01]  /*386e0*/  LDL.LU R29, [R1+0x2c88] ;  /* 0x002c8800011d7983 */ /* 0x000ea20000300800 */
[C---:B----4-:R-:W-:Y:S06]  /*386f0*/  HMMA.16816.F32 R36, R32.reuse, R30, R36 ;  /* 0x0000001e2024723c */ /* 0x050fec0000001824 */
[----:B--2---:R-:W-:-:S15]  /*38700*/  HMMA.16816.F32 R20, R32, R28, R20 ;  /* 0x0000001c2014723c */ /* 0x004fde0000001814 */
[----:B------:R-:W-:-:S08]  /*38710*/  NOP ;  /* 0x0000000000007918 */ /* 0x000fd00000000000 */
[----:B------:R-:W-:Y:S04]  /*38720*/  STL.64 [R1+0x490], R20 ;  /* 0x0004901401007387 */ /* 0x000fe80000100a00 */
[----:B------:R0:W-:Y:S04]  /*38730*/  STL.64 [R1+0x498], R22 ;  /* 0x0004981601007387 */ /* 0x0001e80000100a00 */
[----:B0-----:R-:W2:Y:S04]  /*38740*/  LDL.LU.64 R22, [R1+0x2c80] ;  /* 0x002c800001167983 */ /* 0x001ea80000300a00 */
[----:B------:R-:W4:Y:S04]  /*38750*/  LDL.LU.64 R20, [R1+0x2c78] ;  /* 0x002c780001147983 */ /* 0x000f280000300a00 */
[----:B------:R-:W-:Y:S04]  /*38760*/  STL [R1+0x2c0c], R29 ;  /* 0x002c0c1d01007387 */ /* 0x000fe80000100800 */
        /* <DEDUP_REMOVED lines=11> */
[----:B------:R-:W4:Y:S01]  /*38820*/  LDL.LU.64 R42, [R1+0x2c50] ;  /* 0x002c5000012a7983 */ /* 0x000f220000300a00 */
[----:B------:R-:W-:-:S02]  /*38830*/  IMAD R5, R6, 0x100, R5 ;  /* 0x0000010006057824 */ /* 0x000fc400078e0205 */
[----:B------:R-:W-:Y:S02]  /*38840*/  IMAD R6, R0, 0x100, R7 ;  /* 0x0000010000067824 */ /* 0x000fe400078e0207 */
[----:B------:R-:W-:Y:S01]  /*38850*/  IMAD R7, R61, 0x100, R60 ;  /* 0x000001003d077824 */ /* 0x000fe200078e023c */
[----:B------:R-:W-:Y:S02]  /*38860*/  F2FP.F16.E5M2.UNPACK_B R4, R4 ;  /* 0x00000004ff04723e */ /* 0x000fe400020004ff */
        /* <DEDUP_REMOVED lines=12> */
[----:B0-----:R-:W3:Y:S04]  /*38930*/  LDL.LU R36, [R1+0x400] ;  /* 0x0004000001247983 */ /* 0x001ee80000300800 */
        /* <DEDUP_REMOVED lines=8> */
[----:B------:R-:W2:Y:S04]  /*389c0*/  LDL.LU.64 R12, [R1+0x2c40] ;  /* 0x002c4000010c7983 */ /* 0x000ea80000300a00 */
[----:B------:R0:W-:Y:S04]  /*389d0*/  STL.64 [R1+0x2bd8], R42 ;  /* 0x002bd82a01007387 */ /* 0x0001e80000100a00 */
[----:B------:R-:W3:Y:S04]  /*389e0*/  LDL.LU R40, [R1+0x410] ;  /* 0x0004100001287983 */ /* 0x000ee80000300800 */
[----:B------:R-:W3:Y:S04]  /*389f0*/  LDL.LU R41, [R1+0x414] ;  /* 0x0004140001297983 */ /* 0x000ee80000300800 */
[----:B0-----:R-:W3:Y:S04]  /*38a00*/  LDL.LU R42, [R1+0x418] ;  /* 0x00041800012a7983 */ /* 0x001ee80000300800 */
[----:B------:R-:W3:Y:S04]  /*38a10*/  LDL.LU R43, [R1+0x41c] ;  /* 0x00041c00012b7983 */ /* 0x000ee80000300800 */
[----:B------:R-:W-:Y:S04]  /*38a20*/  STL.64 [R1+0x460], R8 ;  /* 0x0004600801007387 */ /* 0x000fe80000100a00 */
[----:B------:R0:W-:Y:S04]  /*38a30*/  STL.64 [R1+0x468], R10 ;  /* 0x0004680a01007387 */ /* 0x0001e80000100a00 */
[----:B0-----:R-:W4:Y:S04]  /*38a40*/  LDL.LU.64 R10, [R1+0x2c38] ;  /* 0x002c3800010a7983 */ /* 0x001f280000300a00 */
[----:B------:R-:W3:Y:S01]  /*38a50*/  LDL.LU.64 R8, [R1+0x2c30] ;  /* 0x002c300001087983 */ /* 0x000ee20000300a00 */
[C---:B--2---:R-:W-:Y:S06]  /*38a60*/  HMMA.16816.F32 R32, R4.reuse, R12, R32 ;  /* 0x0000000c0420723c */ /* 0x044fec0000001820 */
[C---:B---3--:R-:W-:Y:S06]  /*38a70*/  HMMA.16816.F32 R40, R4.reuse, R8, R40 ;  /* 0x000000080428723c */ /* 0x048fec0000001828 */
[C---:B----4-:R-:W-:Y:S06]  /*38a80*/  HMMA.16816.F32 R36, R4.reuse, R10, R36 ;  /* 0x0000000a0424723c */ /* 0x050fec0000001824 */
[----:B------:R-:W-:Y:S11]  /*38a90*/  STL.64 [R1+0x2c00], R10 ;  /* 0x002c000a01007387 */ /* 0x000ff60000100a00 */
[----:B------:R-:W-:Y:S04]  /*38aa0*/  STL.64 [R1+0x450], R40 ;  /* 0x0004502801007387 */ /* 0x000fe80000100a00 */
[----:B------:R-:W-:Y:S04]  /*38ab0*/  STL.64 [R1+0x458], R42 ;  /* 0x0004582a01007387 */ /* 0x000fe80000100a00 */
[----:B------:R0:W-:Y:S02]  /*38ac0*/  STL.64 [R1+0x2bf8], R8 ;  /* 0x002bf80801007387 */ /* 0x0001e40000100a00 */
[C---:B0-----:R-:W-:Y:S02]  /*38ad0*/  HMMA.16816.F32 R8, R4.reuse, R14, R56 ;  /* 0x0000000e0408723c */ /* 0x041fe40000001838 */
[----:B------:R-:W-:Y:S04]  /*38ae0*/  STL.64 [R1+0x440], R36 ;  /* 0x0004402401007387 */ /* 0x000fe80000100a00 */
[----:B------:R-:W-:Y:S04]  /*38af0*/  STL.64 [R1+0x448], R38 ;  /* 0x0004482601007387 */ /* 0x000fe80000100a00 */
[----:B------:R-:W-:Y:S04]  /*38b00*/  STL.64 [R1+0x2c18], R14 ;  /* 0x002c180e01007387 */ /* 0x000fe80000100a00 */
[----:B------:R-:W-:Y:S04]  /*38b10*/  STL.64 [R1+0x430], R32 ;  /* 0x0004302001007387 */ /* 0x000fe80000100a00 */
[----:B------:R-:W-:Y:S04]  /*38b20*/  STL.64 [R1+0x438], R34 ;  /* 0x0004382201007387 */ /* 0x000fe80000100a00 */
[----:B------:R0:W-:Y:S02]  /*38b30*/  STL.64 [R1+0x2c10], R12 ;  /* 0x002c100c01007387 */ /* 0x0001e40000100a00 */
[C---:B0-----:R-:W-:Y:S02]  /*38b40*/  HMMA.16816.F32 R12, R4.reuse, R16, R44 ;  /* 0x00000010040c723c */ /* 0x041fe4000000182c */
[----:B------:R-:W-:Y:S04]  /*38b50*/  STL.64 [R1+0x420], R8 ;  /* 0x0004200801007387 */ /* 0x000fe80000100a00 */
[----:B------:R0:W-:Y:S02]  /*38b60*/  STL.64 [R1+0x428], R10 ;  /* 0x0004280a01007387 */ /* 0x0001e40000100a00 */
[C---:B0-----:R-:W-:Y:S06]  /*38b70*/  HMMA.16816.F32 R8, R4.reuse, R18, R48 ;  /* 0x000000120408723c */ /* 0x041fec0000001830 */
[----:B------:R-:W-:Y:S09]  /*38b80*/  STL.64 [R1+0x2c28], R18 ;  /* 0x002c281201007387 */ /* 0x000ff20000100a00 */
[----:B------:R-:W-:Y:S04]  /*38b90*/  STL.64 [R1+0x410], R12 ;  /* 0x0004100c01007387 */ /* 0x000fe80000100a00 */
[----:B------:R-:W-:Y:S04]  /*38ba0*/  STL.64 [R1+0x418], R14 ;  /* 0x0004180e01007387 */ /* 0x000fe80000100a00 */
[----:B------:R-:W-:Y:S04]  /*38bb0*/  STL.64 [R1+0x2c20], R16 ;  /* 0x002c201001007387 */ /* 0x000fe80000100a00 */
[----:B------:R-:W-:Y:S04]  /*38bc0*/  STL.64 [R1+0x400], R8 ;  /* 0x0004000801007387 */ /* 0x000fe80000100a00 */
[----:B------:R0:W-:Y:S04]  /*38bd0*/  STL.64 [R1+0x408], R10 ;  /* 0x0004080a01007387 */ /* 0x0001e80000100a00 */
[----:B------:R-:W2:Y:S01]  /*38be0*/  LDL.LU R48, [R1+0x310] ;  /* 0x0003100001307983 */ /* 0x000ea20000300800 */
[----:B0-----:R-:W-:-:S15]  /*38bf0*/  HMMA.16816.F32 R8, R4, R20, R52 ;  /* 0x000000140408723c */ /* 0x001fde0000001834 */
[----:B------:R-:W-:-:S08]  /*38c00*/  NOP ;  /* 0x0000000000007918 */ /* 0x000fd00000000000 */
        /* <DEDUP_REMOVED lines=45> */
[C---:B----4-:R-:W-:Y:S06]  /*38ee0*/  HMMA.16816.F32 R40, R4.reuse, R22, R40 ;  /* 0x000000160428723c */ /* 0x050fec0000001828 */
[C---:B---3--:R-:W-:Y:S06]  /*38ef0*/  HMMA.16816.F32 R12, R4.reuse, R26, R12 ;  /* 0x0000001a040c723c */ /* 0x048fec000000180c */
[----:B--2---:R-:W-:Y:S11]  /*38f00*/  HMMA.16816.F32 R16, R4, R24, R16 ;  /* 0x000000180410723c */ /* 0x004ff60000001810 */
[----:B------:R0:W-:Y:S04]  /*38f10*/  STL.64 [R1+0x3e0], R40 ;  /* 0x0003e02801007387 */ /* 0x0001e80000100a00 */
[----:B------:R1:W-:Y:S04]  /*38f20*/  STL.64 [R1+0x3e8], R42 ;  /* 0x0003e82a01007387 */ /* 0x0003e80000100a00 */
        /* <DEDUP_REMOVED lines=9> */
[----:B------:R-:W3:Y:S04]  /*38fc0*/  LDL.LU R23, [R1+0x34c] ;  /* 0x00034c0001177983 */ /* 0x000ee80000300800 */
[----:B------:R-:W-:Y:S04]  /*38fd0*/  STL.64 [R1+0x3d0], R16 ;  /* 0x0003d01001007387 */ /* 0x000fe80000100a00 */
[----:B------:R0:W-:Y:S01]  /*38fe0*/  STL.64 [R1+0x3d8], R18 ;  /* 0x0003d81201007387 */ /* 0x0001e20000100a00 */
[----:B------:R-:W-:-:S03]  /*38ff0*/  IMAD R32, R32, 0x100, R29 ;  /* 0x0000010020207824 */ /* 0x000fc600078e021d */
[----:B0-----:R-:W4:Y:S04]  /*39000*/  LDL.LU.64 R18, [R1+0x2c28] ;  /* 0x002c280001127983 */ /* 0x001f280000300a00 */
[----:B------:R-:W4:Y:S04]  /*39010*/  LDL.LU.64 R16, [R1+0x2c20] ;  /* 0x002c200001107983 */ /* 0x000f280000300a00 */
[----:B------:R-:W-:Y:S04]  /*39020*/  STL.64 [R1+0x3c0], R12 ;  /* 0x0003c00c01007387 */ /* 0x000fe80000100a00 */
[----:B------:R0:W-:Y:S04]  /*39030*/  STL.64 [R1+0x3c8], R14 ;  /* 0x0003c80e01007387 */ /* 0x0001e80000100a00 */
[----:B0-----:R-:W4:Y:S04]  /*39040*/  LDL.LU.64 R14, [R1+0x2c18] ;  /* 0x002c1800010e7983 */ /* 0x001f280000300a00 */
[----:B------:R-:W4:Y:S04]  /*39050*/  LDL.LU.64 R12, [R1+0x2c10] ;  /* 0x002c1000010c7983 */ /* 0x000f280000300a00 */
[----:B------:R-:W-:Y:S04]  /*39060*/  STL.64 [R1+0x2ba0], R26 ;  /* 0x002ba01a01007387 */ /* 0x000fe80000100a00 */
[----:B------:R0:W-:Y:S04]  /*39070*/  STL.64 [R1+0x2b98], R24 ;  /* 0x002b981801007387 */ /* 0x0001e80000100a00 */
[----:B0-----:R-:W3:Y:S04]  /*39080*/  LDL.LU R24, [R1+0x350] ;  /* 0x0003500001187983 */ /* 0x001ee80000300800 */
[----:B------:R-:W3:Y:S04]  /*39090*/  LDL.LU R25, [R1+0x354] ;  /* 0x0003540001197983 */ /* 0x000ee80000300800 */
[----:B------:R-:W3:Y:S04]  /*390a0*/  LDL.LU R26, [R1+0x358] ;  /* 0x00035800011a7983 */ /* 0x000ee80000300800 */
[----:B------:R-:W3:Y:S04]  /*390b0*/  LDL.LU R27, [R1+0x35c] ;  /* 0x00035c00011b7983 */ /* 0x000ee80000300800 */
[----:B------:R-:W2:Y:S01]  /*390c0*/  LDL.LU R29, [R1+0x2c0c] ;  /* 0x002c0c00011d7983 */ /* 0x000ea20000300800 */
[----:B------:R-:W-:Y:S01]  /*390d0*/  HMMA.16816.F32 R36, R4, R30, R36 ;  /* 0x0000001e0424723c */ /* 0x000fe20000001824 */
[----:B------:R-:W-:-:S02]  /*390e0*/  IMAD R33, R33, 0x100, R61 ;  /* 0x0000010021217824 */ /* 0x000fc400078e023d */
[----:B------:R-:W4:Y:S01]  /*390f0*/  LDL.LU R61, [R1+0x2c08] ;  /* 0x002c0800013d7983 */ /* 0x000f220000300800 */
[----:B------:R-:W-:Y:S02]  /*39100*/  IMAD R34, R34, 0x100, R60 ;  /* 0x0000010022227824 */ /* 0x000fe400078e023c */
[----:B------:R-:W-:Y:S01]  /*39110*/  IMAD R35, R35, 0x100, R0 ;  /* 0x0000010023237824 */ /* 0x000fe200078e0200 */
[----:B--2---:R-:W-:-:S15]  /*39120*/  HMMA.16816.F32 R8, R4, R28, R8 ;  /* 0x0000001c0408723c */ /* 0x004fde0000001808 */
[----:B------:R-:W-:-:S08]  /*39130*/  NOP ;  /* 0x0000000000007918 */ /* 0x000fd00000000000 */
[----:B------:R-:W-:Y:S04]  /*39140*/  STL.64 [R1+0x3b0], R8 ;  /* 0x0003b00801007387 */ /* 0x000fe80000100a00 */
[----:B------:R0:W-:Y:S04]  /*39150*/  STL.64 [R1+0x3b8], R10 ;  /* 0x0003b80a01007387 */ /* 0x0001e80000100a00 */
[----:B0-----:R-:W2:Y:S04]  /*39160*/  LDL.LU.64 R10, [R1+0x2c00] ;  /* 0x002c0000010a7983 */ /* 0x001ea80000300a00 */
[----:B------:R-:W4:Y:S04]  /*39170*/  LDL.LU.64 R8, [R1+0x2bf8] ;  /* 0x002bf80001087983 */ /* 0x000f280000300a00 */
[----:B------:R-:W2:Y:S04]  /*39180*/  LDL.LU R60, [R1+0x2bf4] ;  /* 0x002bf400013c7983 */ /* 0x000ea80000300800 */
[----:B------:R-:W2:Y:S04]  /*39190*/  LDL.LU R0, [R1+0x2bf0] ;  /* 0x002bf00001007983 */ /* 0x000ea80000300800 */
[----:B------:R-:W-:Y:S04]  /*391a0*/  STL.64 [R1+0x780], R36 ;  /* 0x0007802401007387 */ /* 0x000fe80000100a00 */
[----:B------:R0:W-:Y:S04]  /*391b0*/  STL.64 [R1+0x788], R38 ;  /* 0x0007882601007387 */ /* 0x0001e80000100a00 */
[----:B0-----:R-:W3:Y:S04]  /*391c0*/  LDL.LU.64 R38, [R1+0x2be8] ;  /* 0x002be80001267983 */ /* 0x001ee80000300a00 */
[----:B------:R-:W4:Y:S04]  /*391d0*/  LDL.LU.64 R36, [R1+0x2be0] ;  /* 0x002be00001247983 */ /* 0x000f280000300a00 */
        /* <DEDUP_REMOVED lines=10> */
[----:B0-----:R-:W4:Y:S01]  /*39280*/  LDL.LU.64 R42, [R1+0x2bd8] ;  /* 0x002bd800012a7983 */ /* 0x001f220000300a00 */
[----:B---3--:R-:W-:Y:S01]  /*39290*/  HMMA.16816.F32 R4, R4, R38, R28 ;  /* 0x000000260404723c */ /* 0x008fe2000000181c */
[----:B------:R-:W-:-:S02]  /*392a0*/  F2FP.F16.E5M2.UNPACK_B R32, R32 ;  /* 0x00000020ff20723e */ /* 0x000fc400020004ff */
[----:B------:R-:W-:Y:S02]  /*392b0*/  F2FP.F16.E5M2.UNPACK_B R33, R33 ;  /* 0x00000021ff21723e */ /* 0x000fe400020004ff */
[----:B------:R-:W-:Y:S02]  /*392c0*/  F2FP.F16.E5M2.UNPACK_B R34, R34 ;  /* 0x00000022ff22723e */ /* 0x000fe400020004ff */
[----:B------:R-:W-:Y:S01]  /*392d0*/  F2FP.F16.E5M2.UNPACK_B R35, R35 ;  /* 0x00000023ff23723e */ /* 0x000fe200020004ff */
[----:B------:R-:W-:Y:S04]  /*392e0*/  STL.64 [R1+0x2bd0], R38 ;  /* 0x002bd02601007387 */ /* 0x000fe80000100a00 */
[----:B------:R-:W-:Y:S11]  /*392f0*/  STL.64 [R1+0x2bc8], R36 ;  /* 0x002bc82401007387 */ /* 0x000ff60000100a00 */
[----:B------:R-:W-:Y:S04]  /*39300*/  STL.64 [R1+0x3a0], R4 ;  /* 0x0003a00401007387 */ /* 0x000fe80000100a00 */
[----:B------:R4:W-:Y:S02]  /*39310*/  STL.64 [R1+0x3a8], R6 ;  /* 0x0003a80601007387 */ /* 0x0009e40000100a00 */
[C---:B----4-:R-:W-:Y:S06]  /*39320*/  HMMA.16816.F32 R4, R32.reuse, R42, R24 ;  /* 0x0000002a2004723c */ /* 0x050fec0000001818 */
[C---:B------:R-:W-:Y:S06]  /*39330*/  HMMA.16816.F32 R24, R32.reuse, R2, R20 ;  /* 0x000000022018723c */ /* 0x040fec0000001814 */
[C---:B------:R-:W-:Y:S11]  /*39340*/  HMMA.16816.F32 R20, R32.reuse, R8, R56 ;  /* 0x000000082014723c */ /* 0x040ff60000001838 */
[----:B------:R-:W-:Y:S04]  /*39350*/  STL.64 [R1+0x390], R4 ;  /* 0x0003900401007387 */ /* 0x000fe80000100a00 */
[----:B------:R2:W-:Y:S02]  /*39360*/  STL.64 [R1+0x398], R6 ;  /* 0x0003980601007387 */ /* 0x0005e40000100a00 */
[C---:B--2---:R-:W-:Y:S02]  /*39370*/  HMMA.16816.F32 R4, R32.reuse, R10, R44 ;  /* 0x0000000a2004723c */ /* 0x044fe4000000182c */
        /* <DEDUP_REMOVED lines=8> */
[----:B------:R0:W-:Y:S04]  /*39400*/  STL.64 [R1+0x368], R6 ;  /* 0x0003680601007387 */ /* 0x0001e80000100a00 */
[----:B------:R-:W2:Y:S01]  /*39410*/  LDL.LU R48, [R1+0x280] ;  /* 0x0002800001307983 */ /* 0x000ea20000300800 */
[----:B0-----:R-:W-:-:S12]  /*39420*/  HMMA.16816.F32 R4, R32, R14, R52 ;  /* 0x0000000e2004723c */ /* 0x001fd80000001834 */
[----:B------:R0:W-:Y:S04]  /*39430*/  STL.64 [R1+0x350], R8 ;  /* 0x0003500801007387 */ /* 0x0001e80000100a00 */
[----:B------:R1:W-:Y:S07]  /*39440*/  STL.64 [R1+0x358], R10 ;  /* 0x0003580a01007387 */ /* 0x0003ee0000100a00 */
[----:B------:R3:W-:Y:S04]  /*39450*/  STL.64 [R1+0x340], R4 ;  /* 0x0003400401007387 */ /* 0x0007e80000100a00 */
[----:B------:R4:W-:Y:S04]  /*39460*/  STL.64 [R1+0x348], R6 ;  /* 0x0003480601007387 */ /* 0x0009e80000100a00 */
        /* <DEDUP_REMOVED lines=23> */
[----:B---3--:R-:W3:Y:S04]  /*395e0*/  LDL.LU R4, [R1+0x107c] ;  /* 0x00107c0001047983 */ /* 0x008ee80000300800 */
[----:B------:R-:W3:Y:S04]  /*395f0*/  LDL.LU R5, [R1+0x1084] ;  /* 0x0010840001057983 */ /* 0x000ee80000300800 */
        /* <DEDUP_REMOVED lines=16> */
[----:B------:R0:W-:Y:S04]  /*39700*/  STL.64 [R1+0x2b70], R14 ;  /* 0x002b700e01007387 */ /* 0x0001e80000100a00 */
[----:B0-----:R-:W3:Y:S04]  /*39710*/  LDL.LU R14, [R1+0x1080] ;  /* 0x00108000010e7983 */ /* 0x001ee80000300800 */
[----:B------:R-:W4:Y:S04]  /*39720*/  LDL.LU R15, [R1+0x1088] ;  /* 0x00108800010f7983 */ /* 0x000f280000300800 */
[----:B------:R-:W-:Y:S01]  /*39730*/  STL.64 [R1+0x2b68], R12 ;  /* 0x002b680c01007387 */ /* 0x000fe20000100a00 */
[C---:B--2---:R-:W-:Y:S06]  /*39740*/  HMMA.16816.F32 R20, R32.reuse, R18, R20 ;  /* 0x000000122014723c */ /* 0x044fec0000001814 */
[----:B------:R-:W-:-:S15]  /*39750*/  HMMA.16816.F32 R36, R32, R16, R36 ;  /* 0x000000102024723c */ /* 0x000fde0000001824 */
[----:B------:R-:W-:-:S08]  /*39760*/  NOP ;  /* 0x0000000000007918 */ /* 0x000fd00000000000 */
[----:B------:R-:W-:Y:S04]  /*39770*/  STL.64 [R1+0x330], R36 ;  /* 0x0003302401007387 */ /* 0x000fe80000100a00 */
[----:B------:R0:W-:Y:S04]  /*39780*/  STL.64 [R1+0x338], R38 ;  /* 0x0003382601007387 */ /* 0x0001e80000100a00 */
[----:B0-----:R-:W2:Y:S04]  /*39790*/  LDL.LU.64 R38, [R1+0x2bd0] ;  /* 0x002bd00001267983 */ /* 0x001ea80000300a00 */
[----:B------:R-:W2:Y:S04]  /*397a0*/  LDL.LU.64 R36, [R1+0x2bc8] ;  /* 0x002bc80001247983 */ /* 0x000ea80000300a00 */
        /* <DEDUP_REMOVED lines=9> */
[----:B------:R-:W2:Y:S01]  /*39840*/  LDL.LU R19, [R1+0x2ac] ;  /* 0x0002ac0001137983 */ /* 0x000ea20000300800 */
[C---:B----4-:R-:W-:Y:S06]  /*39850*/  HMMA.16816.F32 R28, R32.reuse, R20, R28 ;  /* 0x00000014201c723c */ /* 0x050fec000000181c */
[----:B---3--:R-:W-:-:S15]  /*39860*/  HMMA.16816.F32 R24, R32, R22, R24 ;  /* 0x000000162018723c */ /* 0x008fde0000001818 */
[----:B------:R-:W-:-:S02]  /*39870*/  NOP ;  /* 0x0000000000007918 */ /* 0x000fc40000000000 */
[----:B------:R-:W-:Y:S04]  /*39880*/  STL.64 [R1+0x310], R28 ;  /* 0x0003101c01007387 */ /* 0x000fe80000100a00 */
[----:B------:R0:W-:Y:S04]  /*39890*/  STL.64 [R1+0x318], R30 ;  /* 0x0003181e01007387 */ /* 0x0001e80000100a00 */
[----:B0-----:R-:W3:Y:S04]  /*398a0*/  LDL.LU.64 R30, [R1+0x2bb0] ;  /* 0x002bb000011e7983 */ /* 0x001ee80000300a00 */
[----:B------:R-:W4:Y:S04]  /*398b0*/  LDL.LU.64 R28, [R1+0x2ba8] ;  /* 0x002ba800011c7983 */ /* 0x000f280000300a00 */
[----:B------:R-:W-:Y:S04]  /*398c0*/  STL.64 [R1+0x300], R24 ;  /* 0x0003001801007387 */ /* 0x000fe80000100a00 */
[----:B------:R0:W-:Y:S04]  /*398d0*/  STL.64 [R1+0x308], R26 ;  /* 0x0003081a01007387 */ /* 0x0001e80000100a00 */
[----:B0-----:R-:W3:Y:S04]  /*398e0*/  LDL.LU.64 R26, [R1+0x2ba0] ;  /* 0x002ba000011a7983 */ /* 0x001ee80000300a00 */
[----:B------:R-:W3:Y:S04]  /*398f0*/  LDL.LU.64 R24, [R1+0x2b98] ;  /* 0x002b980001187983 */ /* 0x000ee80000300a00 */
[----:B------:R-:W-:Y:S04]  /*39900*/  STL.64 [R1+0x2b30], R22 ;  /* 0x002b301601007387 */ /* 0x000fe80000100a00 */
[----:B------:R0:W-:Y:S04]  /*39910*/  STL.64 [R1+0x2b28], R20 ;  /* 0x002b281401007387 */ /* 0x0001e80000100a00 */
[----:B0-----:R-:W3:Y:S04]  /*39920*/  LDL.LU R20, [R1+0x2b0] ;  /* 0x0002b00001147983 */ /* 0x001ee80000300800 */
[----:B------:R-:W3:Y:S04]  /*39930*/  LDL.LU R21, [R1+0x2b4] ;  /* 0x0002b40001157983 */ /* 0x000ee80000300800 */
[----:B------:R-:W3:Y:S04]  /*39940*/  LDL.LU R22, [R1+0x2b8] ;  /* 0x0002b80001167983 */ /* 0x000ee80000300800 */
[----:B------:R-:W3:Y:S01]  /*39950*/  LDL.LU R23, [R1+0x2bc] ;  /* 0x0002bc0001177983 */ /* 0x000ee20000300800 */
[----:B------:R-:W-:-:S02]  /*39960*/  IMAD R4, R4, 0x100, R14 ;  /* 0x0000010004047824 */ /* 0x000fc400078e020e */
[----:B------:R-:W-:Y:S02]  /*39970*/  IMAD R5, R5, 0x100, R15 ;  /* 0x0000010005057824 */ /* 0x000fe400078e020f */
[----:B--2---:R-:W-:Y:S01]  /*39980*/  HMMA.16816.F32 R12, R32, R36, R44 ;  /* 0x00000024200c723c */ /* 0x004fe2000000182c */
[----:B------:R-:W-:Y:S02]  /*39990*/  IMAD R6, R7, 0x100, R6 ;  /* 0x0000010007067824 */ /* 0x000fe400078e0206 */
[----:B------:R-:W-:Y:S01]  /*399a0*/  IMAD R7, R41, 0x100, R40 ;  /* 0x0000010029077824 */ /* 0x000fe200078e0228 */
[----:B------:R-:W-:Y:S02]  /*399b0*/  F2FP.F16.E5M2.UNPACK_B R4, R4 ;  /* 0x00000004ff04723e */ /* 0x000fe400020004ff */
[----:B------:R-:W-:Y:S02]  /*399c0*/  F2FP.F16.E5M2.UNPACK_B R5, R5 ;  /* 0x00000005ff05723e */ /* 0x000fe400020004ff */
[----:B------:R-:W-:-:S02]  /*399d0*/  F2FP.F16.E5M2.UNPACK_B R6, R6 ;  /* 0x00000006ff06723e */ /* 0x000fc400020004ff */
[----:B------:R-:W-:Y:S01]  /*399e0*/  F2FP.F16.E5M2.UNPACK_B R7, R7 ;  /* 0x00000007ff07723e */ /* 0x000fe200020004ff */
[C---:B----4-:R-:W-:Y:S06]  /*399f0*/  HMMA.16816.F32 R8, R32.reuse, R28, R8 ;  /* 0x0000001c2008723c */ /* 0x050fec0000001808 */
[C---:B---3--:R-:W-:Y:S06]  /*39a00*/  HMMA.16816.F32 R16, R32.reuse, R26, R16 ;  /* 0x0000001a2010723c */ /* 0x048fec0000001810 */
[----:B------:R-:W-:Y:S01]  /*39a10*/  HMMA.16816.F32 R20, R32, R24, R20 ;  /* 0x000000182014723c */ /* 0x000fe20000001814 */
[----:B------:R-:W-:-:S15]  /*39a20*/  STL.64 [R1+0x2b40], R26 ;  /* 0x002b401a01007387 */ /* 0x000fde0000100a00 */
[----:B------:R-:W-:-:S07]  /*39a30*/  NOP ;  /* 0x0000000000007918 */ /* 0x000fce0000000000 */
[----:B------:R-:W-:Y:S04]  /*39a40*/  STL.64 [R1+0x2f0], R20 ;  /* 0x0002f01401007387 */ /* 0x000fe80000100a00 */
[----:B------:R-:W-:Y:S04]  /*39a50*/  STL.64 [R1+0x2f8], R22 ;  /* 0x0002f81601007387 */ /* 0x000fe80000100a00 */
[----:B------:R-:W-:Y:S04]  /*39a60*/  STL.64 [R1+0x2b38], R24 ;  /* 0x002b381801007387 */ /* 0x000fe80000100a00 */
[----:B------:R-:W-:Y:S04]  /*39a70*/  STL.64 [R1+0x2e0], R16 ;  /* 0x0002e01001007387 */ /* 0x000fe80000100a00 */
[----:B------:R-:W-:Y:S04]  /*39a80*/  STL.64 [R1+0x2e8], R18 ;  /* 0x0002e81201007387 */ /* 0x000fe80000100a00 */
[----:B------:R-:W-:Y:S04]  /*39a90*/  STL.64 [R1+0x2d0], R8 ;  /* 0x0002d00801007387 */ /* 0x000fe80000100a00 */
[----:B------:R0:W-:Y:S02]  /*39aa0*/  STL.64 [R1+0x2d8], R10 ;  /* 0x0002d80a01007387 */ /* 0x0001e40000100a00 */
[----:B0-----:R-:W-:Y:S06]  /*39ab0*/  HMMA.16816.F32 R8, R32, R30, R56 ;  /* 0x0000001e2008723c */ /* 0x001fec0000001838 */
[----:B------:R-:W-:Y:S04]  /*39ac0*/  STL.64 [R1+0x2b60], R30 ;  /* 0x002b601e01007387 */ /* 0x000fe80000100a00 */
[----:B------:R-:W-:-:S13]  /*39ad0*/  STL.64 [R1+0x2b58], R28 ;  /* 0x002b581c01007387 */ /* 0x000fda0000100a00 */
[----:B------:R-:W-:Y:S04]  /*39ae0*/  STL.64 [R1+0x760], R8 ;  /* 0x0007600801007387 */ /* 0x000fe80000100a00 */
[----:B------:R0:W-:Y:S02]  /*39af0*/  STL.64 [R1+0x768], R10 ;  /* 0x0007680a01007387 */ /* 0x0001e40000100a00 */
[----:B0-----:R-:W-:Y:S06]  /*39b00*/  HMMA.16816.F32 R8, R32, R38, R48 ;  /* 0x000000262008723c */ /* 0x001fec0000001830 */
[----:B------:R-:W-:Y:S04]  /*39b10*/  STL.64 [R1+0x2b80], R38 ;  /* 0x002b802601007387 */ /* 0x000fe80000100a00 */
[----:B------:R-:W-:Y:S04]  /*39b20*/  STL.64 [R1+0x750], R12 ;  /* 0x0007500c01007387 */ /* 0x000fe80000100a00 */
[----:B------:R-:W-:Y:S04]  /*39b30*/  STL.64 [R1+0x758], R14 ;  /* 0x0007580e01007387 */ /* 0x000fe80000100a00 */
[----:B------:R-:W-:Y:S05]  /*39b40*/  STL.64 [R1+0x2b78], R36 ;  /* 0x002b782401007387 */ /* 0x000fea0000100a00 */
        /* <DEDUP_REMOVED lines=18> */
[----:B0-----:R-:W2:Y:S04]  /*39c70*/  LDL.LU R8, [R1+0x260] ;  /* 0x0002600001087983 */ /* 0x001ea80000300800 */
[----:B------:R-:W2:Y:S04]  /*39c80*/  LDL.LU R9, [R1+0x264] ;  /* 0x0002640001097983 */ /* 0x000ea80000300800 */
[----:B-1----:R-:W2:Y:S04]  /*39c90*/  LDL.LU R10, [R1+0x268] ;  /* 0x00026800010a7983 */ /* 0x002ea80000300800 */
        /* <DEDUP_REMOVED lines=33> */
[----:B------:R-:W-:Y:S01]  /*39eb0*/  STL.64 [R1+0x2b10], R42 ;  /* 0x002b102a01007387 */ /* 0x000fe20000100a00 */
[----:B--2---:R-:W-:-:S15]  /*39ec0*/  HMMA.16816.F32 R8, R4, R2, R8 ;  /* 0x000000020408723c */ /* 0x004fde0000001808 */
[----:B------:R-:W-:-:S08]  /*39ed0*/  NOP ;  /* 0x0000000000007918 */ /* 0x000fd00000000000 */
        /* <DEDUP_REMOVED lines=31> */
[----:B------:R-:W2:Y:S04]  /*3a0d0*/  LDL.LU.64 R16, [R1+0x2b48] ;  /* 0x002b480001107983 */ /* 0x000ea80000300a00 */
[----:B------:R-:W-:Y:S04]  /*3a0e0*/  STL.64 [R1+0x2ae8], R14 ;  /* 0x002ae80e01007387 */ /* 0x000fe80000100a00 */
[----:B------:R0:W-:Y:S04]  /*3a0f0*/  STL.64 [R1+0x2ae0], R12 ;  /* 0x002ae00c01007387 */ /* 0x0001e80000100a00 */
[----:B0-----:R-:W4:Y:S04]  /*3a100*/  LDL.LU R12, [R1+0x1e0] ;  /* 0x0001e000010c7983 */ /* 0x001f280000300800 */
[----:B------:R-:W4:Y:S04]  /*3a110*/  LDL.LU R13, [R1+0x1e4] ;  /* 0x0001e400010d7983 */ /* 0x000f280000300800 */
        /* <DEDUP_REMOVED lines=19> */
[C---:B----4-:R-:W-:Y:S06]  /*3a250*/  HMMA.16816.F32 R12, R4.reuse, R22, R12 ;  /* 0x00000016040c723c */ /* 0x050fec000000180c */
[----:B--2---:R-:W-:Y:S01]  /*3a260*/  HMMA.16816.F32 R16, R4, R20, R16 ;  /* 0x000000140410723c */ /* 0x004fe20000001810 */
[----:B------:R-:W-:-:S15]  /*3a270*/  STL.64 [R1+0x2af8], R22 ;  /* 0x002af81601007387 */ /* 0x000fde0000100a00 */
[----:B------:R-:W-:-:S07]  /*3a280*/  NOP ;  /* 0x0000000000007918 */ /* 0x000fce0000000000 */
[----:B------:R-:W-:Y:S04]  /*3a290*/  STL.64 [R1+0x230], R16 ;  /* 0x0002301001007387 */ /* 0x000fe80000100a00 */
[----:B------:R-:W-:Y:S04]  /*3a2a0*/  STL.64 [R1+0x238], R18 ;  /* 0x0002381201007387 */ /* 0x000fe80000100a00 */
[----:B------:R-:W-:Y:S04]  /*3a2b0*/  STL.64 [R1+0x2af0], R20 ;  /* 0x002af01401007387 */ /* 0x000fe80000100a00 */
[----:B------:R-:W-:Y:S04]  /*3a2c0*/  STL.64 [R1+0x220], R12 ;  /* 0x0002200c01007387 */ /* 0x000fe80000100a00 */
[----:B------:R3:W-:Y:S02]  /*3a2d0*/  STL.64 [R1+0x228], R14 ;  /* 0x0002280e01007387 */ /* 0x0007e40000100a00 */
[C---:B---3--:R-:W-:Y:S06]  /*3a2e0*/  HMMA.16816.F32 R12, R4.reuse, R24, R8 ;  /* 0x00000018040c723c */ /* 0x048fec0000001808 */
[C---:B------:R-:W-:Y:S06]  /*3a2f0*/  HMMA.16816.F32 R8, R4.reuse, R26, R32 ;  /* 0x0000001a0408723c */ /* 0x040fec0000001820 */
[----:B------:R-:W-:Y:S11]  /*3a300*/  STL.64 [R1+0x2b20], R26 ;  /* 0x002b201a01007387 */ /* 0x000ff60000100a00 */
[----:B------:R-:W-:Y:S04]  /*3a310*/  STL.64 [R1+0x210], R12 ;  /* 0x0002100c01007387 */ /* 0x000fe80000100a00 */
[----:B------:R-:W-:Y:S04]  /*3a320*/  STL.64 [R1+0x218], R14 ;  /* 0x0002180e01007387 */ /* 0x000fe80000100a00 */
[----:B------:R-:W-:Y:S04]  /*3a330*/  STL.64 [R1+0x2b18], R24 ;  /* 0x002b181801007387 */ /* 0x000fe80000100a00 */
[----:B------:R-:W-:Y:S04]  /*3a340*/  STL.64 [R1+0x200], R8 ;  /* 0x0002000801007387 */ /* 0x000fe80000100a00 */
[----:B------:R0:W-:Y:S02]  /*3a350*/  STL.64 [R1+0x208], R10 ;  /* 0x0002080a01007387 */ /* 0x0001e40000100a00 */
[----:B0-----:R-:W-:-:S15]  /*3a360*/  HMMA.16816.F32 R8, R4, R28, R44 ;  /* 0x0000001c0408723c */ /* 0x001fde000000182c */
[----:B------:R-:W-:-:S08]  /*3a370*/  NOP ;  /* 0x0000000000007918 */ /* 0x000fd00000000000 */
[----:B------:R-:W-:Y:S04]  /*3a380*/  STL.64 [R1+0x1f0], R8 ;  /* 0x0001f00801007387 */ /* 0x000fe80000100a00 */
[----:B------:R0:W-:Y:S04]  /*3a390*/  STL.64 [R1+0x1f8], R10 ;  /* 0x0001f80a01007387 */ /* 0x0001e80000100a00 */
[----:B------:R-:W2:Y:S01]  /*3a3a0*/  LDL.LU R16, [R1+0xf0] ;  /* 0x0000f00001107983 */ /* 0x000ea20000300800 */
[----:B0-----:R-:W-:Y:S01]  /*3a3b0*/  HMMA.16816.F32 R8, R4, R30, R52 ;  /* 0x0000001e0408723c */ /* 0x001fe20000001834 */
[----:B------:R-:W-:-:S15]  /*3a3c0*/  IMAD R33, R41, 0x100, R40 ;  /* 0x0000010029217824 */ /* 0x000fde00078e0228 */
[----:B------:R-:W-:-:S07]  /*3a3d0*/  NOP ;  /* 0x0000000000007918 */ /* 0x000fce0000000000 */
        /* <DEDUP_REMOVED lines=30> */
[----:B------:R-:W-:-:S03]  /*3a5c0*/  IMAD R32, R59, 0x100, R58 ;  /* 0x000001003b207824 */ /* 0x000fc600078e023a */
        /* <DEDUP_REMOVED lines=8> */
[----:B------:R-:W2:Y:S01]  /*3a650*/  LDL.LU R48, [R1+0xa0] ;  /* 0x0000a00001307983 */ /* 0x000ea20000300800 */
[----:B------:R-:W-:-:S03]  /*3a660*/  IMAD R35, R51, 0x100, R50 ;  /* 0x0000010033237824 */ /* 0x000fc600078e0232 */
[----:B------:R-:W2:Y:S04]  /*3a670*/  LDL.LU R49, [R1+0xa4] ;  /* 0x0000a40001317983 */ /* 0x000ea80000300800 */
[----:B------:R-:W2:Y:S04]  /*3a680*/  LDL.LU R50, [R1+0xa8] ;  /* 0x0000a80001327983 */ /* 0x000ea80000300800 */
[----:B------:R-:W2:Y:S01]  /*3a690*/  LDL.LU R51, [R1+0xac] ;  /* 0x0000ac0001337983 */ /* 0x000ea20000300800 */
[C---:B---3--:R-:W-:Y:S06]  /*3a6a0*/  HMMA.16816.F32 R24, R4.reuse, R36, R24 ;  /* 0x000000240418723c */ /* 0x048fec0000001818 */
[----:B----4-:R-:W-:-:S15]  /*3a6b0*/  HMMA.16816.F32 R4, R4, R38, R40 ;  /* 0x000000260404723c */ /* 0x010fde0000001828 */
[----:B------:R-:W-:-:S02]  /*3a6c0*/  NOP ;  /* 0x0000000000007918 */ /* 0x000fc40000000000 */
[----:B------:R-:W-:Y:S04]  /*3a6d0*/  STL.64 [R1+0x730], R24 ;  /* 0x0007301801007387 */ /* 0x000fe80000100a00 */
[----:B------:R0:W-:Y:S04]  /*3a6e0*/  STL.64 [R1+0x738], R26 ;  /* 0x0007381a01007387 */ /* 0x0001e80000100a00 */
[----:B0-----:R-:W3:Y:S04]  /*3a6f0*/  LDL.LU.64 R26, [R1+0x2b20] ;  /* 0x002b2000011a7983 */ /* 0x001ee80000300a00 */
[----:B------:R-:W4:Y:S04]  /*3a700*/  LDL.LU.64 R24, [R1+0x2b18] ;  /* 0x002b180001187983 */ /* 0x000f280000300a00 */
[----:B------:R-:W3:Y:S04]  /*3a710*/  LDL.LU.64 R42, [R1+0x2b10] ;  /* 0x002b1000012a7983 */ /* 0x000ee80000300a00 */
[----:B------:R0:W-:Y:S04]  /*3a720*/  STL.64 [R1+0x1e0], R4 ;  /* 0x0001e00401007387 */ /* 0x0001e80000100a00 */
[----:B------:R1:W-:Y:S04]  /*3a730*/  STL.64 [R1+0x1e8], R6 ;  /* 0x0001e80601007387 */ /* 0x0003e80000100a00 */
[----:B0-----:R-:W3:Y:S04]  /*3a740*/  LDL.LU R4, [R1+0x180] ;  /* 0x0001800001047983 */ /* 0x001ee80000300800 */
[----:B------:R-:W3:Y:S04]  /*3a750*/  LDL.LU R5, [R1+0x184] ;  /* 0x0001840001057983 */ /* 0x000ee80000300800 */
[----:B-1----:R-:W3:Y:S04]  /*3a760*/  LDL.LU R6, [R1+0x188] ;  /* 0x0001880001067983 */ /* 0x002ee80000300800 */
[----:B------:R-:W3:Y:S01]  /*3a770*/  LDL.LU R7, [R1+0x18c] ;  /* 0x00018c0001077983 */ /* 0x000ee20000300800 */
[----:B------:R-:W-:-:S02]  /*3a780*/  F2FP.F16.E5M2.UNPACK_B R32, R32 ;  /* 0x00000020ff20723e */ /* 0x000fc400020004ff */
[----:B------:R-:W-:Y:S02]  /*3a790*/  F2FP.F16.E5M2.UNPACK_B R33, R33 ;  /* 0x00000021ff21723e */ /* 0x000fe400020004ff */
[----:B------:R-:W-:Y:S02]  /*3a7a0*/  F2FP.F16.E5M2.UNPACK_B R34, R34 ;  /* 0x00000022ff22723e */ /* 0x000fe400020004ff */
[----:B------:R-:W-:Y:S01]  /*3a7b0*/  F2FP.F16.E5M2.UNPACK_B R35, R35 ;  /* 0x00000023ff23723e */ /* 0x000fe200020004ff */
[----:B------:R-:W4:Y:S06]  /*3a7c0*/  LDL.LU R40, [R1+0x110] ;  /* 0x0001100001287983 */ /* 0x000f2c0000300800 */
[C---:B--2---:R-:W-:Y:S06]  /*3a7d0*/  HMMA.16816.F32 R8, R32.reuse, R2, R8 ;  /* 0x000000022008723c */ /* 0x044fec0000001808 */
[----:B---3--:R-:W-:-:S15]  /*3a7e0*/  HMMA.16816.F32 R4, R32, R42, R4 ;  /* 0x0000002a2004723c */ /* 0x008fde0000001804 */
[----:B------:R-:W-:-:S08]  /*3a7f0*/  NOP ;  /* 0x0000000000007918 */ /* 0x000fd00000000000 */
[----:B------:R0:W-:Y:S04]  /*3a800*/  STL.64 [R1+0x1c0], R4 ;  /* 0x0001c00401007387 */ /* 0x0001e80000100a00 */
[----:B------:R1:W-:Y:S04]  /*3a810*/  STL.64 [R1+0x1c8], R6 ;  /* 0x0001c80601007387 */ /* 0x0003e80000100a00 */
[----:B------:R-:W4:Y:S04]  /*3a820*/  LDL.LU R41, [R1+0x114] ;  /* 0x0001140001297983 */ /* 0x000f280000300800 */
[----:B------:R-:W4:Y:S04]  /*3a830*/  LDL.LU R42, [R1+0x118] ;  /* 0x00011800012a7983 */ /* 0x000f280000300800 */
[----:B------:R-:W4:Y:S04]  /*3a840*/  LDL.LU R43, [R1+0x11c] ;  /* 0x00011c00012b7983 */ /* 0x000f280000300800 */
[----:B0-----:R-:W2:Y:S04]  /*3a850*/  LDL.LU R4, [R1+0x10bc] ;  /* 0x0010bc0001047983 */ /* 0x001ea80000300800 */
[----:B------:R-:W3:Y:S04]  /*3a860*/  LDL.LU R5, [R1+0x10c4] ;  /* 0x0010c40001057983 */ /* 0x000ee80000300800 */
[----:B-1----:R-:W2:Y:S04]  /*3a870*/  LDL.LU R6, [R1+0x10cc] ;  /* 0x0010cc0001067983 */ /* 0x002ea80000300800 */
[----:B------:R-:W3:Y:S04]  /*3a880*/  LDL.LU R7, [R1+0x10d4] ;  /* 0x0010d40001077983 */ /* 0x000ee80000300800 */
        /* <DEDUP_REMOVED lines=11> */
[----:B------:R-:W3:Y:S04]  /*3a940*/  LDL.LU R8, [R1+0x10d0] ;  /* 0x0010d00001087983 */ /* 0x000ee80000300800 */
[----:B------:R-:W3:Y:S04]  /*3a950*/  LDL.LU R9, [R1+0x10d8] ;  /* 0x0010d80001097983 */ /* 0x000ee80000300800 */
[----:B------:R-:W-:Y:S04]  /*3a960*/  STL.64 [R1+0x150], R12 ;  /* 0x0001500c01007387 */ /* 0x000fe80000100a00 */
[----:B------:R0:W-:Y:S04]  /*3a970*/  STL.64 [R1+0x158], R14 ;  /* 0x0001580e01007387 */ /* 0x0001e80000100a00 */
[----:B0-----:R-:W2:Y:S04]  /*3a980*/  LDL.LU.64 R14, [R1+0x2ae8] ;  /* 0x002ae800010e7983 */ /* 0x001ea80000300a00 */
[----:B------:R-:W4:Y:S04]  /*3a990*/  LDL.LU.64 R12, [R1+0x2ae0] ;  /* 0x002ae000010c7983 */ /* 0x000f280000300a00 */
[----:B------:R-:W3:Y:S04]  /*3a9a0*/  LDL.LU R10, [R1+0x10c0] ;  /* 0x0010c000010a7983 */ /* 0x000ee80000300800 */
[----:B------:R-:W3:Y:S01]  /*3a9b0*/  LDL.LU R11, [R1+0x10c8] ;  /* 0x0010c800010b7983 */ /* 0x000ee20000300800 */
[C---:B----4-:R-:W-:Y:S06]  /*3a9c0*/  HMMA.16816.F32 R40, R32.reuse, R12, R40 ;  /* 0x0000000c2028723c */ /* 0x050fec0000001828 */
[----:B--2---:R-:W-:-:S15]  /*3a9d0*/  HMMA.16816.F32 R12, R32, R14, R16 ;  /* 0x0000000e200c723c */ /* 0x004fde0000001810 */
[----:B------:R-:W-:-:S02]  /*3a9e0*/  NOP ;  /* 0x0000000000007918 */ /* 0x000fc40000000000 */
[----:B------:R-:W-:Y:S04]  /*3a9f0*/  STL.64 [R1+0x120], R40 ;  /* 0x0001202801007387 */ /* 0x000fe80000100a00 */
[----:B------:R-:W-:Y:S04]  /*3aa00*/  STL [R1+0x128], R42 ;  /* 0x0001282a01007387 */ /* 0x000fe80000100800 */
[----:B------:R-:W2:Y:S04]  /*3aa10*/  LDL.LU.64 R18, [R1+0x2ad8] ;  /* 0x002ad80001127983 */ /* 0x000ea80000300a00 */
[----:B------:R-:W4:Y:S01]  /*3aa20*/  LDL.LU.64 R16, [R1+0x2ad0] ;  /* 0x002ad00001107983 */ /* 0x000f220000300a00 */
[C---:B------:R-:W-:Y:S03]  /*3aa30*/  HMMA.16816.F32 R48, R32.reuse, R20, R48 ;  /* 0x000000142030723c */ /* 0x040fe60000001830 */
[----:B------:R0:W-:Y:S04]  /*3aa40*/  STL.64 [R1+0x810], R12 ;  /* 0x0008100c01007387 */ /* 0x0001e80000100a00 */
[----:B------:R1:W-:Y:S01]  /*3aa50*/  STL.64 [R1+0x818], R14 ;  /* 0x0008180e01007387 */ /* 0x0003e20000100a00 */
[----:B------:R-:W-:Y:S03]  /*3aa60*/  HMMA.16816.F32 R20, R32, R22, R52 ;  /* 0x000000162014723c */ /* 0x000fe60000001834 */
[----:B0-----:R-:W3:Y:S01]  /*3aa70*/  LDL.LU R12, [R1+0x10] ;  /* 0x00001000010c7983 */ /* 0x001ee20000300800 */
[----:B------:R-:W-:-:S03]  /*3aa80*/  IMAD.MOV.U32 R13, RZ, RZ, R0 ;  /* 0x000000ffff0d7224 */ /* 0x000fc600078e0000 */
[----:B------:R-:W3:Y:S01]  /*3aa90*/  LDL.LU R0, [R1+0x2ac8] ;  /* 0x002ac80001007983 */ /* 0x000ee20000300800 */
[----:B-1----:R-:W-:Y:S02]  /*3aaa0*/  IMAD.MOV.U32 R14, RZ, RZ, R60 ;  /* 0x000000ffff0e7224 */ /* 0x002fe400078e003c */
[----:B------:R-:W-:Y:S01]  /*3aab0*/  IMAD.MOV.U32 R15, RZ, RZ, R61 ;  /* 0x000000ffff0f7224 */ /* 0x000fe200078e003d */
[----:B------:R-:W3:Y:S04]  /*3aac0*/  LDL.LU R60, [R1+0x2ac4] ;  /* 0x002ac400013c7983 */ /* 0x000ee80000300800 */
[----:B------:R-:W3:Y:S01]  /*3aad0*/  LDL.LU R61, [R1+0x2ac0] ;  /* 0x002ac000013d7983 */ /* 0x000ee20000300800 */
[C---:B----4-:R-:W-:Y:S06]  /*3aae0*/  HMMA.16816.F32 R56, R32.reuse, R16, R56 ;  /* 0x000000102038723c */ /* 0x050fec0000001838 */
[----:B--2---:R-:W-:-:S15]  /*3aaf0*/  HMMA.16816.F32 R16, R32, R18, R44 ;  /* 0x000000122010723c */ /* 0x004fde000000182c */
[----:B------:R-:W-:-:S02]  /*3ab00*/  NOP ;  /* 0x0000000000007918 */ /* 0x000fc40000000000 */
[----:B------:R-:W-:Y:S04]  /*3ab10*/  STL.64 [R1+0xd0], R56 ;  /* 0x0000d03801007387 */ /* 0x000fe80000100a00 */
[----:B------:R0:W-:Y:S04]  /*3ab20*/  STL.64 [R1+0xd8], R58 ;  /* 0x0000d83a01007387 */ /* 0x0001e80000100a00 */
[----:B0-----:R-:W2:Y:S04]  /*3ab30*/  LDL.LU.64 R58, [R1+0x2ab8] ;  /* 0x002ab800013a7983 */ /* 0x001ea80000300a00 */
[----:B------:R-:W4:Y:S04]  /*3ab40*/  LDL.LU.64 R56, [R1+0x2ab0] ;  /* 0x002ab00001387983 */ /* 0x000f280000300a00 */
[----:B------:R-:W4:Y:S04]  /*3ab50*/  LDL R40, [R1+0x8a8] ;  /* 0x0008a80001287983 */ /* 0x000f280000100800 */
[----:B------:R-:W4:Y:S04]  /*3ab60*/  LDL R41, [R1+0x8ac] ;  /* 0x0008ac0001297983 */ /* 0x000f280000100800 */
[----:B------:R-:W2:Y:S04]  /*3ab70*/  LDL.LU.64 R46, [R1+0x2aa8] ;  /* 0x002aa800012e7983 */ /* 0x000ea80000300a00 */
[----:B------:R-:W2:Y:S04]  /*3ab80*/  LDL.LU.64 R44, [R1+0x2aa0] ;  /* 0x002aa000012c7983 */ /* 0x000ea80000300a00 */
        /* <DEDUP_REMOVED lines=8> */
[----:B0-----:R-:W4:Y:S04]  /*3ac10*/  LDL.LU.64 R50, [R1+0x2a98] ;  /* 0x002a980001327983 */ /* 0x001f280000300a00 */
[----:B------:R-:W4:Y:S04]  /*3ac20*/  LDL.LU.64 R48, [R1+0x2a90] ;  /* 0x002a900001307983 */ /* 0x000f280000300a00 */
[----:B------:R-:W4:Y:S04]  /*3ac30*/  LDL.LU.64 R54, [R1+0x2a88] ;  /* 0x002a880001367983 */ /* 0x000f280000300a00 */
[----:B------:R-:W4:Y:S04]  /*3ac40*/  LDL.LU.64 R52, [R1+0x2a80] ;  /* 0x002a800001347983 */ /* 0x000f280000300a00 */
[----:B------:R0:W-:Y:S04]  /*3ac50*/  STL.64 [R1+0x190], R20 ;  /* 0x0001901401007387 */ /* 0x0001e80000100a00 */
[----:B------:R1:W-:Y:S04]  /*3ac60*/  STL.64 [R1+0x198], R22 ;  /* 0x0001981601007387 */ /* 0x0003e80000100a00 */
[----:B0-----:R-:W4:Y:S01]  /*3ac70*/  LDL.LU R20, [R1+0x50] ;  /* 0x0000500001147983 */ /* 0x001f220000300800 */
[----:B---3--:R-:W-:-:S02]  /*3ac80*/  IMAD.MOV.U32 R21, RZ, RZ, R61 ;  /* 0x000000ffff157224 */ /* 0x008fc400078e003d */
[----:B-1----:R-:W-:Y:S02]  /*3ac90*/  IMAD.MOV.U32 R22, RZ, RZ, R60 ;  /* 0x000000ffff167224 */ /* 0x002fe400078e003c */
[----:B------:R-:W-:Y:S01]  /*3aca0*/  IMAD.MOV.U32 R23, RZ, RZ, R0 ;  /* 0x000000ffff177224 */ /* 0x000fe200078e0000 */
[----:B------:R-:W-:Y:S01]  /*3acb0*/  HMMA.16816.F32 R12, R32, R28, R12 ;  /* 0x0000001c200c723c */ /* 0x000fe2000000180c */
[----:B------:R-:W3:Y:S04]  /*3acc0*/  LDL R2, [R1+0x8b8] ;  /* 0x0008b80001027983 */ /* 0x000ee80000100800 */
[----:B------:R-:W3:-:S15]  /*3acd0*/  LDL R3, [R1+0x8bc] ;  /* 0x0008bc0001037983 */ /* 0x000ede0000100800 */
[----:B------:R-:W-:-:S04]  /*3ace0*/  NOP ;  /* 0x0000000000007918 */ /* 0x000fc80000000000 */
[----:B------:R-:W-:Y:S02]  /*3acf0*/  IMAD.MOV.U32 R0, RZ, RZ, R15 ;  /* 0x000000ffff007224 */ /* 0x000fe400078e000f */
[----:B------:R-:W-:Y:S02]  /*3ad00*/  IMAD.MOV.U32 R60, RZ, RZ, R13 ;  /* 0x000000ffff3c7224 */ /* 0x000fe400078e000d */
[----:B------:R-:W-:Y:S01]  /*3ad10*/  IMAD.MOV.U32 R61, RZ, RZ, R12 ;  /* 0x000000ffff3d7224 */ /* 0x000fe200078e000c */
[C---:B--2---:R-:W-:Y:S06]  /*3ad20*/  HMMA.16816.F32 R44, R32.reuse, R38, R44 ;  /* 0x00000026202c723c */ /* 0x044fec000000182c */
[C---:B----4-:R-:W-:Y:S06]  /*3ad30*/  HMMA.16816.F32 R16, R32.reuse, R26, R16 ;  /* 0x0000001a2010723c */ /* 0x050fec0000001810 */
[C---:B------:R-:W-:Y:S06]  /*3ad40*/  HMMA.16816.F32 R48, R32.reuse, R36, R48 ;  /* 0x000000242030723c */ /* 0x040fec0000001830 */
[C---:B------:R-:W-:Y:S06]  /*3ad50*/  HMMA.16816.F32 R52, R32.reuse, R30, R52 ;  /* 0x0000001e2034723c */ /* 0x040fec0000001834 */
[----:B------:R-:W-:Y:S01]  /*3ad60*/  HMMA.16816.F32 R20, R32, R24, R20 ;  /* 0x000000182014723c */ /* 0x000fe20000001814 */
[----:B------:R-:W-:-:S15]  /*3ad70*/  IMAD.MOV.U32 R31, RZ, RZ, R59 ;  /* 0x000000ffff1f7224 */ /* 0x000fde00078e003b */
[----:B------:R-:W-:-:S07]  /*3ad80*/  NOP ;  /* 0x0000000000007918 */ /* 0x000fce0000000000 */
[----:B------:R-:W-:Y:S04]  /*3ad90*/  STL.64 [R1+0x140], R20 ;  /* 0x0001401401007387 */ /* 0x000fe80000100a00 */
[----:B------:R-:W-:Y:S04]  /*3ada0*/  STL.64 [R1+0x148], R22 ;  /* 0x0001481601007387 */ /* 0x000fe80000100a00 */
[----:B------:R-:W-:Y:S04]  /*3adb0*/  STL.64 [R1+0xf0], R16 ;  /* 0x0000f01001007387 */ /* 0x000fe80000100a00 */
[----:B------:R-:W-:Y:S04]  /*3adc0*/  STL.64 [R1+0xf8], R18 ;  /* 0x0000f81201007387 */ /* 0x000fe80000100a00 */
[----:B------:R-:W-:Y:S04]  /*3add0*/  STL [R1+0x2968], R0 ;  /* 0x0029680001007387 */ /* 0x000fe80000100800 */
[----:B------:R-:W-:Y:S04]  /*3ade0*/  STL [R1+0x2954], R60 ;  /* 0x0029543c01007387 */ /* 0x000fe80000100800 */
[----:B------:R-:W-:Y:S04]  /*3adf0*/  STL [R1+0x2950], R61 ;  /* 0x0029503d01007387 */ /* 0x000fe80000100800 */
[----:B------:R0:W-:Y:S04]  /*3ae00*/  STL.64 [R1+0x26d8], R54 ;  /* 0x0026d83601007387 */ /* 0x0001e80000100a00 */
[----:B------:R1:W-:Y:S04]  /*3ae10*/  STL.64 [R1+0x26d0], R52 ;  /* 0x0026d03401007387 */ /* 0x0003e80000100a00 */
[----:B------:R-:W-:Y:S04]  /*3ae20*/  STL.64 [R1+0x26e8], R50 ;  /* 0x0026e83201007387 */ /* 0x000fe80000100a00 */
[----:B------:R-:W-:Y:S04]  /*3ae30*/  STL.64 [R1+0x26e0], R48 ;  /* 0x0026e03001007387 */ /* 0x000fe80000100a00 */
[----:B------:R-:W-:Y:S04]  /*3ae40*/  STL.64 [R1+0x26f8], R46 ;  /* 0x0026f82e01007387 */ /* 0x000fe80000100a00 */
[----:B------:R2:W-:Y:S04]  /*3ae50*/  STL.64 [R1+0x26f0], R44 ;  /* 0x0026f02c01007387 */ /* 0x0005e80000100a00 */
[----:B------:R-:W4:Y:S04]  /*3ae60*/  LDL.LU R28, [R1+0xc0] ;  /* 0x0000c000011c7983 */ /* 0x000f280000300800 */
[----:B------:R-:W4:Y:S04]  /*3ae70*/  LDL.LU R29, [R1+0xc4] ;  /* 0x0000c400011d7983 */ /* 0x000f280000300800 */
[----:B------:R-:W4:Y:S04]  /*3ae80*/  LDL.LU R30, [R1+0xc8] ;  /* 0x0000c800011e7983 */ /* 0x000f280000300800 */
[----:B------:R-:W3:Y:S01]  /*3ae90*/  LDL.LU R59, [R1+0x2a7c] ;  /* 0x002a7c00013b7983 */ /* 0x000ee20000300800 */
[----:B0-----:R-:W-:-:S03]  /*3aea0*/  IMAD.MOV.U32 R54, RZ, RZ, R57 ;  /* 0x000000ffff367224 */ /* 0x001fc600078e0039 */
[----:B-1----:R-:W4:Y:S01]  /*3aeb0*/  LDL.LU R52, [R1+0x90] ;  /* 0x0000900001347983 */ /* 0x002f220000300800 */
[----:B------:R-:W-:-:S03]  /*3aec0*/  IMAD.MOV.U32 R53, RZ, RZ, R58 ;  /* 0x000000ffff357224 */ /* 0x000fc600078e003a */
[----:B------:R-:W4:Y:S04]  /*3aed0*/  LDL.LU R58, [R1+0x2a78] ;  /* 0x002a7800013a7983 */ /* 0x000f280000300800 */
[----:B------:R-:W4:Y:S01]  /*3aee0*/  LDL.LU R57, [R1+0x2a74] ;  /* 0x002a740001397983 */ /* 0x000f220000300800 */
[----:B------:R-:W-:-:S03]  /*3aef0*/  IMAD.MOV.U32 R55, RZ, RZ, R56 ;  /* 0x000000ffff377224 */ /* 0x000fc600078e0038 */
[----:B------:R-:W4:Y:S04]  /*3af00*/  LDL.LU R56, [R1+0x2a70] ;  /* 0x002a700001387983 */ /* 0x000f280000300800 */
[----:B------:R-:W4:Y:S04]  /*3af10*/  LDL.LU R36, [R1+0x40] ;  /* 0x0000400001247983 */ /* 0x000f280000300800 */
[----:B------:R-:W4:Y:S04]  /*3af20*/  LDL.LU R37, [R1+0x44] ;  /* 0x0000440001257983 */ /* 0x000f280000300800 */
[----:B------:R-:W4:Y:S01]  /*3af30*/  LDL.LU R38, [R1+0x48] ;  /* 0x0000480001267983 */ /* 0x000f220000300800 */
[----:B------:R-:W-:-:S02]  /*3af40*/  IMAD R6, R6, 0x100, R8 ;  /* 0x0000010006067824 */ /* 0x000fc400078e0208 */
[----:B------:R-:W-:Y:S01]  /*3af50*/  IMAD R7, R7, 0x100, R9 ;  /* 0x0000010007077824 */ /* 0x000fe200078e0209 */
[----:B------:R-:W4:Y:S04]  /*3af60*/  LDL.LU R39, [R1+0x4c] ;  /* 0x00004c0001277983 */ /* 0x000f280000300800 */
[----:B------:R-:W4:Y:S04]  /*3af70*/  LDL R8, [R1+0x8c8] ;  /* 0x0008c80001087983 */ /* 0x000f280000100800 */
[----:B------:R-:W4:Y:S04]  /*3af80*/  LDL R9, [R1+0x8cc] ;  /* 0x0008cc0001097983 */ /* 0x000f280000100800 */
[----:B--2---:R-:W2:Y:S04]  /*3af90*/  LDL.LU R44, [R1] ;  /* 0x00000000012c7983 */ /* 0x004ea80000300800 */
[----:B------:R-:W2:Y:S04]  /*3afa0*/  LDL.LU R45, [R1+0x4] ;  /* 0x00000400012d7983 */ /* 0x000ea80000300800 */
[----:B------:R-:W2:Y:S01]  /*3afb0*/  LDL.LU R46, [R1+0x8] ;  /* 0x00000800012e7983 */ /* 0x000ea20000300800 */
[----:B------:R-:W-:-:S02]  /*3afc0*/  IMAD R4, R4, 0x100, R10 ;  /* 0x0000010004047824 */ /* 0x000fc400078e020a */
[----:B------:R-:W-:Y:S01]  /*3afd0*/  IMAD R5, R5, 0x100, R11 ;  /* 0x0000010005057824 */ /* 0x000fe200078e020b */
[----:B------:R-:W2:Y:S04]  /*3afe0*/  LDL.LU R47, [R1+0xc] ;  /* 0x00000c00012f7983 */ /* 0x000ea80000300800 */
[----:B------:R-:W2:Y:S04]  /*3aff0*/  LDL R10, [R1+0x8d8] ;  /* 0x0008d800010a7983 */ /* 0x000ea80000100800 */
[----:B------:R-:W2:Y:S04]  /*3b000*/  LDL R11, [R1+0x8dc] ;  /* 0x0008dc00010b7983 */ /* 0x000ea80000100800 */
[----:B------:R-:W2:Y:S01]  /*3b010*/  LDL.LU R32, [R1+0x20] ;  /* 0x0000200001207983 */ /* 0x000ea20000300800 */
[----:B------:R-:W-:-:S02]  /*3b020*/  IMAD.MOV.U32 R42, RZ, RZ, R14 ;  /* 0x000000ffff2a7224 */ /* 0x000fc400078e000e */
[----:B---3--:R-:W-:Y:S02]  /*3b030*/  IMAD.MOV.U32 R48, RZ, RZ, R59 ;  /* 0x000000ffff307224 */ /* 0x008fe400078e003b */
[----:B----4-:R-:W-:Y:S02]  /*3b040*/  IMAD.MOV.U32 R35, RZ, RZ, R58 ;  /* 0x000000ffff237224 */ /* 0x010fe400078e003a */
[----:B------:R-:W-:Y:S02]  /*3b050*/  IMAD.MOV.U32 R34, RZ, RZ, R57 ;  /* 0x000000ffff227224 */ /* 0x000fe400078e0039 */
[----:B------:R-:W-:Y:S02]  /*3b060*/  IMAD.MOV.U32 R33, RZ, RZ, R56 ;  /* 0x000000ffff217224 */ /* 0x000fe400078e0038 */
[----:B------:R-:W3:Y:S04]  /*3b070*/  LDL.LU R56, [R1+0x2a6c] ;  /* 0x002a6c0001387983 */ /* 0x000ee80000300800 */
[----:B------:R-:W3:Y:S04]  /*3b080*/  LDL.LU R57, [R1+0x2a68] ;  /* 0x002a680001397983 */ /* 0x000ee80000300800 */
[----:B------:R-:W3:Y:S04]  /*3b090*/  LDL.LU R58, [R1+0x2a64] ;  /* 0x002a6400013a7983 */ /* 0x000ee80000300800 */
[----:B------:R-:W4:Y:S04]  /*3b0a0*/  LDL R12, [R1+0x8e8] ;  /* 0x0008e800010c7983 */ /* 0x000f280000100800 */
[----:B------:R-:W4:Y:S04]  /*3b0b0*/  LDL R13, [R1+0x8ec] ;  /* 0x0008ec00010d7983 */ /* 0x000f280000100800 */
[----:B------:R-:W4:Y:S04]  /*3b0c0*/  LDL R14, [R1+0x8f8] ;  /* 0x0008f800010e7983 */ /* 0x000f280000100800 */
[----:B------:R-:W4:Y:S04]  /*3b0d0*/  LDL R15, [R1+0x8fc] ;  /* 0x0008fc00010f7983 */ /* 0x000f280000100800 */
[----:B------:R-:W3:Y:S04]  /*3b0e0*/  LDL.LU R59, [R1+0x2a60] ;  /* 0x002a6000013b7983 */ /* 0x000ee80000300800 */
[----:B------:R-:W4:Y:S04]  /*3b0f0*/  LDL.LU R49, [R1+0x64] ;  /* 0x0000640001317983 */ /* 0x000f280000300800 */
[----:B------:R-:W4:Y:S04]  /*3b100*/  LDL.LU R50, [R1+0x68] ;  /* 0x0000680001327983 */ /* 0x000f280000300800 */
[----:B------:R-:W4:Y:S01]  /*3b110*/  LDL.LU R51, [R1+0x6c] ;  /* 0x00006c0001337983 */ /* 0x000f220000300800 */
[----:B------:R-:W-:-:S02]  /*3b120*/  F2FP.F16.E5M2.UNPACK_B R4, R4 ;  /* 0x00000004ff04723e */ /* 0x000fc400020004ff */
[----:B------:R-:W-:Y:S02]  /*3b130*/  F2FP.F16.E5M2.UNPACK_B R5, R5 ;  /* 0x00000005ff05723e */ /* 0x000fe400020004ff */
[----:B------:R-:W-:Y:S02]  /*3b140*/  F2FP.F16.E5M2.UNPACK_B R6, R6 ;  /* 0x00000006ff06723e */ /* 0x000fe400020004ff */
[----:B------:R-:W-:Y:S02]  /*3b150*/  F2FP.F16.E5M2.UNPACK_B R7, R7 ;  /* 0x00000007ff07723e */ /* 0x000fe400020004ff */
[----:B------:R-:W-:Y:S02]  /*3b160*/  F2FP.F16.E5M2.UNPACK_B R40, R40 ;  /* 0x00000028ff28723e */ /* 0x000fe400020004ff */
[----:B------:R-:W-:Y:S01]  /*3b170*/  F2FP.F16.E5M2.UNPACK_B R41, R41 ;  /* 0x00000029ff29723e */ /* 0x000fe200020004ff */
[----:B------:R-:W4:Y:S04]  /*3b180*/  LDL R16, [R1+0x908] ;  /* 0x0009080001107983 */ /* 0x000f280000100800 */
[----:B------:R-:W4:Y:S04]  /*3b190*/  LDL R17, [R1+0x90c] ;  /* 0x00090c0001117983 */ /* 0x000f280000100800 */
[----:B------:R-:W4:Y:S04]  /*3b1a0*/  LDL R18, [R1+0x918] ;  /* 0x0009180001127983 */ /* 0x000f280000100800 */
[----:B------:R-:W4:Y:S04]  /*3b1b0*/  LDL R19, [R1+0x91c] ;  /* 0x00091c0001137983 */ /* 0x000f280000100800 */
[----:B------:R-:W-:Y:S04]  /*3b1c0*/  STL.64 [R1+0x2a38], R42 ;  /* 0x002a382a01007387 */ /* 0x000fe80000100a00 */
[----:B------:R0:W-:Y:S01]  /*3b1d0*/  STL.64 [R1+0x2a30], R40 ;  /* 0x002a302801007387 */ /* 0x0001e20000100a00 */
[----:B------:R-:W-:-:S02]  /*3b1e0*/  F2FP.F16.E5M2.UNPACK_B R2, R2 ;  /* 0x00000002ff02723e */ /* 0x000fc400020004ff */
[----:B------:R-:W-:Y:S02]  /*3b1f0*/  F2FP.F16.E5M2.UNPACK_B R3, R3 ;  /* 0x00000003ff03723e */ /* 0x000fe400020004ff */
[----:B------:R-:W-:Y:S02]  /*3b200*/  F2FP.F16.E5M2.UNPACK_B R8, R8 ;  /* 0x00000008ff08723e */ /* 0x000fe400020004ff */
[----:B------:R-:W-:-:S07]  /*3b210*/  F2FP.F16.E5M2.UNPACK_B R9, R9 ;  /* 0x00000009ff09723e */ /* 0x000fce00020004ff */
[----:B--2---:R-:W-:Y:S01]  /*3b220*/  HMMA.16816.F32 R32, R4, R8, R32 ;  /* 0x000000080420723c */ /* 0x004fe20000001820 */
[----:B------:R-:W-:Y:S02]  /*3b230*/  F2FP.F16.E5M2.UNPACK_B R10, R10 ;  /* 0x0000000aff0a723e */ /* 0x000fe400020004ff */
[----:B------:R-:W-:-:S03]  /*3b240*/  F2FP.F16.E5M2.UNPACK_B R11, R11 ;  /* 0x0000000bff0b723e */ /* 0x000fc600020004ff */
[----:B---3--:R-:W-:-:S15]  /*3b250*/  HMMA.16816.F32 R56, R4, R40, R56 ;  /* 0x000000280438723c */ /* 0x008fde0000001838 */
[----:B------:R-:W-:-:S08]  /*3b260*/  NOP ;  /* 0x0000000000007918 */ /* 0x000fd00000000000 */
[----:B------:R-:W-:Y:S04]  /*3b270*/  STL [R1+0x26bc], R56 ;  /* 0x0026bc3801007387 */ /* 0x000fe80000100800 */
[----:B------:R-:W-:Y:S04]  /*3b280*/  STL [R1+0x26b8], R57 ;  /* 0x0026b83901007387 */ /* 0x000fe80000100800 */
[----:B------:R-:W-:Y:S04]  /*3b290*/  STL [R1+0x26b4], R58 ;  /* 0x0026b43a01007387 */ /* 0x000fe80000100800 */
[----:B------:R-:W-:Y:S04]  /*3b2a0*/  STL [R1+0x26b0], R59 ;  /* 0x0026b03b01007387 */ /* 0x000fe80000100800 */
[----:B------:R-:W2:Y:S04]  /*3b2b0*/  LDL R20, [R1+0x928] ;  /* 0x0009280001147983 */ /* 0x000ea80000100800 */
[----:B------:R-:W3:Y:S04]  /*3b2c0*/  LDL R21, [R1+0x92c] ;  /* 0x00092c0001157983 */ /* 0x000ee80000100800 */
[----:B------:R-:W2:Y:S04]  /*3b2d0*/  LDL.LU R24, [R1+0xe0] ;  /* 0x0000e00001187983 */ /* 0x000ea80000300800 */
[----:B------:R-:W2:Y:S04]  /*3b2e0*/  LDL.LU R25, [R1+0xe4] ;  /* 0x0000e40001197983 */ /* 0x000ea80000300800 */
[----:B------:R-:W2:Y:S04]  /*3b2f0*/  LDL.LU R26, [R1+0xe8] ;  /* 0x0000e800011a7983 */ /* 0x000ea80000300800 */
[----:B------:R-:W2:Y:S01]  /*3b300*/  LDL.LU R27, [R1+0xec] ;  /* 0x0000ec00011b7983 */ /* 0x000ea20000300800 */
[----:B0-----:R-:W-:Y:S01]  /*3b310*/  HMMA.16816.F32 R40, R4, R2, R44 ;  /* 0x000000020428723c */ /* 0x001fe2000000182c */
[----:B----4-:R-:W-:-:S02]  /*3b320*/  F2FP.F16.E5M2.UNPACK_B R12, R12 ;  /* 0x0000000cff0c723e */ /* 0x010fc400020004ff */
[----:B------:R-:W-:-:S15]  /*3b330*/  F2FP.F16.E5M2.UNPACK_B R13, R13 ;  /* 0x0000000dff0d723e */ /* 0x000fde00020004ff */
[----:B------:R-:W-:-:S05]  /*3b340*/  NOP ;  /* 0x0000000000007918 */ /* 0x000fca0000000000 */
[----:B------:R-:W-:Y:S04]  /*3b350*/  STL.64 [R1+0x10], R40 ;  /* 0x0000102801007387 */ /* 0x000fe80000100a00 */
[----:B------:R-:W-:Y:S04]  /*3b360*/  STL.64 [R1+0x18], R42 ;  /* 0x0000182a01007387 */ /* 0x000fe80000100a00 */
[----:B------:R-:W-:Y:S04]  /*3b370*/  STL.64 [R1+0x30], R32 ;  /* 0x0000302001007387 */ /* 0x000fe80000100a00 */
[----:B------:R0:W-:Y:S04]  /*3b380*/  STL.64 [R1+0x38], R34 ;  /* 0x0000382201007387 */ /* 0x0001e80000100a00 */
[----:B------:R-:W-:Y:S04]  /*3b390*/  STL.64 [R1+0x2a18], R10 ;  /* 0x002a180a01007387 */ /* 0x000fe80000100a00 */
[----:B------:R1:W-:Y:S01]  /*3b3a0*/  STL.64 [R1+0x2a10], R8 ;  /* 0x002a100801007387 */ /* 0x0003e20000100a00 */
[C---:B0-----:R-:W-:Y:S06]  /*3b3b0*/  HMMA.16816.F32 R32, R4.reuse, R10, R36 ;  /* 0x0000000a0420723c */ /* 0x041fec0000001824 */
[----:B-1----:R-:W-:Y:S01]  /*3b3c0*/  HMMA.16816.F32 R8, R4, R12, R48 ;  /* 0x0000000c0408723c */ /* 0x002fe20000001830 */
[----:B------:R-:W-:-:S02]  /*3b3d0*/  F2FP.F16.E5M2.UNPACK_B R14, R14 ;  /* 0x0000000eff0e723e */ /* 0x000fc400020004ff */
[----:B------:R-:W-:-:S14]  /*3b3e0*/  F2FP.F16.E5M2.UNPACK_B R15, R15 ;  /* 0x0000000fff0f723e */ /* 0x000fdc00020004ff */
[----:B------:R-:W-:Y:S04]  /*3b3f0*/  STL.64 [R1+0x50], R32 ;  /* 0x0000502001007387 */ /* 0x000fe80000100a00 */
[----:B------:R-:W-:Y:S03]  /*3b400*/  STL.64 [R1+0x58], R34 ;  /* 0x0000582201007387 */ /* 0x000fe60000100a00 */
[----:B------:R-:W-:Y:S01]  /*3b410*/  IMAD.MOV.U32 R56, RZ, RZ, R10 ;  /* 0x000000ffff387224 */ /* 0x000fe200078e000a */
[----:B------:R0:W-:Y:S01]  /*3b420*/  STL.64 [R1+0x70], R8 ;  /* 0x0000700801007387 */ /* 0x0001e20000100a00 */
[----:B------:R-:W-:Y:S02]  /*3b430*/  IMAD.MOV.U32 R57, RZ, RZ, R11 ;  /* 0x000000ffff397224 */ /* 0x000fe400078e000b */
[----:B0-----:R-:W-:Y:S01]  /*3b440*/  HMMA.16816.F32 R8, R4, R14, R52 ;  /* 0x0000000e0408723c */ /* 0x001fe20000001834 */
[----:B------:R-:W-:-:S02]  /*3b450*/  F2FP.F16.E5M2.UNPACK_B R16, R16 ;  /* 0x00000010ff10723e */ /* 0x000fc400020004ff */
[----:B------:R-:W-:Y:S01]  /*3b460*/  F2FP.F16.E5M2.UNPACK_B R17, R17 ;  /* 0x00000011ff11723e */ /* 0x000fe200020004ff */
[----:B------:R-:W-:Y:S04]  /*3b470*/  STL [R1+0x26c4], R57 ;  /* 0x0026c43901007387 */ /* 0x000fe80000100800 */
[----:B------:R-:W-:Y:S04]  /*3b480*/  STL [R1+0x26c0], R56 ;  /* 0x0026c03801007387 */ /* 0x000fe80000100800 */
[----:B------:R-:W-:Y:S04]  /*3b490*/  STL.64 [R1+0x29f8], R14 ;  /* 0x0029f80e01007387 */ /* 0x000fe80000100a00 */
[----:B------:R-:W-:Y:S07]  /*3b4a0*/  STL.64 [R1+0x29f0], R12 ;  /* 0x0029f00c01007387 */ /* 0x000fee0000100a00 */
[----:B------:R-:W-:Y:S04]  /*3b4b0*/  STL.64 [R1+0xa0], R8 ;  /* 0x0000a00801007387 */ /* 0x000fe80000100a00 */
[----:B------:R0:W-:Y:S02]  /*3b4c0*/  STL.64 [R1+0xa8], R10 ;  /* 0x0000a80a01007387 */ /* 0x0001e40000100a00 */
[----:B0-----:R-:W-:Y:S01]  /*3b4d0*/  HMMA.16816.F32 R8, R4, R16, R28 ;  /* 0x000000100408723c */ /* 0x001fe2000000181c */
[----:B------:R-:W-:-:S02]  /*3b4e0*/  F2FP.F16.E5M2.UNPACK_B R18, R18 ;  /* 0x00000012ff12723e */ /* 0x000fc400020004ff */
[----:B------:R-:W-:-:S15]  /*3b4f0*/  F2FP.F16.E5M2.UNPACK_B R19, R19 ;  /* 0x00000013ff13723e */ /* 0x000fde00020004ff */
[----:B------:R-:W-:-:S05]  /*3b500*/  NOP ;  /* 0x0000000000007918 */ /* 0x000fca0000000000 */
[----:B------:R2:W-:Y:S01]  /*3b510*/  STL.64 [R1+0xc8], R10 ;  /* 0x0000c80a01007387 */ /* 0x0005e20000100a00 */
[----:B------:R-:W-:Y:S02]  /*3b520*/  IMAD.MOV.U32 R58, RZ, RZ, R8 ;  /* 0x000000ffff3a7224 */ /* 0x000fe400078e0008 */
[----:B------:R-:W-:-:S05]  /*3b530*/  IMAD.MOV.U32 R59, RZ, RZ, R9 ;  /* 0x000000ffff3b7224 */ /* 0x000fca00078e0009 */
[----:B------:R-:W-:Y:S04]  /*3b540*/  STL [R1+0x26cc], R59 ;  /* 0x0026cc3b01007387 */ /* 0x000fe80000100800 */
[----:B------:R-:W-:Y:S01]  /*3b550*/  STL [R1+0x26c8], R58 ;  /* 0x0026c83a01007387 */ /* 0x000fe20000100800 */
[----:B--2---:R-:W-:-:S15]  /*3b560*/  HMMA.16816.F32 R8, R4, R18, R24 ;  /* 0x000000120408723c */ /* 0x004fde0000001818 */
[----:B------:R-:W-:-:S08]  /*3b570*/  NOP ;  /* 0x0000000000007918 */ /* 0x000fd00000000000 */
[----:B------:R0:W-:Y:S04]  /*3b580*/  STL.64 [R1+0xe0], R8 ;  /* 0x0000e00801007387 */ /* 0x0001e80000100a00 */
[----:B------:R-:W2:Y:S04]  /*3b590*/  LDL.LU R48, [R1+0x7f0] ;  /* 0x0007f00001307983 */ /* 0x000ea80000300800 */
[----:B------:R-:W2:Y:S04]  /*3b5a0*/  LDL.LU R49, [R1+0x7f4] ;  /* 0x0007f40001317983 */ /* 0x000ea80000300800 */
[----:B------:R-:W2:Y:S04]  /*3b5b0*/  LDL.LU R50, [R1+0x7f8] ;  /* 0x0007f80001327983 */ /* 0x000ea80000300800 */
[----:B------:R-:W2:Y:S04]  /*3b5c0*/  LDL.LU R51, [R1+0x7fc] ;  /* 0x0007fc0001337983 */ /* 0x000ea80000300800 */
[----:B------:R-:W4:Y:S04]  /*3b5d0*/  LDL.LU R44, [R1+0x7e0] ;  /* 0x0007e000012c7983 */ /* 0x000f280000300800 */
[----:B------:R-:W4:Y:S04]  /*3b5e0*/  LDL.LU R45, [R1+0x7e4] ;  /* 0x0007e400012d7983 */ /* 0x000f280000300800 */
[----:B------:R-:W4:Y:S04]  /*3b5f0*/  LDL.LU R46, [R1+0x7e8] ;  /* 0x0007e800012e7983 */ /* 0x000f280000300800 */
[----:B------:R-:W4:Y:S04]  /*3b600*/  LDL.LU R47, [R1+0x7ec] ;  /* 0x0007ec00012f7983 */ /* 0x000f280000300800 */
[----:B------:R-:W2:Y:S04]  /*3b610*/  LDL R22, [R1+0x938] ;  /* 0x0009380001167983 */ /* 0x000ea80000100800 */
[----:B------:R-:W4:Y:S01]  /*3b620*/  LDL R23, [R1+0x93c] ;  /* 0x00093c0001177983 */ /* 0x000f220000100800 */
[----:B------:R-:W-:-:S03]  /*3b630*/  IMAD.MOV.U32 R57, RZ, RZ, R10 ;  /* 0x000000ffff397224 */ /* 0x000fc600078e000a */
[----:B0-----:R-:W2:Y:S04]  /*3b640*/  LDL.LU R8, [R1+0x100] ;  /* 0x0001000001087983 */ /* 0x001ea80000300800 */
[----:B------:R-:W2:Y:S01]  /*3b650*/  LDL.LU R9, [R1+0x104] ;  /* 0x0001040001097983 */ /* 0x000ea20000300800 */
[----:B------:R-:W-:-:S03]  /*3b660*/  IMAD.MOV.U32 R56, RZ, RZ, R11 ;  /* 0x000000ffff387224 */ /* 0x000fc600078e000b */
[----:B------:R-:W2:Y:S04]  /*3b670*/  LDL.LU R10, [R1+0x108] ;  /* 0x00010800010a7983 */ /* 0x000ea80000300800 */
[----:B------:R-:W2:Y:S04]  /*3b680*/  LDL.LU R11, [R1+0x10c] ;  /* 0x00010c00010b7983 */ /* 0x000ea80000300800 */
[----:B------:R-:W4:Y:S04]  /*3b690*/  LDL.LU R40, [R1+0x7d0] ;  /* 0x0007d00001287983 */ /* 0x000f280000300800 */
[----:B------:R-:W4:Y:S04]  /*3b6a0*/  LDL.LU R41, [R1+0x7d4] ;  /* 0x0007d40001297983 */ /* 0x000f280000300800 */
[----:B------:R-:W4:Y:S04]  /*3b6b0*/  LDL.LU R42, [R1+0x7d8] ;  /* 0x0007d800012a7983 */ /* 0x000f280000300800 */
[----:B------:R-:W4:Y:S04]  /*3b6c0*/  LDL.LU R43, [R1+0x7dc] ;  /* 0x0007dc00012b7983 */ /* 0x000f280000300800 */
[----:B------:R-:W4:Y:S04]  /*3b6d0*/  LDL R24, [R1+0x948] ;  /* 0x0009480001187983 */ /* 0x000f280000100800 */
[----:B------:R-:W4:Y:S04]  /*3b6e0*/  LDL R25, [R1+0x94c] ;  /* 0x00094c0001197983 */ /* 0x000f280000100800 */
[----:B------:R-:W4:Y:S04]  /*3b6f0*/  LDL R26, [R1+0x958] ;  /* 0x00095800011a7983 */ /* 0x000f280000100800 */
[----:B------:R-:W4:Y:S04]  /*3b700*/  LDL R27, [R1+0x95c] ;  /* 0x00095c00011b7983 */ /* 0x000f280000100800 */
[----:B------:R-:W4:Y:S04]  /*3b710*/  LDL.LU R33, [R1+0x10e0] ;  /* 0x0010e00001217983 */ /* 0x000f280000300800 */
[----:B------:R-:W4:Y:S04]  /*3b720*/  LDL.LU R34, [R1+0x10dc] ;  /* 0x0010dc0001227983 */ /* 0x000f280000300800 */
[----:B------:R-:W4:Y:S04]  /*3b730*/  LDL.LU R35, [R1+0x10e8] ;  /* 0x0010e80001237983 */ /* 0x000f280000300800 */
[----:B------:R-:W4:Y:S04]  /*3b740*/  LDL.LU R38, [R1+0x10e4] ;  /* 0x0010e40001267983 */ /* 0x000f280000300800 */
[----:B------:R-:W4:Y:S04]  /*3b750*/  LDL.LU R39, [R1+0x10f0] ;  /* 0x0010f00001277983 */ /* 0x000f280000300800 */
[----:B------:R-:W4:Y:S04]  /*3b760*/  LDL.LU R36, [R1+0x10ec] ;  /* 0x0010ec0001247983 */ /* 0x000f280000300800 */
        /* <DEDUP_REMOVED lines=9> */
[----:B------:R-:W4:Y:S01]  /*3b800*/  LDL R61, [R1+0x97c] ;  /* 0x00097c00013d7983 */ /* 0x000f220000100800 */
[----:B------:R-:W-:-:S02]  /*3b810*/  F2FP.F16.E5M2.UNPACK_B R20, R20 ;  /* 0x00000014ff14723e */ /* 0x000fc400020004ff */
[----:B---3--:R-:W-:Y:S01]  /*3b820*/  F2FP.F16.E5M2.UNPACK_B R21, R21 ;  /* 0x00000015ff15723e */ /* 0x008fe200020004ff */
[----:B------:R-:W-:Y:S04]  /*3b830*/  STL.64 [R1+0x2a08], R18 ;  /* 0x002a081201007387 */ /* 0x000fe80000100a00 */
[----:B------:R-:W-:Y:S04]  /*3b840*/  STL.64 [R1+0x2a00], R16 ;  /* 0x002a001001007387 */ /* 0x000fe80000100a00 */
[----:B------:R-:W3:Y:S04]  /*3b850*/  LDL R60, [R1+0x988] ;  /* 0x00098800013c7983 */ /* 0x000ee80000100800 */
[----:B------:R-:W3:Y:S01]  /*3b860*/  LDL R0, [R1+0x98c] ;  /* 0x00098c0001007983 */ /* 0x000ee20000100800 */
[----:B--2---:R-:W-:Y:S01]  /*3b870*/  HMMA.16816.F32 R8, R4, R20, R8 ;  /* 0x000000140408723c */ /* 0x004fe20000001808 */
[----:B------:R-:W-:-:S02]  /*3b880*/  F2FP.F16.E5M2.UNPACK_B R22, R22 ;  /* 0x00000016ff16723e */ /* 0x000fc400020004ff */
[----:B----4-:R-:W-:-:S15]  /*3b890*/  F2FP.F16.E5M2.UNPACK_B R23, R23 ;  /* 0x00000017ff17723e */ /* 0x010fde00020004ff */
[----:B------:R-:W-:-:S05]  /*3b8a0*/  NOP ;  /* 0x0000000000007918 */ /* 0x000fca0000000000 */
[----:B------:R0:W-:Y:S01]  /*3b8b0*/  STL.64 [R1+0x110], R8 ;  /* 0x0001100801007387 */ /* 0x0001e20000100a00 */
[----:B------:R-:W-:Y:S02]  /*3b8c0*/  IMAD.MOV.U32 R59, RZ, RZ, R10 ;  /* 0x000000ffff3b7224 */ /* 0x000fe400078e000a */
[----:B------:R-:W-:Y:S02]  /*3b8d0*/  IMAD.MOV.U32 R58, RZ, RZ, R11 ;  /* 0x000000ffff3a7224 */ /* 0x000fe400078e000b */
[C---:B0-----:R-:W-:Y:S01]  /*3b8e0*/  HMMA.16816.F32 R8, R4.reuse, R22, R40 ;  /* 0x000000160408723c */ /* 0x041fe20000001828 */
[----:B------:R-:W-:Y:S02]  /*3b8f0*/  F2FP.F16.E5M2.UNPACK_B R24, R24 ;  /* 0x00000018ff18723e */ /* 0x000fe400020004ff */
[----:B------:R-:W-:Y:S01]  /*3b900*/  F2FP.F16.E5M2.UNPACK_B R25, R25 ;  /* 0x00000019ff19723e */ /* 0x000fe200020004ff */
[----:B------:R-:W-:Y:S04]  /*3b910*/  STL.64 [R1+0x2708], R58 ;  /* 0x0027083a01007387 */ /* 0x000fe80000100a00 */
[----:B------:R-:W-:Y:S04]  /*3b920*/  STL.64 [R1+0x2700], R56 ;  /* 0x0027003801007387 */ /* 0x000fe80000100a00 */
[----:B------:R-:W-:Y:S04]  /*3b930*/  STL.64 [R1+0x2a28], R22 ;  /* 0x002a281601007387 */ /* 0x000fe80000100a00 */
[----:B------:R-:W-:Y:S07]  /*3b940*/  STL.64 [R1+0x2a20], R20 ;  /* 0x002a201401007387 */ /* 0x000fee0000100a00 */
[----:B------:R-:W-:Y:S04]  /*3b950*/  STL.64 [R1+0x130], R8 ;  /* 0x0001300801007387 */ /* 0x000fe80000100a00 */
[----:B------:R0:W-:Y:S02]  /*3b960*/  STL.64 [R1+0x138], R10 ;  /* 0x0001380a01007387 */ /* 0x0001e40000100a00 */
[----:B0-----:R-:W-:Y:S01]  /*3b970*/  HMMA.16816.F32 R8, R4, R24, R44 ;  /* 0x000000180408723c */ /* 0x001fe2000000182c */
[----:B------:R-:W-:-:S02]  /*3b980*/  F2FP.F16.E5M2.UNPACK_B R26, R26 ;  /* 0x0000001aff1a723e */ /* 0x000fc400020004ff */
[----:B------:R-:W-:Y:S02]  /*3b990*/  F2FP.F16.E5M2.UNPACK_B R27, R27 ;  /* 0x0000001bff1b723e */ /* 0x000fe400020004ff */
[----:B------:R-:W-:-:S15]  /*3b9a0*/  F2FP.F16.E5M2.UNPACK_B R28, R28 ;  /* 0x0000001cff1c723e */ /* 0x000fde00020004ff */
[----:B------:R-:W-:-:S03]  /*3b9b0*/  NOP ;  /* 0x0000000000007918 */ /* 0x000fc60000000000 */
[----:B------:R-:W-:Y:S04]  /*3b9c0*/  STL.64 [R1+0x160], R8 ;  /* 0x0001600801007387 */ /* 0x000fe80000100a00 */
[----:B------:R0:W-:Y:S02]  /*3b9d0*/  STL.64 [R1+0x168], R10 ;  /* 0x0001680a01007387 */ /* 0x0001e40000100a00 */
[----:B0-----:R-:W-:Y:S01]  /*3b9e0*/  HMMA.16816.F32 R8, R4, R26, R48 ;  /* 0x0000001a0408723c */ /* 0x001fe20000001830 */
[----:B------:R-:W-:-:S05]  /*3b9f0*/  F2FP.F16.E5M2.UNPACK_B R29, R29 ;  /* 0x0000001dff1d723e */ /* 0x000fca00020004ff */
[----:B------:R-:W-:Y:S04]  /*3ba00*/  STL.64 [R1+0x2a48], R26 ;  /* 0x002a481a01007387 */ /* 0x000fe80000100a00 */
[----:B------:R-:W-:Y:S01]  /*3ba10*/  STL.64 [R1+0x2a40], R24 ;  /* 0x002a401801007387 */ /* 0x000fe20000100a00 */
[----:B------:R-:W-:Y:S02]  /*3ba20*/  IMAD R32, R34, 0x100, R33 ;  /* 0x0000010022207824 */ /* 0x000fe400078e0221 */
[----:B------:R-:W-:Y:S02]  /*3ba30*/  IMAD R34, R36, 0x100, R39 ;  /* 0x0000010024227824 */ /* 0x000fe400078e0227 */
[----:B------:R-:W-:-:S08]  /*3ba40*/  IMAD R33, R38, 0x100, R35 ;  /* 0x0000010026217824 */ /* 0x000fd000078e0223 */
[----:B------:R-:W-:Y:S04]  /*3ba50*/  STL.64 [R1+0x180], R8 ;  /* 0x0001800801007387 */ /* 0x000fe80000100a00 */
[----:B------:R0:W-:Y:S02]  /*3ba60*/  STL.64 [R1+0x188], R10 ;  /* 0x0001880a01007387 */ /* 0x0001e40000100a00 */
[----:B0-----:R-:W-:Y:S01]  /*3ba70*/  HMMA.16816.F32 R8, R4, R28, R52 ;  /* 0x0000001c0408723c */ /* 0x001fe20000001834 */
[----:B------:R-:W-:Y:S01]  /*3ba80*/  IMAD R35, R30, 0x100, R37 ;  /* 0x000001001e237824 */ /* 0x000fe200078e0225 */
[----:B------:R-:W-:Y:S02]  /*3ba90*/  F2FP.F16.E5M2.UNPACK_B R34, R34 ;  /* 0x00000022ff22723e */ /* 0x000fe400020004ff */
[----:B------:R-:W-:-:S02]  /*3baa0*/  F2FP.F16.E5M2.UNPACK_B R32, R32 ;  /* 0x00000020ff20723e */ /* 0x000fc400020004ff */
[----:B------:R-:W-:Y:S01]  /*3bab0*/  F2FP.F16.E5M2.UNPACK_B R33, R33 ;  /* 0x00000021ff21723e */ /* 0x000fe200020004ff */
[----:B------:R-:W-:-:S15]  /*3bac0*/  STL.64 [R1+0x2a58], R34 ;  /* 0x002a582201007387 */ /* 0x000fde0000100a00 */
[----:B------:R-:W-:-:S01]  /*3bad0*/  NOP ;  /* 0x0000000000007918 */ /* 0x000fc20000000000 */
[----:B------:R-:W-:Y:S04]  /*3bae0*/  STL.64 [R1+0x1d0], R8 ;  /* 0x0001d00801007387 */ /* 0x000fe80000100a00 */
[----:B------:R-:W-:Y:S04]  /*3baf0*/  STL.64 [R1+0x1d8], R10 ;  /* 0x0001d80a01007387 */ /* 0x000fe80000100a00 */
        /* <DEDUP_REMOVED lines=13> */
[----:B0-----:R-:W4:Y:S04]  /*3bbd0*/  LDL.LU R32, [R1+0x890] ;  /* 0x0008900001207983 */ /* 0x001f280000300800 */
[----:B------:R-:W4:Y:S01]  /*3bbe0*/  LDL.LU R33, [R1+0x894] ;  /* 0x0008940001217983 */ /* 0x000f220000300800 */
[----:B------:R-:W-:-:S03]  /*3bbf0*/  F2FP.F16.E5M2.UNPACK_B R30, R31 ;  /* 0x0000001fff1e723e */ /* 0x000fc600020004ff */
[----:B------:R-:W4:Y:S01]  /*3bc00*/  LDL.LU R34, [R1+0x898] ;  /* 0x0008980001227983 */ /* 0x000f220000300800 */
[----:B------:R-:W-:-:S03]  /*3bc10*/  F2FP.F16.E5M2.UNPACK_B R31, R61 ;  /* 0x0000003dff1f723e */ /* 0x000fc600020004ff */
[----:B------:R-:W4:Y:S04]  /*3bc20*/  LDL.LU R35, [R1+0x89c] ;  /* 0x00089c0001237983 */ /* 0x000f280000300800 */
[----:B------:R-:W2:Y:S04]  /*3bc30*/  LDL R39, [R1+0x998] ;  /* 0x0009980001277983 */ /* 0x000ea80000100800 */
[----:B------:R-:W2:Y:S04]  /*3bc40*/  LDL R61, [R1+0x99c] ;  /* 0x00099c00013d7983 */ /* 0x000ea80000100800 */
[----:B------:R-:W2:Y:S04]  /*3bc50*/  LDL.LU R24, [R1+0x880] ;  /* 0x0008800001187983 */ /* 0x000ea80000300800 */
[----:B------:R-:W2:Y:S04]  /*3bc60*/  LDL.LU R25, [R1+0x884] ;  /* 0x0008840001197983 */ /* 0x000ea80000300800 */
[----:B------:R-:W2:Y:S04]  /*3bc70*/  LDL.LU R26, [R1+0x888] ;  /* 0x00088800011a7983 */ /* 0x000ea80000300800 */
[----:B------:R-:W2:Y:S01]  /*3bc80*/  LDL.LU R27, [R1+0x88c] ;  /* 0x00088c00011b7983 */ /* 0x000ea20000300800 */
[----:B---3--:R-:W-:-:S02]  /*3bc90*/  F2FP.F16.E5M2.UNPACK_B R36, R60 ;  /* 0x0000003cff24723e */ /* 0x008fc400020004ff */
[----:B------:R-:W-:Y:S01]  /*3bca0*/  F2FP.F16.E5M2.UNPACK_B R37, R0 ;  /* 0x00000000ff25723e */ /* 0x000fe200020004ff */
        /* <DEDUP_REMOVED lines=26> */
[C---:B----4-:R-:W-:Y:S06]  /*3be50*/  HMMA.16816.F32 R32, R4.reuse, R30, R32 ;  /* 0x0000001e0420723c */ /* 0x050fec0000001820 */
[----:B--2---:R-:W-:Y:S01]  /*3be60*/  HMMA.16816.F32 R24, R4, R36, R24 ;  /* 0x000000240418723c */ /* 0x004fe20000001818 */
[----:B------:R-:W-:-:S02]  /*3be70*/  F2FP.F16.E5M2.UNPACK_B R38, R39 ;  /* 0x00000027ff26723e */ /* 0x000fc400020004ff */
[----:B------:R-:W-:-:S07]  /*3be80*/  F2FP.F16.E5M2.UNPACK_B R39, R61 ;  /* 0x0000003dff27723e */ /* 0x000fce00020004ff */
[----:B------:R-:W-:Y:S07]  /*3be90*/  HMMA.16816.F32 R4, R4, R38, R40 ;  /* 0x000000260404723c */ /* 0x000fee0000001828 */
[----:B------:R-:W-:Y:S04]  /*3bea0*/  STL.64 [R1+0x800], R32 ;  /* 0x0008002001007387 */ /* 0x000fe80000100a00 */
[----:B------:R0:W-:Y:S04]  /*3beb0*/  STL.64 [R1+0x808], R34 ;  /* 0x0008082201007387 */ /* 0x0001e80000100a00 */
[----:B0-----:R-:W2:Y:S04]  /*3bec0*/  LDL.LU.64 R34, [R1+0x2a58] ;  /* 0x002a580001227983 */ /* 0x001ea80000300a00 */
[----:B------:R-:W3:Y:S04]  /*3bed0*/  LDL.LU.64 R32, [R1+0x2a50] ;  /* 0x002a500001207983 */ /* 0x000ee80000300a00 */
        /* <DEDUP_REMOVED lines=18> */
[----:B--2---:R-:W-:-:S07]  /*3c000*/  F2FP.F16.E5M2.UNPACK_B R35, R35 ;  /* 0x00000023ff23723e */ /* 0x004fce00020004ff */
[C---:B---3--:R-:W-:Y:S06]  /*3c010*/  HMMA.16816.F32 R8, R32.reuse, R2, R8 ;  /* 0x000000022008723c */ /* 0x048fec0000001808 */
[----:B----4-:R-:W-:-:S15]  /*3c020*/  HMMA.16816.F32 R20, R32, R40, R20 ;  /* 0x000000282014723c */ /* 0x010fde0000001814 */
[----:B------:R-:W-:-:S08]  /*3c030*/  NOP ;  /* 0x0000000000007918 */ /* 0x000fd00000000000 */
        /* <DEDUP_REMOVED lines=30> */
[----:B------:R-:W2:Y:S02]  /*3c220*/  LDL.LU R11, [R1+0x6dc] ;  /* 0x0006dc00010b7983 */ /* 0x000ea40000300800 */
[----:B--2---:R-:W-:-:S15]  /*3c230*/  HMMA.16816.F32 R8, R32, R12, R8 ;  /* 0x0000000c2008723c */ /* 0x004fde0000001808 */
[----:B------:R-:W-:-:S08]  /*3c240*/  NOP ;  /* 0x0000000000007918 */ /* 0x000fd00000000000 */
[----:B------:R-:W-:Y:S04]  /*3c250*/  STL.64 [R1+0x6d0], R8 ;  /* 0x0006d00801007387 */ /* 0x000fe80000100a00 */
[----:B------:R4:W-:Y:S02]  /*3c260*/  STL.64 [R1+0x6d8], R10 ;  /* 0x0006d80a01007387 */ /* 0x0009e40000100a00 */
[----:B----4-:R-:W-:Y:S06]  /*3c270*/  HMMA.16816.F32 R8, R32, R14, R40 ;  /* 0x0000000e2008723c */ /* 0x010fec0000001828 */
[----:B------:R-:W-:Y:S04]  /*3c280*/  STL.64 [R1+0x29a8], R14 ;  /* 0x0029a80e01007387 */ /* 0x000fe80000100a00 */
[----:B------:R-:W-:-:S13]  /*3c290*/  STL.64 [R1+0x29a0], R12 ;  /* 0x0029a00c01007387 */ /* 0x000fda0000100a00 */
[----:B------:R-:W-:Y:S04]  /*3c2a0*/  STL.64 [R1+0x6c0], R8 ;  /* 0x0006c00801007387 */ /* 0x000fe80000100a00 */
[----:B------:R3:W-:Y:S02]  /*3c2b0*/  STL.64 [R1+0x6c8], R10 ;  /* 0x0006c80a01007387 */ /* 0x0007e40000100a00 */
[C---:B---3--:R-:W-:Y:S06]  /*3c2c0*/  HMMA.16816.F32 R8, R32.reuse, R16, R36 ;  /* 0x000000102008723c */ /* 0x048fec0000001824 */
[C---:B------:R-:W-:Y:S06]  /*3c2d0*/  HMMA.16816.F32 R4, R32.reuse, R18, R4 ;  /* 0x000000122004723c */ /* 0x040fec0000001804 */
[----:B------:R-:W-:Y:S11]  /*3c2e0*/  STL.64 [R1+0x29c8], R18 ;  /* 0x0029c81201007387 */ /* 0x000ff60000100a00 */
[----:B------:R-:W-:Y:S04]  /*3c2f0*/  STL.64 [R1+0x6b0], R8 ;  /* 0x0006b00801007387 */ /* 0x000fe80000100a00 */
[----:B------:R0:W-:Y:S02]  /*3c300*/  STL.64 [R1+0x6b8], R10 ;  /* 0x0006b80a01007387 */ /* 0x0001e40000100a00 */
[C---:B0-----:R-:W-:Y:S02]  /*3c310*/  HMMA.16816.F32 R8, R32.reuse, R20, R56 ;  /* 0x000000142008723c */ /* 0x041fe40000001838 */
[----:B------:R-:W-:Y:S04]  /*3c320*/  STL.64 [R1+0x29c0], R16 ;  /* 0x0029c01001007387 */ /* 0x000fe80000100a00 */
[----:B------:R-:W-:Y:S04]  /*3c330*/  STL.64 [R1+0x6a0], R4 ;  /* 0x0006a00401007387 */ /* 0x000fe80000100a00 */
[----:B------:R0:W-:Y:S04]  /*3c340*/  STL.64 [R1+0x6a8], R6 ;  /* 0x0006a80601007387 */ /* 0x0001e80000100a00 */
[----:B------:R-:W-:Y:S01]  /*3c350*/  STL.64 [R1+0x29e8], R22 ;  /* 0x0029e81601007387 */ /* 0x000fe20000100a00 */
[C---:B------:R-:W-:Y:S06]  /*3c360*/  HMMA.16816.F32 R12, R32.reuse, R24, R48 ;  /* 0x00000018200c723c */ /* 0x040fec0000001830 */
[C---:B0-----:R-:W-:Y:S02]  /*3c370*/  HMMA.16816.F32 R4, R32.reuse, R22, R44 ;  /* 0x000000162004723c */ /* 0x041fe4000000182c */
[----:B------:R-:W-:Y:S04]  /*3c380*/  STL.64 [R1+0x690], R8 ;  /* 0x0006900801007387 */ /* 0x000fe80000100a00 */
[----:B------:R0:W-:Y:S02]  /*3c390*/  STL.64 [R1+0x698], R10 ;  /* 0x0006980a01007387 */ /* 0x0001e40000100a00 */
[----:B0-----:R-:W-:Y:S02]  /*3c3a0*/  HMMA.16816.F32 R8, R32, R26, R52 ;  /* 0x0000001a2008723c */ /* 0x001fe40000001834 */
[----:B------:R0:W-:-:S13]  /*3c3b0*/  STL.64 [R1+0x29e0], R20 ;  /* 0x0029e01401007387 */ /* 0x0001da0000100a00 */
[----:B------:R1:W-:Y:S04]  /*3c3c0*/  STL.64 [R1+0x680], R4 ;  /* 0x0006800401007387 */ /* 0x0003e80000100a00 */
[----:B------:R2:W-:Y:S04]  /*3c3d0*/  STL.64 [R1+0x688], R6 ;  /* 0x0006880601007387 */ /* 0x0005e80000100a00 */
[----:B------:R3:W-:Y:S04]  /*3c3e0*/  STL.64 [R1+0x670], R12 ;  /* 0x0006700c01007387 */ /* 0x0007e80000100a00 */
[----:B------:R4:W-:Y:S04]  /*3c3f0*/  STL.64 [R1+0x678], R14 ;  /* 0x0006780e01007387 */ /* 0x0009e80000100a00 */
[----:B------:R-:W4:Y:S04]  /*3c400*/  LDL.LU R48, [R1+0x5c0] ;  /* 0x0005c00001307983 */ /* 0x000f280000300800 */
[----:B------:R4:W-:Y:S04]  /*3c410*/  STL.64 [R1+0x660], R8 ;  /* 0x0006600801007387 */ /* 0x0009e80000100a00 */
        /* <DEDUP_REMOVED lines=8> */
[----:B0-----:R-:W4:Y:S04]  /*3c4a0*/  LDL.LU R20, [R1+0x650] ;  /* 0x0006500001147983 */ /* 0x001f280000300800 */
[----:B------:R-:W4:Y:S04]  /*3c4b0*/  LDL.LU R21, [R1+0x654] ;  /* 0x0006540001157983 */ /* 0x000f280000300800 */
[----:B------:R-:W4:Y:S04]  /*3c4c0*/  LDL.LU R22, [R1+0x658] ;  /* 0x0006580001167983 */ /* 0x000f280000300800 */
[----:B------:R-:W4:Y:S04]  /*3c4d0*/  LDL.LU R23, [R1+0x65c] ;  /* 0x00065c0001177983 */ /* 0x000f280000300800 */
[----:B-1----:R-:W4:Y:S04]  /*3c4e0*/  LDL.LU R5, [R1+0x1108] ;  /* 0x0011080001057983 */ /* 0x002f280000300800 */
[----:B--2---:R-:W2:Y:S04]  /*3c4f0*/  LDL.LU R6, [R1+0x1104] ;  /* 0x0011040001067983 */ /* 0x004ea80000300800 */
[----:B------:R-:W2:Y:S01]  /*3c500*/  LDL.LU R7, [R1+0x1110] ;  /* 0x0011100001077983 */ /* 0x000ea20000300800 */
[----:B------:R-:W-:-:S03]  /*3c510*/  IMAD R4, R0, 0x100, R60 ;  /* 0x0000010000047824 */ /* 0x000fc600078e023c */
        /* <DEDUP_REMOVED lines=21> */
[----:B----4-:R-:W3:Y:S04]  /*3c670*/  LDL.LU R14, [R1+0x638] ;  /* 0x00063800010e7983 */ /* 0x010ee80000300800 */
        /* <DEDUP_REMOVED lines=8> */
[----:B------:R-:W3:Y:S01]  /*3c700*/  LDL.LU R55, [R1+0x5bc] ;  /* 0x0005bc0001377983 */ /* 0x000ee20000300800 */
[C---:B------:R-:W-:Y:S06]  /*3c710*/  HMMA.16816.F32 R20, R32.reuse, R28, R20 ;  /* 0x0000001c2014723c */ /* 0x040fec0000001814 */
[----:B--2---:R-:W-:-:S15]  /*3c720*/  HMMA.16816.F32 R36, R32, R30, R36 ;  /* 0x0000001e2024723c */ /* 0x004fde0000001824 */
[----:B------:R-:W-:-:S02]  /*3c730*/  NOP ;  /* 0x0000000000007918 */ /* 0x000fc40000000000 */
[----:B------:R-:W-:Y:S04]  /*3c740*/  STL.64 [R1+0x650], R20 ;  /* 0x0006501401007387 */ /* 0x000fe80000100a00 */
[----:B------:R0:W-:Y:S04]  /*3c750*/  STL.64 [R1+0x658], R22 ;  /* 0x0006581601007387 */ /* 0x0001e80000100a00 */
[----:B0-----:R-:W2:Y:S04]  /*3c760*/  LDL.LU.64 R22, [R1+0x29e8] ;  /* 0x0029e80001167983 */ /* 0x001ea80000300a00 */
[----:B------:R-:W2:Y:S04]  /*3c770*/  LDL.LU.64 R20, [R1+0x29e0] ;  /* 0x0029e00001147983 */ /* 0x000ea80000300a00 */
[----:B------:R-:W-:Y:S04]  /*3c780*/  STL [R1+0x296c], R29 ;  /* 0x00296c1d01007387 */ /* 0x000fe80000100800 */
        /* <DEDUP_REMOVED lines=11> */
[----:B------:R-:W2:Y:S04]  /*3c840*/  LDL.LU.64 R42, [R1+0x29b8] ;  /* 0x0029b800012a7983 */ /* 0x000ea80000300a00 */
[----:B------:R-:W3:Y:S01]  /*3c850*/  LDL.LU.64 R40, [R1+0x29b0] ;  /* 0x0029b00001287983 */ /* 0x000ee20000300a00 */
        /* <DEDUP_REMOVED lines=25> */
[----:B------:R-:W4:Y:S04]  /*3c9f0*/  LDL.LU.64 R12, [R1+0x29a0] ;  /* 0x0029a000010c7983 */ /* 0x000f280000300a00 */
[----:B--2---:R-:W-:Y:S04]  /*3ca00*/  STL.64 [R1+0x2938], R42 ;  /* 0x0029382a01007387 */ /* 0x004fe80000100a00 */
[----:B------:R0:W-:Y:S04]  /*3ca10*/  STL.64 [R1+0x2930], R40 ;  /* 0x0029302801007387 */ /* 0x0001e80000100a00 */
[----:B0-----:R-:W2:Y:S04]  /*3ca20*/  LDL.LU R40, [R1+0x610] ;  /* 0x0006100001287983 */ /* 0x001ea80000300800 */
[----:B------:R-:W2:Y:S04]  /*3ca30*/  LDL.LU R41, [R1+0x614] ;  /* 0x0006140001297983 */ /* 0x000ea80000300800 */
[----:B------:R-:W2:Y:S04]  /*3ca40*/  LDL.LU R42, [R1+0x618] ;  /* 0x00061800012a7983 */ /* 0x000ea80000300800 */
[----:B------:R-:W2:Y:S04]  /*3ca50*/  LDL.LU R43, [R1+0x61c] ;  /* 0x00061c00012b7983 */ /* 0x000ea80000300800 */
[----:B------:R-:W-:Y:S04]  /*3ca60*/  STL.64 [R1+0x620], R8 ;  /* 0x0006200801007387 */ /* 0x000fe80000100a00 */
[----:B------:R0:W-:Y:S04]  /*3ca70*/  STL.64 [R1+0x628], R10 ;  /* 0x0006280a01007387 */ /* 0x0001e80000100a00 */
[----:B0-----:R-:W3:Y:S04]  /*3ca80*/  LDL.LU.64 R10, [R1+0x2998] ;  /* 0x00299800010a7983 */ /* 0x001ee80000300a00 */
[----:B------:R-:W2:Y:S01]  /*3ca90*/  LDL.LU.64 R8, [R1+0x2990] ;  /* 0x0029900001087983 */ /* 0x000ea20000300a00 */
[C---:B----4-:R-:W-:Y:S06]  /*3caa0*/  HMMA.16816.F32 R32, R4.reuse, R12, R32 ;  /* 0x0000000c0420723c */ /* 0x050fec0000001820 */
[C---:B--2---:R-:W-:Y:S06]  /*3cab0*/  HMMA.16816.F32 R40, R4.reuse, R8, R40 ;  /* 0x000000080428723c */ /* 0x044fec0000001828 */
[C---:B---3--:R-:W-:Y:S06]  /*3cac0*/  HMMA.16816.F32 R36, R4.reuse, R10, R36 ;  /* 0x0000000a0424723c */ /* 0x048fec0000001824 */
        /* <DEDUP_REMOVED lines=128> */
[----:B------:R-:W2:Y:S01]  /*3d2d0*/  LDL.LU.64 R40, [R1+0x2930] ;  /* 0x0029300001287983 */ /* 0x000ea20000300a00 */
        /* <DEDUP_REMOVED lines=9> */
[C---:B--2---:R-:W-:Y:S06]  /*3d370*/  HMMA.16816.F32 R4, R32.reuse, R40, R24 ;  /* 0x000000282004723c */ /* 0x044fec0000001818 */
[C---:B------:R-:W-:Y:S06]  /*3d380*/  HMMA.16816.F32 R24, R32.reuse, R2, R20 ;  /* 0x000000022018723c */ /* 0x040fec0000001814 */
[C---:B------:R-:W-:Y:S11]  /*3d390*/  HMMA.16816.F32 R20, R32.reuse, R8, R56 ;  /* 0x000000082014723c */ /* 0x040ff60000001838 */
        /* <DEDUP_REMOVED lines=15> */
[----:B------:R-:W-:Y:S07]  /*3d490*/  STL.64 [R1+0x518], R10 ;  /* 0x0005180a01007387 */ /* 0x000fee0000100a00 */
[----:B------:R1:W-:Y:S04]  /*3d4a0*/  STL.64 [R1+0x500], R4 ;  /* 0x0005000401007387 */ /* 0x0003e80000100a00 */
[----:B------:R3:W-:Y:S04]  /*3d4b0*/  STL.64 [R1+0x508], R6 ;  /* 0x0005080601007387 */ /* 0x0007e80000100a00 */
        /* <DEDUP_REMOVED lines=20> */
[----:B-1----:R-:W4:Y:S04]  /*3d600*/  LDL.LU R4, [R1+0x211c] ;  /* 0x00211c0001047983 */ /* 0x002f280000300800 */
[----:B------:R-:W4:Y:S04]  /*3d610*/  LDL.LU R9, [R1+0x2128] ;  /* 0x0021280001097983 */ /* 0x000f280000300800 */
[----:B------:R-:W4:Y:S04]  /*3d620*/  LDL.LU R5, [R1+0x2124] ;  /* 0x0021240001057983 */ /* 0x000f280000300800 */
[----:B------:R-:W4:Y:S04]  /*3d630*/  LDL.LU R10, [R1+0x2130] ;  /* 0x00213000010a7983 */ /* 0x000f280000300800 */
[----:B---3--:R-:W3:Y:S04]  /*3d640*/  LDL.LU R6, [R1+0x212c] ;  /* 0x00212c0001067983 */ /* 0x008ee80000300800 */
        /* <DEDUP_REMOVED lines=22> */
[----:B------:R-:W-:-:S08]  /*3d7b0*/  NOP ;  /* 0x0000000000007918 */ /* 0x000fd00000000000 */
        /* <DEDUP_REMOVED lines=25> */
[----:B------:R-:W-:Y:S04]  /*3d950*/  STL.64 [R1+0x2888], R22 ;  /* 0x0028881601007387 */ /* 0x000fe80000100a00 */
[----:B------:R0:W-:Y:S04]  /*3d960*/  STL.64 [R1+0x2880], R20 ;  /* 0x0028801401007387 */ /* 0x0001e80000100a00 */
[----:B0-----:R-:W4:Y:S04]  /*3d970*/  LDL.LU R20, [R1+0x4b0] ;  /* 0x0004b00001147983 */ /* 0x001f280000300800 */
[----:B------:R-:W4:Y:S04]  /*3d980*/  LDL.LU R21, [R1+0x4b4] ;  /* 0x0004b40001157983 */ /* 0x000f280000300800 */
[----:B------:R-:W4:Y:S04]  /*3d990*/  LDL.LU R22, [R1+0x4b8] ;  /* 0x0004b80001167983 */ /* 0x000f280000300800 */
[----:B------:R-:W4:Y:S01]  /*3d9a0*/  LDL.LU R23, [R1+0x4bc] ;  /* 0x0004bc0001177983 */ /* 0x000f220000300800 */
[----:B------:R-:W-:-:S02]  /*3d9b0*/  IMAD R4, R4, 0x100, R8 ;  /* 0x0000010004047824 */ /* 0x000fc400078e0208 */
[----:B------:R-:W-:Y:S02]  /*3d9c0*/  IMAD R5, R5, 0x100, R9 ;  /* 0x0000010005057824 */ /* 0x000fe400078e0209 */
[----:B------:R-:W-:Y:S02]  /*3d9d0*/  IMAD R6, R6, 0x100, R10 ;  /* 0x0000010006067824 */ /* 0x000fe400078e020a */
[----:B------:R-:W-:Y:S01]  /*3d9e0*/  IMAD R7, R7, 0x100, R11 ;  /* 0x0000010007077824 */ /* 0x000fe200078e020b */
[----:B------:R-:W-:Y:S02]  /*3d9f0*/  F2FP.F16.E5M2.UNPACK_B R4, R4 ;  /* 0x00000004ff04723e */ /* 0x000fe400020004ff */
[----:B------:R-:W-:Y:S02]  /*3da00*/  F2FP.F16.E5M2.UNPACK_B R5, R5 ;  /* 0x00000005ff05723e */ /* 0x000fe400020004ff */
[----:B------:R-:W-:Y:S02]  /*3da10*/  F2FP.F16.E5M2.UNPACK_B R6, R6 ;  /* 0x00000006ff06723e */ /* 0x000fe400020004ff */
[----:B------:R-:W-:Y:S01]  /*3da20*/  F2FP.F16.E5M2.UNPACK_B R7, R7 ;  /* 0x00000007ff07723e */ /* 0x000fe200020004ff */
[C---:B---3--:R-:W-:Y:S06]  /*3da30*/  HMMA.16816.F32 R12, R32.reuse, R28, R12 ;  /* 0x0000001c200c723c */ /* 0x048fec000000180c */
[C---:B--2---:R-:W-:Y:S06]  /*3da40*/  HMMA.16816.F32 R8, R32.reuse, R30, R56 ;  /* 0x0000001e2008723c */ /* 0x044fec0000001838 */
[C---:B----4-:R-:W-:Y:S06]  /*3da50*/  HMMA.16816.F32 R16, R32.reuse, R26, R16 ;  /* 0x0000001a2010723c */ /* 0x050fec0000001810 */
        /* <DEDUP_REMOVED lines=9> */
[----:B------:R0:W-:Y:S04]  /*3daf0*/  STL.64 [R1+0x498], R14 ;  /* 0x0004980e01007387 */ /* 0x0001e80000100a00 */
[----:B------:R-:W-:Y:S04]  /*3db00*/  STL.64 [R1+0x28b8], R30 ;  /* 0x0028b81e01007387 */ /* 0x000fe80000100a00 */
[----:B------:R-:W-:Y:S04]  /*3db10*/  STL.64 [R1+0x28b0], R28 ;  /* 0x0028b01c01007387 */ /* 0x000fe80000100a00 */
[----:B------:R-:W-:Y:S04]  /*3db20*/  STL.64 [R1+0x7a0], R8 ;  /* 0x0007a00801007387 */ /* 0x000fe80000100a00 */
[----:B------:R1:W-:Y:S01]  /*3db30*/  STL.64 [R1+0x7a8], R10 ;  /* 0x0007a80a01007387 */ /* 0x0003e20000100a00 */
[C---:B0-----:R-:W-:Y:S06]  /*3db40*/  HMMA.16816.F32 R12, R32.reuse, R36, R44 ;  /* 0x00000024200c723c */ /* 0x041fec000000182c */
[----:B-1----:R-:W-:Y:S06]  /*3db50*/  HMMA.16816.F32 R8, R32, R38, R48 ;  /* 0x000000262008723c */ /* 0x002fec0000001830 */
[----:B------:R-:W-:Y:S11]  /*3db60*/  STL.64 [R1+0x28d8], R38 ;  /* 0x0028d82601007387 */ /* 0x000ff60000100a00 */
        /* <DEDUP_REMOVED lines=57> */
[----:B------:R-:W-:Y:S04]  /*3df00*/  STL.64 [R1+0x2868], R42 ;  /* 0x0028682a01007387 */ /* 0x000fe80000100a00 */
[----:B------:R0:W-:Y:S04]  /*3df10*/  STL.64 [R1+0x2860], R40 ;  /* 0x0028602801007387 */ /* 0x0001e80000100a00 */
[----:B0-----:R-:W2:Y:S04]  /*3df20*/  LDL.LU R40, [R1+0x3d0] ;  /* 0x0003d00001287983 */ /* 0x001ea80000300800 */
[----:B------:R-:W2:Y:S04]  /*3df30*/  LDL.LU R41, [R1+0x3d4] ;  /* 0x0003d40001297983 */ /* 0x000ea80000300800 */
[----:B------:R-:W2:Y:S04]  /*3df40*/  LDL.LU R42, [R1+0x3d8] ;  /* 0x0003d800012a7983 */ /* 0x000ea80000300800 */
[----:B------:R-:W2:Y:S01]  /*3df50*/  LDL.LU R43, [R1+0x3dc] ;  /* 0x0003dc00012b7983 */ /* 0x000ea20000300800 */
[----:B----4-:R-:W-:-:S15]  /*3df60*/  HMMA.16816.F32 R8, R4, R2, R8 ;  /* 0x000000020408723c */ /* 0x010fde0000001808 */
[----:B------:R-:W-:-:S08]  /*3df70*/  NOP ;  /* 0x0000000000007918 */ /* 0x000fd00000000000 */
        /* <DEDUP_REMOVED lines=50> */
[----:B------:R-:W-:Y:S01]  /*3e2a0*/  STL.64 [R1+0x2800], R16 ;  /* 0x0028001001007387 */ /* 0x000fe20000100a00 */
[C---:B----4-:R-:W-:Y:S06]  /*3e2b0*/  HMMA.16816.F32 R12, R4.reuse, R20, R12 ;  /* 0x00000014040c723c */ /* 0x050fec000000180c */
[C---:B--2---:R-:W-:Y:S06]  /*3e2c0*/  HMMA.16816.F32 R8, R4.reuse, R22, R8 ;  /* 0x000000160408723c */ /* 0x044fec0000001808 */
[----:B------:R-:W-:Y:S11]  /*3e2d0*/  STL.64 [R1+0x27f8], R22 ;  /* 0x0027f81601007387 */ /* 0x000ff60000100a00 */
[----:B------:R-:W-:Y:S04]  /*3e2e0*/  STL.64 [R1+0x3f0], R12 ;  /* 0x0003f00c01007387 */ /* 0x000fe80000100a00 */
[----:B------:R3:W-:Y:S04]  /*3e2f0*/  STL.64 [R1+0x3f8], R14 ;  /* 0x0003f80e01007387 */ /* 0x0007e80000100a00 */
[----:B------:R-:W-:Y:S04]  /*3e300*/  STL.64 [R1+0x27f0], R20 ;  /* 0x0027f01401007387 */ /* 0x000fe80000100a00 */
[----:B------:R-:W-:Y:S04]  /*3e310*/  STL.64 [R1+0x3e0], R8 ;  /* 0x0003e00801007387 */ /* 0x000fe80000100a00 */
[----:B------:R0:W-:Y:S01]  /*3e320*/  STL.64 [R1+0x3e8], R10 ;  /* 0x0003e80a01007387 */ /* 0x0001e20000100a00 */
[C---:B---3--:R-:W-:Y:S06]  /*3e330*/  HMMA.16816.F32 R12, R4.reuse, R24, R40 ;  /* 0x00000018040c723c */ /* 0x048fec0000001828 */
[C---:B0-----:R-:W-:Y:S06]  /*3e340*/  HMMA.16816.F32 R8, R4.reuse, R26, R32 ;  /* 0x0000001a0408723c */ /* 0x041fec0000001820 */
        /* <DEDUP_REMOVED lines=9> */
[----:B------:R0:W-:Y:S02]  /*3e3e0*/  STL.64 [R1+0x3b8], R10 ;  /* 0x0003b80a01007387 */ /* 0x0001e40000100a00 */
[----:B0-----:R-:W-:Y:S06]  /*3e3f0*/  HMMA.16816.F32 R8, R4, R30, R52 ;  /* 0x0000001e0408723c */ /* 0x001fec0000001834 */
[----:B------:R-:W-:Y:S04]  /*3e400*/  STL.64 [R1+0x2838], R30 ;  /* 0x0028381e01007387 */ /* 0x000fe80000100a00 */
[----:B------:R-:W-:Y:S01]  /*3e410*/  STL.64 [R1+0x2830], R28 ;  /* 0x0028301c01007387 */ /* 0x000fe20000100a00 */
[----:B------:R-:W-:-:S02]  /*3e420*/  IMAD R34, R49, 0x100, R48 ;  /* 0x0000010031227824 */ /* 0x000fc400078e0230 */
[----:B------:R-:W-:-:S10]  /*3e430*/  IMAD R35, R51, 0x100, R50 ;  /* 0x0000010033237824 */ /* 0x000fd400078e0232 */
[----:B------:R-:W-:Y:S04]  /*3e440*/  STL.64 [R1+0x780], R8 ;  /* 0x0007800801007387 */ /* 0x000fe80000100a00 */
[----:B------:R-:W-:Y:S04]  /*3e450*/  STL.64 [R1+0x788], R10 ;  /* 0x0007880a01007387 */ /* 0x000fe80000100a00 */
[----:B------:R-:W2:Y:S04]  /*3e460*/  LDL.LU R48, [R1+0x2d0] ;  /* 0x0002d00001307983 */ /* 0x000ea80000300800 */
[----:B------:R-:W2:Y:S04]  /*3e470*/  LDL.LU R49, [R1+0x2d4] ;  /* 0x0002d40001317983 */ /* 0x000ea80000300800 */
[----:B------:R-:W3:Y:S04]  /*3e480*/  LDL.LU R50, [R1+0x2d8] ;  /* 0x0002d80001327983 */ /* 0x000ee80000300800 */
[----:B------:R-:W3:Y:S01]  /*3e490*/  LDL.LU R51, [R1+0x2dc] ;  /* 0x0002dc0001337983 */ /* 0x000ee20000300800 */
[----:B------:R-:W-:-:S02]  /*3e4a0*/  IMAD R32, R57, 0x100, R56 ;  /* 0x0000010039207824 */ /* 0x000fc400078e0238 */
[----:B------:R-:W-:Y:S01]  /*3e4b0*/  IMAD R33, R59, 0x100, R58 ;  /* 0x000001003b217824 */ /* 0x000fe200078e023a */
[----:B---3--:R-:W-:Y:S04]  /*3e4c0*/  STL.64 [R1+0x2858], R50 ;  /* 0x0028583201007387 */ /* 0x008fe80000100a00 */
[----:B--2---:R-:W-:Y:S04]  /*3e4d0*/  STL.64 [R1+0x2850], R48 ;  /* 0x0028503001007387 */ /* 0x004fe80000100a00 */
[----:B------:R-:W2:Y:S04]  /*3e4e0*/  LDL.LU R56, [R1+0x2e0] ;  /* 0x0002e00001387983 */ /* 0x000ea80000300800 */
[----:B------:R-:W2:Y:S04]  /*3e4f0*/  LDL.LU R57, [R1+0x2e4] ;  /* 0x0002e40001397983 */ /* 0x000ea80000300800 */
[----:B------:R-:W3:Y:S04]  /*3e500*/  LDL.LU R58, [R1+0x2e8] ;  /* 0x0002e800013a7983 */ /* 0x000ee80000300800 */
[----:B------:R-:W3:Y:S04]  /*3e510*/  LDL.LU R59, [R1+0x2ec] ;  /* 0x0002ec00013b7983 */ /* 0x000ee80000300800 */
[----:B---3--:R-:W-:Y:S04]  /*3e520*/  STL.64 [R1+0x2878], R58 ;  /* 0x0028783a01007387 */ /* 0x008fe80000100a00 */
[----:B--2---:R0:W-:Y:S04]  /*3e530*/  STL.64 [R1+0x2870], R56 ;  /* 0x0028703801007387 */ /* 0x0041e80000100a00 */
        /* <DEDUP_REMOVED lines=50> */
[----:B------:R-:W2:Y:S04]  /*3e860*/  LDL.LU.64 R56, [R1+0x2870] ;  /* 0x0028700001387983 */ /* 0x000ea80000300a00 */
[----:B------:R-:W4:Y:S04]  /*3e870*/  LDL.LU.64 R42, [R1+0x2868] ;  /* 0x00286800012a7983 */ /* 0x000f280000300a00 */
[----:B------:R-:W2:Y:S01]  /*3e880*/  LDL.LU.64 R40, [R1+0x2860] ;  /* 0x0028600001287983 */ /* 0x000ea20000300a00 */
[----:B------:R-:W-:-:S02]  /*3e890*/  F2FP.F16.E5M2.UNPACK_B R32, R32 ;  /* 0x00000020ff20723e */ /* 0x000fc400020004ff */
[----:B------:R-:W-:Y:S02]  /*3e8a0*/  F2FP.F16.E5M2.UNPACK_B R33, R33 ;  /* 0x00000021ff21723e */ /* 0x000fe400020004ff */
[----:B------:R-:W-:Y:S02]  /*3e8b0*/  F2FP.F16.E5M2.UNPACK_B R34, R34 ;  /* 0x00000022ff22723e */ /* 0x000fe400020004ff */
[----:B------:R-:W-:-:S07]  /*3e8c0*/  F2FP.F16.E5M2.UNPACK_B R35, R35 ;  /* 0x00000023ff23723e */ /* 0x000fce00020004ff */
[C---:B---3--:R-:W-:Y:S01]  /*3e8d0*/  HMMA.16816.F32 R8, R32.reuse, R2, R8 ;  /* 0x000000022008723c */ /* 0x048fe20000001808 */
[----:B------:R0:W-:Y:S04]  /*3e8e0*/  STL.64 [R1+0x3a0], R4 ;  /* 0x0003a00401007387 */ /* 0x0001e80000100a00 */
[----:B------:R1:W-:Y:S04]  /*3e8f0*/  STL.64 [R1+0x3a8], R6 ;  /* 0x0003a80601007387 */ /* 0x0003e80000100a00 */
[----:B0-----:R-:W3:Y:S04]  /*3e900*/  LDL.LU R4, [R1+0x2f0] ;  /* 0x0002f00001047983 */ /* 0x001ee80000300800 */
[----:B------:R-:W3:Y:S04]  /*3e910*/  LDL.LU R5, [R1+0x2f4] ;  /* 0x0002f40001057983 */ /* 0x000ee80000300800 */
[----:B-1----:R-:W3:Y:S04]  /*3e920*/  LDL.LU R6, [R1+0x2f8] ;  /* 0x0002f80001067983 */ /* 0x002ee80000300800 */
[----:B------:R-:W3:Y:S01]  /*3e930*/  LDL.LU R7, [R1+0x2fc] ;  /* 0x0002fc0001077983 */ /* 0x000ee20000300800 */
[----:B--2---:R-:W-:-:S15]  /*3e940*/  HMMA.16816.F32 R48, R32, R40, R48 ;  /* 0x000000282030723c */ /* 0x004fde0000001830 */
[----:B------:R-:W-:-:S08]  /*3e950*/  NOP ;  /* 0x0000000000007918 */ /* 0x000fd00000000000 */
[----:B------:R-:W-:Y:S04]  /*3e960*/  STL.64 [R1+0x390], R48 ;  /* 0x0003903001007387 */ /* 0x000fe80000100a00 */
[----:B------:R0:W-:Y:S04]  /*3e970*/  STL.64 [R1+0x398], R50 ;  /* 0x0003983201007387 */ /* 0x0001e80000100a00 */
[----:B0-----:R-:W2:Y:S04]  /*3e980*/  LDL.LU.64 R50, [R1+0x2858] ;  /* 0x0028580001327983 */ /* 0x001ea80000300a00 */
[----:B------:R-:W2:Y:S04]  /*3e990*/  LDL.LU.64 R48, [R1+0x2850] ;  /* 0x0028500001307983 */ /* 0x000ea80000300a00 */
[----:B----4-:R-:W-:Y:S04]  /*3e9a0*/  STL.64 [R1+0x27d8], R42 ;  /* 0x0027d82a01007387 */ /* 0x010fe80000100a00 */
[----:B------:R0:W-:Y:S04]  /*3e9b0*/  STL.64 [R1+0x27d0], R40 ;  /* 0x0027d02801007387 */ /* 0x0001e80000100a00 */
[----:B0-----:R-:W4:Y:S04]  /*3e9c0*/  LDL.LU R40, [R1+0x300] ;  /* 0x0003000001287983 */ /* 0x001f280000300800 */
[----:B------:R-:W4:Y:S04]  /*3e9d0*/  LDL.LU R41, [R1+0x304] ;  /* 0x0003040001297983 */ /* 0x000f280000300800 */
[----:B------:R-:W4:Y:S04]  /*3e9e0*/  LDL.LU R42, [R1+0x308] ;  /* 0x00030800012a7983 */ /* 0x000f280000300800 */
[----:B------:R-:W4:Y:S04]  /*3e9f0*/  LDL.LU R43, [R1+0x30c] ;  /* 0x00030c00012b7983 */ /* 0x000f280000300800 */
[----:B------:R-:W-:Y:S04]  /*3ea00*/  STL.64 [R1+0x380], R8 ;  /* 0x0003800801007387 */ /* 0x000fe80000100a00 */
[----:B------:R0:W-:Y:S04]  /*3ea10*/  STL.64 [R1+0x388], R10 ;  /* 0x0003880a01007387 */ /* 0x0001e80000100a00 */
[----:B0-----:R-:W3:Y:S04]  /*3ea20*/  LDL.LU.64 R10, [R1+0x2848] ;  /* 0x00284800010a7983 */ /* 0x001ee80000300a00 */
[----:B------:R-:W2:Y:S02]  /*3ea30*/  LDL.LU.64 R8, [R1+0x2840] ;  /* 0x0028400001087983 */ /* 0x000ea40000300a00 */
        /* <DEDUP_REMOVED lines=30> */
[----:B0-----:R-:W3:Y:S04]  /*3ec20*/  LDL.LU R12, [R1+0x320] ;  /* 0x00032000010c7983 */ /* 0x001ee80000300800 */
[----:B------:R-:W3:Y:S04]  /*3ec30*/  LDL.LU R13, [R1+0x324] ;  /* 0x00032400010d7983 */ /* 0x000ee80000300800 */
[----:B------:R-:W3:Y:S04]  /*3ec40*/  LDL.LU R14, [R1+0x328] ;  /* 0x00032800010e7983 */ /* 0x000ee80000300800 */
[----:B------:R-:W3:Y:S01]  /*3ec50*/  LDL.LU R15, [R1+0x32c] ;  /* 0x00032c00010f7983 */ /* 0x000ee20000300800 */
[----:B--2---:R-:W-:-:S15]  /*3ec60*/  HMMA.16816.F32 R20, R32, R16, R20 ;  /* 0x000000102014723c */ /* 0x004fde0000001814 */
[----:B------:R-:W-:-:S08]  /*3ec70*/  NOP ;  /* 0x0000000000007918 */ /* 0x000fd00000000000 */
[----:B------:R-:W-:Y:S04]  /*3ec80*/  STL.64 [R1+0x330], R20 ;  /* 0x0003301401007387 */ /* 0x000fe80000100a00 */
[----:B------:R0:W-:Y:S04]  /*3ec90*/  STL.64 [R1+0x338], R22 ;  /* 0x0003381601007387 */ /* 0x0001e80000100a00 */
[----:B0-----:R-:W2:Y:S04]  /*3eca0*/  LDL.LU.64 R22, [R1+0x27f8] ;  /* 0x0027f80001167983 */ /* 0x001ea80000300a00 */
[----:B------:R-:W4:Y:S01]  /*3ecb0*/  LDL.LU.64 R20, [R1+0x27f0] ;  /* 0x0027f00001147983 */ /* 0x000f220000300a00 */
[----:B---3--:R-:W-:Y:S06]  /*3ecc0*/  HMMA.16816.F32 R12, R32, R18, R12 ;  /* 0x00000012200c723c */ /* 0x008fec000000180c */
[----:B------:R-:W-:Y:S04]  /*3ecd0*/  STL.64 [R1+0x2778], R18 ;  /* 0x0027781201007387 */ /* 0x000fe80000100a00 */
[----:B------:R-:W-:-:S13]  /*3ece0*/  STL.64 [R1+0x2770], R16 ;  /* 0x0027701001007387 */ /* 0x000fda0000100a00 */
[----:B------:R-:W-:Y:S04]  /*3ecf0*/  STL.64 [R1+0x320], R12 ;  /* 0x0003200c01007387 */ /* 0x000fe80000100a00 */
[----:B------:R4:W-:Y:S02]  /*3ed00*/  STL.64 [R1+0x328], R14 ;  /* 0x0003280e01007387 */ /* 0x0009e40000100a00 */
[C---:B----4-:R-:W-:Y:S06]  /*3ed10*/  HMMA.16816.F32 R12, R32.reuse, R20, R8 ;  /* 0x00000014200c723c */ /* 0x050fec0000001808 */
[C---:B--2---:R-:W-:Y:S06]  /*3ed20*/  HMMA.16816.F32 R8, R32.reuse, R22, R40 ;  /* 0x000000162008723c */ /* 0x044fec0000001828 */
[----:B------:R-:W-:Y:S11]  /*3ed30*/  STL.64 [R1+0x2768], R22 ;  /* 0x0027681601007387 */ /* 0x000ff60000100a00 */
[----:B------:R-:W-:Y:S04]  /*3ed40*/  STL.64 [R1+0x310], R12 ;  /* 0x0003100c01007387 */ /* 0x000fe80000100a00 */
[----:B------:R-:W-:Y:S04]  /*3ed50*/  STL.64 [R1+0x318], R14 ;  /* 0x0003180e01007387 */ /* 0x000fe80000100a00 */
[----:B------:R-:W-:Y:S04]  /*3ed60*/  STL.64 [R1+0x2760], R20 ;  /* 0x0027601401007387 */ /* 0x000fe80000100a00 */
[----:B------:R-:W-:Y:S04]  /*3ed70*/  STL.64 [R1+0x300], R8 ;  /* 0x0003000801007387 */ /* 0x000fe80000100a00 */
[----:B------:R0:W-:Y:S02]  /*3ed80*/  STL.64 [R1+0x308], R10 ;  /* 0x0003080a01007387 */ /* 0x0001e40000100a00 */
[C---:B0-----:R-:W-:Y:S02]  /*3ed90*/  HMMA.16816.F32 R8, R32.reuse, R24, R4 ;  /* 0x000000182008723c */ /* 0x041fe40000001804 */
[----:B------:R-:W-:Y:S04]  /*3eda0*/  STL.64 [R1+0x2788], R26 ;  /* 0x0027881a01007387 */ /* 0x000fe80000100a00 */
[----:B------:R-:W-:-:S15]  /*3edb0*/  HMMA.16816.F32 R4, R32, R26, R56 ;  /* 0x0000001a2004723c */ /* 0x000fde0000001838 */
[----:B------:R-:W-:-:S02]  /*3edc0*/  NOP ;  /* 0x0000000000007918 */ /* 0x000fc40000000000 */
[----:B------:R-:W-:Y:S04]  /*3edd0*/  STL.64 [R1+0x2f0], R8 ;  /* 0x0002f00801007387 */ /* 0x000fe80000100a00 */
[----:B------:R0:W-:Y:S02]  /*3ede0*/  STL.64 [R1+0x2f8], R10 ;  /* 0x0002f80a01007387 */ /* 0x0001e40000100a00 */
[----:B0-----:R-:W-:Y:S02]  /*3edf0*/  HMMA.16816.F32 R8, R32, R28, R48 ;  /* 0x0000001c2008723c */ /* 0x001fe40000001830 */
[----:B------:R0:W-:Y:S04]  /*3ee00*/  STL.64 [R1+0x2780], R24 ;  /* 0x0027801801007387 */ /* 0x0001e80000100a00 */
[----:B------:R-:W-:Y:S04]  /*3ee10*/  STL.64 [R1+0x2e0], R4 ;  /* 0x0002e00401007387 */ /* 0x000fe80000100a00 */
[----:B------:R-:W-:-:S13]  /*3ee20*/  STL.64 [R1+0x2e8], R6 ;  /* 0x0002e80601007387 */ /* 0x000fda0000100a00 */
[----:B------:R-:W-:Y:S04]  /*3ee30*/  STL.64 [R1+0x2d0], R8 ;  /* 0x0002d00801007387 */ /* 0x000fe80000100a00 */
[----:B------:R-:W-:Y:S04]  /*3ee40*/  STL.64 [R1+0x2d8], R10 ;  /* 0x0002d80a01007387 */ /* 0x000fe80000100a00 */
[----:B------:R-:W2:Y:S04]  /*3ee50*/  LDL.LU R48, [R1+0x1f0] ;  /* 0x0001f00001307983 */ /* 0x000ea80000300800 */
[----:B------:R-:W2:Y:S04]  /*3ee60*/  LDL.LU R49, [R1+0x1f4] ;  /* 0x0001f40001317983 */ /* 0x000ea80000300800 */
[----:B------:R-:W3:Y:S04]  /*3ee70*/  LDL.LU R50, [R1+0x1f8] ;  /* 0x0001f80001327983 */ /* 0x000ee80000300800 */
[----:B------:R-:W3:Y:S04]  /*3ee80*/  LDL.LU R51, [R1+0x1fc] ;  /* 0x0001fc0001337983 */ /* 0x000ee80000300800 */
[----:B---3--:R-:W-:Y:S04]  /*3ee90*/  STL.64 [R1+0x27a8], R50 ;  /* 0x0027a83201007387 */ /* 0x008fe80000100a00 */
[----:B--2---:R-:W-:Y:S04]  /*3eea0*/  STL.64 [R1+0x27a0], R48 ;  /* 0x0027a03001007387 */ /* 0x004fe80000100a00 */
        /* <DEDUP_REMOVED lines=12> */
[----:B0-----:R-:W2:Y:S04]  /*3ef70*/  LDL.LU R24, [R1+0x270] ;  /* 0x0002700001187983 */ /* 0x001ea80000300800 */
        /* <DEDUP_REMOVED lines=11> */
[----:B-1----:R-:W2:Y:S04]  /*3f030*/  LDL.LU R16, [R1+0x750] ;  /* 0x0007500001107983 */ /* 0x002ea80000300800 */
        /* <DEDUP_REMOVED lines=29> */
[----:B------:R-:W3:Y:S04]  /*3f210*/  LDL.LU R54, [R1+0x2198] ;  /* 0x0021980001367983 */ /* 0x000ee80000300800 */
[----:B------:R-:W3:Y:S01]  /*3f220*/  LDL.LU R55, [R1+0x2194] ;  /* 0x0021940001377983 */ /* 0x000ee20000300800 */
[C---:B----4-:R-:W-:Y:S06]  /*3f230*/  HMMA.16816.F32 R20, R32.reuse, R30, R20 ;  /* 0x0000001e2014723c */ /* 0x050fec0000001814 */
[C---:B--2---:R-:W-:Y:S06]  /*3f240*/  HMMA.16816.F32 R16, R32.reuse, R36, R16 ;  /* 0x000000242010723c */ /* 0x044fec0000001810 */
[----:B---3--:R-:W-:Y:S11]  /*3f250*/  HMMA.16816.F32 R32, R32, R38, R40 ;  /* 0x000000262020723c */ /* 0x008ff60000001828 */
        /* <DEDUP_REMOVED lines=8> */
[----:B0-----:R-:W3:Y:S04]  /*3f2e0*/  LDL.LU.64 R18, [R1+0x27e8] ;  /* 0x0027e80001127983 */ /* 0x001ee80000300a00 */
[----:B------:R-:W3:Y:S04]  /*3f2f0*/  LDL.LU.64 R16, [R1+0x27e0] ;  /* 0x0027e00001107983 */ /* 0x000ee80000300a00 */
[----:B------:R-:W4:Y:S04]  /*3f300*/  LDL.LU.64 R42, [R1+0x27d8] ;  /* 0x0027d800012a7983 */ /* 0x000f280000300a00 */
[----:B------:R-:W2:Y:S01]  /*3f310*/  LDL.LU.64 R40, [R1+0x27d0] ;  /* 0x0027d00001287983 */ /* 0x000ea20000300a00 */
[----:B------:R-:W-:-:S02]  /*3f320*/  F2FP.F16.E5M2.UNPACK_B R4, R4 ;  /* 0x00000004ff04723e */ /* 0x000fc400020004ff */
[----:B------:R-:W-:Y:S02]  /*3f330*/  F2FP.F16.E5M2.UNPACK_B R5, R5 ;  /* 0x00000005ff05723e */ /* 0x000fe400020004ff */
[----:B------:R-:W-:Y:S02]  /*3f340*/  F2FP.F16.E5M2.UNPACK_B R6, R6 ;  /* 0x00000006ff06723e */ /* 0x000fe400020004ff */
[----:B------:R-:W-:-:S07]  /*3f350*/  F2FP.F16.E5M2.UNPACK_B R7, R7 ;  /* 0x00000007ff07723e */ /* 0x000fce00020004ff */
[C---:B------:R-:W-:Y:S01]  /*3f360*/  HMMA.16816.F32 R8, R4.reuse, R2, R8 ;  /* 0x000000020408723c */ /* 0x040fe20000001808 */
        /* <DEDUP_REMOVED lines=75> */
[C---:B0-----:R-:W-:Y:S06]  /*3f820*/  HMMA.16816.F32 R12, R4.reuse, R24, R32 ;  /* 0x00000018040c723c */ /* 0x041fec0000001820 */
[----:B-1----:R-:W-:-:S15]  /*3f830*/  HMMA.16816.F32 R8, R4, R26, R56 ;  /* 0x0000001a0408723c */ /* 0x002fde0000001838 */
[----:B------:R-:W-:-:S02]  /*3f840*/  NOP ;  /* 0x0000000000007918 */ /* 0x000fc40000000000 */
[----:B------:R-:W-:Y:S04]  /*3f850*/  STL.64 [R1+0x210], R12 ;  /* 0x0002100c01007387 */ /* 0x000fe80000100a00 */
[----:B------:R-:W-:Y:S04]  /*3f860*/  STL.64 [R1+0x218], R14 ;  /* 0x0002180e01007387 */ /* 0x000fe80000100a00 */
[----:B------:R-:W-:Y:S04]  /*3f870*/  STL.64 [R1+0x200], R8 ;  /* 0x0002000801007387 */ /* 0x000fe80000100a00 */
[----:B------:R0:W-:Y:S02]  /*3f880*/  STL.64 [R1+0x208], R10 ;  /* 0x0002080a01007387 */ /* 0x0001e40000100a00 */
[----:B0-----:R-:W-:Y:S01]  /*3f890*/  HMMA.16816.F32 R8, R4, R28, R48 ;  /* 0x0000001c0408723c */ /* 0x001fe20000001830 */
[----:B------:R-:W-:-:S02]  /*3f8a0*/  IMAD R34, R53, 0x100, R52 ;  /* 0x0000010035227824 */ /* 0x000fc400078e0234 */
[----:B------:R-:W-:-:S15]  /*3f8b0*/  IMAD R35, R55, 0x100, R54 ;  /* 0x0000010037237824 */ /* 0x000fde00078e0236 */
[----:B------:R-:W-:-:S05]  /*3f8c0*/  NOP ;  /* 0x0000000000007918 */ /* 0x000fca0000000000 */
        /* <DEDUP_REMOVED lines=12> */
[----:B------:R-:W4:Y:S01]  /*3f990*/  LDL.LU R50, [R1+0x738] ;  /* 0x0007380001327983 */ /* 0x000f220000300800 */
[----:B------:R-:W-:-:S03]  /*3f9a0*/  IMAD R32, R45, 0x100, R44 ;  /* 0x000001002d207824 */ /* 0x000fc600078e022c */
[----:B------:R-:W4:Y:S04]  /*3f9b0*/  LDL.LU R51, [R1+0x73c] ;  /* 0x00073c0001337983 */ /* 0x000f280000300800 */
        /* <DEDUP_REMOVED lines=23> */
[----:B------:R-:W4:Y:S01]  /*3fb30*/  LDL.LU R58, [R1+0x128] ;  /* 0x00012800013a7983 */ /* 0x000f220000300800 */
[----:B------:R-:W-:Y:S01]  /*3fb40*/  IMAD.MOV.U32 R59, RZ, RZ, R43 ;  /* 0x000000ffff3b7224 */ /* 0x000fe200078e002b */
[----:B---3--:R-:W-:-:S15]  /*3fb50*/  HMMA.16816.F32 R36, R4, R30, R36 ;  /* 0x0000001e0424723c */ /* 0x008fde0000001824 */
[----:B------:R-:W-:-:S08]  /*3fb60*/  NOP ;  /* 0x0000000000007918 */ /* 0x000fd00000000000 */
[----:B------:R-:W-:Y:S04]  /*3fb70*/  STL.64 [R1+0x740], R36 ;  /* 0x0007402401007387 */ /* 0x000fe80000100a00 */
[----:B------:R0:W-:Y:S01]  /*3fb80*/  STL [R1+0x748], R38 ;  /* 0x0007482601007387 */ /* 0x0001e20000100800 */
[----:B------:R-:W-:-:S03]  /*3fb90*/  IMAD.MOV.U32 R43, RZ, RZ, R39 ;  /* 0x000000ffff2b7224 */ /* 0x000fc600078e0027 */
[----:B0-----:R-:W3:Y:S04]  /*3fba0*/  LDL.LU.64 R38, [R1+0x2758] ;  /* 0x0027580001267983 */ /* 0x001ee80000300a00 */
[----:B------:R-:W3:Y:S04]  /*3fbb0*/  LDL.LU.64 R36, [R1+0x2750] ;  /* 0x0027500001247983 */ /* 0x000ee80000300a00 */
[----:B------:R-:W-:Y:S01]  /*3fbc0*/  STL [R1+0x2394], R43 ;  /* 0x0023942b01007387 */ /* 0x000fe20000100800 */
[----:B------:R-:W-:Y:S02]  /*3fbd0*/  F2FP.F16.E5M2.UNPACK_B R32, R32 ;  /* 0x00000020ff20723e */ /* 0x000fe400020004ff */
[----:B------:R-:W-:-:S02]  /*3fbe0*/  F2FP.F16.E5M2.UNPACK_B R33, R33 ;  /* 0x00000021ff21723e */ /* 0x000fc400020004ff */
[----:B------:R-:W-:Y:S02]  /*3fbf0*/  F2FP.F16.E5M2.UNPACK_B R34, R34 ;  /* 0x00000022ff22723e */ /* 0x000fe400020004ff */
[----:B------:R-:W-:-:S07]  /*3fc00*/  F2FP.F16.E5M2.UNPACK_B R35, R35 ;  /* 0x00000023ff23723e */ /* 0x000fce00020004ff */
[C---:B--2---:R-:W-:Y:S06]  /*3fc10*/  HMMA.16816.F32 R20, R32.reuse, R40, R20 ;  /* 0x000000282014723c */ /* 0x044fec0000001814 */
[----:B----4-:R-:W-:Y:S06]  /*3fc20*/  HMMA.16816.F32 R8, R32, R2, R8 ;  /* 0x000000022008723c */ /* 0x010fec0000001808 */
[----:B---3--:R-:W-:-:S15]  /*3fc30*/  HMMA.16816.F32 R48, R4, R36, R48 ;  /* 0x000000240430723c */ /* 0x008fde0000001830 */
[----:B------:R-:W-:-:S08]  /*3fc40*/  NOP ;  /* 0x0000000000007918 */ /* 0x000fd00000000000 */
[----:B------:R-:W-:Y:S04]  /*3fc50*/  STL.64 [R1+0x730], R48 ;  /* 0x0007303001007387 */ /* 0x000fe80000100a00 */
[----:B------:R0:W-:Y:S02]  /*3fc60*/  STL.64 [R1+0x738], R50 ;  /* 0x0007383201007387 */ /* 0x0001e40000100a00 */
[----:B0-----:R-:W-:-:S15]  /*3fc70*/  HMMA.16816.F32 R48, R4, R38, R52 ;  /* 0x000000260430723c */ /* 0x001fde0000001834 */
[----:B------:R-:W-:-:S08]  /*3fc80*/  NOP ;  /* 0x0000000000007918 */ /* 0x000fd00000000000 */
[----:B------:R0:W-:Y:S04]  /*3fc90*/  STL.64 [R1+0x1e0], R48 ;  /* 0x0001e03001007387 */ /* 0x0001e80000100a00 */
[----:B------:R1:W-:Y:S04]  /*3fca0*/  STL [R1+0x1e8], R50 ;  /* 0x0001e83201007387 */ /* 0x0003e80000100800 */
[----:B------:R-:W2:Y:S04]  /*3fcb0*/  LDL.LU R4, [R1+0xb0] ;  /* 0x0000b00001047983 */ /* 0x000ea80000300800 */
[----:B------:R-:W2:Y:S04]  /*3fcc0*/  LDL.LU R5, [R1+0xb4] ;  /* 0x0000b40001057983 */ /* 0x000ea80000300800 */
[----:B------:R-:W2:Y:S04]  /*3fcd0*/  LDL.LU R6, [R1+0xb8] ;  /* 0x0000b80001067983 */ /* 0x000ea80000300800 */
[----:B------:R-:W2:Y:S04]  /*3fce0*/  LDL.LU R7, [R1+0xbc] ;  /* 0x0000bc0001077983 */ /* 0x000ea80000300800 */
[----:B------:R-:W3:Y:S04]  /*3fcf0*/  LDL.LU R52, [R1+0x190] ;  /* 0x0001900001347983 */ /* 0x000ee80000300800 */
[----:B------:R-:W3:Y:S04]  /*3fd00*/  LDL.LU R53, [R1+0x194] ;  /* 0x0001940001357983 */ /* 0x000ee80000300800 */
[----:B------:R-:W3:Y:S01]  /*3fd10*/  LDL.LU R54, [R1+0x198] ;  /* 0x0001980001367983 */ /* 0x000ee20000300800 */
[----:B------:R-:W-:-:S03]  /*3fd20*/  IMAD.MOV.U32 R43, RZ, RZ, R51 ;  /* 0x000000ffff2b7224 */ /* 0x000fc600078e0033 */
[----:B------:R-:W3:Y:S04]  /*3fd30*/  LDL.LU R55, [R1+0x19c] ;  /* 0x00019c0001377983 */ /* 0x000ee80000300800 */
[----:B0-----:R-:W4:Y:S04]  /*3fd40*/  LDL.LU R48, [R1+0x1b0] ;  /* 0x0001b00001307983 */ /* 0x001f280000300800 */
[----:B------:R-:W4:Y:S04]  /*3fd50*/  LDL.LU R49, [R1+0x1b4] ;  /* 0x0001b40001317983 */ /* 0x000f280000300800 */
[----:B-1----:R-:W4:Y:S04]  /*3fd60*/  LDL.LU R50, [R1+0x1b8] ;  /* 0x0001b80001327983 */ /* 0x002f280000300800 */
[----:B------:R-:W4:Y:S04]  /*3fd70*/  LDL.LU R51, [R1+0x1bc] ;  /* 0x0001bc0001337983 */ /* 0x000f280000300800 */
[----:B------:R-:W-:Y:S04]  /*3fd80*/  STL [R1+0x2398], R43 ;  /* 0x0023982b01007387 */ /* 0x000fe80000100800 */
[----:B------:R-:W-:Y:S04]  /*3fd90*/  STL.64 [R1+0x1c0], R20 ;  /* 0x0001c01401007387 */ /* 0x000fe80000100a00 */
[----:B------:R0:W-:Y:S04]  /*3fda0*/  STL.64 [R1+0x1c8], R22 ;  /* 0x0001c81601007387 */ /* 0x0001e80000100a00 */
[----:B0-----:R-:W3:Y:S04]  /*3fdb0*/  LDL.LU.64 R22, [R1+0x2748] ;  /* 0x0027480001167983 */ /* 0x001ee80000300a00 */
[----:B------:R-:W4:Y:S04]  /*3fdc0*/  LDL.LU.64 R20, [R1+0x2740] ;  /* 0x0027400001147983 */ /* 0x000f280000300a00 */
[----:B------:R-:W-:Y:S04]  /*3fdd0*/  STL.64 [R1+0x1a0], R8 ;  /* 0x0001a00801007387 */ /* 0x000fe80000100a00 */
[----:B------:R0:W-:Y:S04]  /*3fde0*/  STL.64 [R1+0x1a8], R10 ;  /* 0x0001a80a01007387 */ /* 0x0001e80000100a00 */
[----:B0-----:R-:W2:Y:S04]  /*3fdf0*/  LDL.LU.64 R10, [R1+0x2738] ;  /* 0x00273800010a7983 */ /* 0x001ea80000300a00 */
[----:B------:R-:W3:Y:S02]  /*3fe00*/  LDL.LU.64 R8, [R1+0x2730] ;  /* 0x0027300001087983 */ /* 0x000ee40000300a00 */
[C---:B---3--:R-:W-:Y:S06]  /*3fe10*/  HMMA.16816.F32 R16, R32.reuse, R8, R16 ;  /* 0x000000082010723c */ /* 0x048fec0000001810 */
[----:B--2---:R-:W-:-:S15]  /*3fe20*/  HMMA.16816.F32 R8, R32, R10, R12 ;  /* 0x0000000a2008723c */ /* 0x004fde000000180c */
[----:B------:R-:W-:-:S02]  /*3fe30*/  NOP ;  /* 0x0000000000007918 */ /* 0x000fc40000000000 */
[----:B------:R-:W-:Y:S01]  /*3fe40*/  STL [R1+0x170], R16 ;  /* 0x0001701001007387 */ /* 0x000fe20000100800 */
[----:B------:R-:W-:-:S03]  /*3fe50*/  IMAD.MOV.U32 R43, RZ, RZ, R17 ;  /* 0x000000ffff2b7224 */ /* 0x000fc600078e0011 */
[----:B------:R0:W-:Y:S04]  /*3fe60*/  STL.64 [R1+0x178], R18 ;  /* 0x0001781201007387 */ /* 0x0001e80000100a00 */
[----:B0-----:R-:W2:Y:S04]  /*3fe70*/  LDL.LU.64 R18, [R1+0x2728] ;  /* 0x0027280001127983 */ /* 0x001ea80000300a00 */
[----:B------:R-:W3:Y:S04]  /*3fe80*/  LDL.LU.64 R16, [R1+0x2720] ;  /* 0x0027200001107983 */ /* 0x000ee80000300a00 */
[----:B------:R-:W-:Y:S04]  /*3fe90*/  STL [R1+0x239c], R43 ;  /* 0x00239c2b01007387 */ /* 0x000fe80000100800 */
[----:B------:R-:W2:Y:S04]  /*3fea0*/  LDL.LU.64 R14, [R1+0x2718] ;  /* 0x00271800010e7983 */ /* 0x000ea80000300a00 */
[----:B------:R-:W3:Y:S04]  /*3feb0*/  LDL.LU.64 R12, [R1+0x2710] ;  /* 0x00271000010c7983 */ /* 0x000ee80000300a00 */
[----:B------:R0:W-:Y:S04]  /*3fec0*/  STL.64 [R1+0x150], R8 ;  /* 0x0001500801007387 */ /* 0x0001e80000100a00 */
[----:B------:R1:W-:Y:S04]  /*3fed0*/  STL.64 [R1+0x158], R10 ;  /* 0x0001580a01007387 */ /* 0x0003e80000100a00 */
[----:B0-----:R-:W2:Y:S04]  /*3fee0*/  LDL.LU R8, [R1+0xd0] ;  /* 0x0000d00001087983 */ /* 0x001ea80000300800 */
[----:B------:R-:W2:Y:S04]  /*3fef0*/  LDL.LU R9, [R1+0xd4] ;  /* 0x0000d40001097983 */ /* 0x000ea80000300800 */
[----:B-1----:R-:W2:Y:S04]  /*3ff00*/  LDL.LU R10, [R1+0xd8] ;  /* 0x0000d800010a7983 */ /* 0x002ea80000300800 */
[----:B------:R-:W2:Y:S01]  /*3ff10*/  LDL.LU R11, [R1+0xdc] ;  /* 0x0000dc00010b7983 */ /* 0x000ea20000300800 */
[C---:B----4-:R-:W-:Y:S06]  /*3ff20*/  HMMA.16816.F32 R48, R32.reuse, R20, R48 ;  /* 0x000000142030723c */ /* 0x050fec0000001830 */
[C---:B------:R-:W-:Y:S06]  /*3ff30*/  HMMA.16816.F32 R20, R32.reuse, R22, R52 ;  /* 0x000000162014723c */ /* 0x040fec0000001834 */
[C---:B---3--:R-:W-:Y:S06]  /*3ff40*/  HMMA.16816.F32 R56, R32.reuse, R12, R56 ;  /* 0x0000000c2038723c */ /* 0x048fec0000001838 */
[C---:B--2---:R-:W-:Y:S06]  /*3ff50*/  HMMA.16816.F32 R12, R32.reuse, R14, R44 ;  /* 0x0000000e200c723c */ /* 0x044fec000000182c */
[C---:B------:R-:W-:Y:S06]  /*3ff60*/  HMMA.16816.F32 R4, R32.reuse, R18, R4 ;  /* 0x000000122004723c */ /* 0x040fec0000001804 */
[----:B------:R-:W-:Y:S05]  /*3ff70*/  HMMA.16816.F32 R8, R32, R16, R8 ;  /* 0x000000102008723c */ /* 0x000fea0000001808 */
[----:B------:R-:W-:Y:S04]  /*3ff80*/  STL.64 [R1+0x120], R56 ;  /* 0x0001203801007387 */ /* 0x000fe80000100a00 */
[----:B------:R0:W-:Y:S04]  /*3ff90*/  STL.64 [R1+0x128], R58 ;  /* 0x0001283a01007387 */ /* 0x0001e80000100a00 */
[----:B0-----:R-:W2:Y:S04]  /*3ffa0*/  LDL.LU.64 R58, [R1+0x2708] ;  /* 0x00270800013a7983 */ /* 0x001ea80000300a00 */
[----:B------:R-:W3:Y:S04]  /*3ffb0*/  LDL.LU.64 R56, [R1+0x2700] ;  /* 0x0027000001387983 */ /* 0x000ee80000300a00 */
[----:B------:R-:W4:Y:S04]  /*3ffc0*/  LDL.LU.64 R46, [R1+0x26f8] ;  /* 0x0026f800012e7983 */ /* 0x000f280000300a00 */
[----:B------:R-:W4:Y:S04]  /*3ffd0*/  LDL.LU.64 R44, [R1+0x26f0] ;  /* 0x0026f000012c7983 */ /* 0x000f280000300a00 */
[----:B------:R-:W-:Y:S04]  /*3ffe0*/  STL.64 [R1+0xd0], R8 ;  /* 0x0000d00801007387 */ /* 0x000fe80000100a00 */
[----:B------:R-:W-:Y:S04]  /*3fff0*/  STL.64 [R1+0x100], R12 ;  /* 0x0001000c01007387 */ /* 0x000fe80000100a00 */
[----:B------:R-:W-:Y:S04]  /*40000*/  STL.64 [R1+0x108], R14 ;  /* 0x0001080e01007387 */ /* 0x000fe80000100a00 */
[----:B------:R0:W-:Y:S04]  /*40010*/  STL [R1+0xd8], R10 ;  /* 0x0000d80a01007387 */ /* 0x0001e80000100800 */
[----:B------:R-:W2:Y:S04]  /*40020*/  LDL.LU R16, [R1+0xf0] ;  /* 0x0000f00001107983 */ /* 0x000ea80000300800 */
[----:B------:R1:W-:Y:S04]  /*40030*/  STL.64 [R1+0xb0], R4 ;  /* 0x0000b00401007387 */ /* 0x0003e80000100a00 */
[----:B------:R1:W-:Y:S04]  /*40040*/  STL.64 [R1+0xb8], R6 ;  /* 0x0000b80601007387 */ /* 0x0003e80000100a00 */
[----:B------:R-:W2:Y:S04]  /*40050*/  LDL.LU R17, [R1+0xf4] ;  /* 0x0000f40001117983 */ /* 0x000ea80000300800 */
[----:B------:R-:W2:Y:S04]  /*40060*/  LDL.LU R18, [R1+0xf8] ;  /* 0x0000f80001127983 */ /* 0x000ea80000300800 */
[----:B------:R-:W2:Y:S01]  /*40070*/  LDL.LU R19, [R1+0xfc] ;  /* 0x0000fc0001137983 */ /* 0x000ea20000300800 */
[----:B------:R-:W-:-:S03]  /*40080*/  IMAD.MOV.U32 R43, RZ, RZ, R11 ;  /* 0x000000ffff2b7224 */ /* 0x000fc600078e000b */
[----:B0-----:R-:W3:Y:S04]  /*40090*/  LDL.LU R10, [R1+0x21a0] ;  /* 0x0021a000010a7983 */ /* 0x001ee80000300800 */
[----:B-1----:R-:W3:Y:S04]  /*400a0*/  LDL.LU R4, [R1+0x219c] ;  /* 0x00219c0001047983 */ /* 0x002ee80000300800 */
        /* <DEDUP_REMOVED lines=9> */
[----:B------:R0:W-:Y:S01]  /*40140*/  STL.64 [R1+0x98], R50 ;  /* 0x0000983201007387 */ /* 0x0001e20000100a00 */
[----:B------:R-:W-:-:S02]  /*40150*/  IMAD.MOV.U32 R15, RZ, RZ, R0 ;  /* 0x000000ffff0f7224 */ /* 0x000fc400078e0000 */
[----:B------:R-:W-:Y:S02]  /*40160*/  IMAD.MOV.U32 R13, RZ, RZ, R60 ;  /* 0x000000ffff0d7224 */ /* 0x000fe400078e003c */
[----:B------:R-:W-:Y:S02]  /*40170*/  IMAD.MOV.U32 R0, RZ, RZ, R20 ;  /* 0x000000ffff007224 */ /* 0x000fe400078e0014 */
[----:B------:R-:W-:Y:S02]  /*40180*/  IMAD.MOV.U32 R12, RZ, RZ, R61 ;  /* 0x000000ffff0c7224 */ /* 0x000fe400078e003d */
[----:B------:R-:W-:Y:S02]  /*40190*/  IMAD.MOV.U32 R60, RZ, RZ, R21 ;  /* 0x000000ffff3c7224 */ /* 0x000fe400078e0015 */
[----:B------:R-:W-:Y:S02]  /*401a0*/  IMAD.MOV.U32 R14, RZ, RZ, R42 ;  /* 0x000000ffff0e7224 */ /* 0x000fe400078e002a */
[----:B------:R-:W-:Y:S01]  /*401b0*/  IMAD.MOV.U32 R61, RZ, RZ, R22 ;  /* 0x000000ffff3d7224 */ /* 0x000fe200078e0016 */
[----:B0-----:R-:W3:Y:S04]  /*401c0*/  LDL.LU.64 R50, [R1+0x26e8] ;  /* 0x0026e80001327983 */ /* 0x001ee80000300a00 */
[----:B------:R-:W3:Y:S04]  /*401d0*/  LDL.LU.64 R48, [R1+0x26e0] ;  /* 0x0026e00001307983 */ /* 0x000ee80000300a00 */
[----:B------:R-:W3:Y:S04]  /*401e0*/  LDL.LU.64 R54, [R1+0x26d8] ;  /* 0x0026d80001367983 */ /* 0x000ee80000300a00 */
[----:B------:R-:W3:Y:S04]  /*401f0*/  LDL.LU.64 R52, [R1+0x26d0] ;  /* 0x0026d00001347983 */ /* 0x000ee80000300a00 */
[----:B------:R-:W3:Y:S04]  /*40200*/  LDL.LU R20, [R1+0x140] ;  /* 0x0001400001147983 */ /* 0x000ee80000300800 */
[----:B------:R-:W3:Y:S01]  /*40210*/  LDL.LU R21, [R1+0x144] ;  /* 0x0001440001157983 */ /* 0x000ee20000300800 */
[----:B------:R-:W-:-:S03]  /*40220*/  IMAD.MOV.U32 R42, RZ, RZ, R23 ;  /* 0x000000ffff2a7224 */ /* 0x000fc600078e0017 */
[----:B------:R-:W3:Y:S04]  /*40230*/  LDL.LU R22, [R1+0x148] ;  /* 0x0001480001167983 */ /* 0x000ee80000300800 */
[----:B------:R-:W3:Y:S01]  /*40240*/  LDL.LU R23, [R1+0x14c] ;  /* 0x00014c0001177983 */ /* 0x000ee20000300800 */
[C---:B------:R-:W-:Y:S03]  /*40250*/  HMMA.16816.F32 R12, R32.reuse, R28, R12 ;  /* 0x0000001c200c723c */ /* 0x040fe6000000180c */
[----:B------:R-:W3:Y:S04]  /*40260*/  LDL.LU R2, [R1+0x8b8] ;  /* 0x0008b80001027983 */ /* 0x000ee80000300800 */
[----:B------:R-:W3:Y:S04]  /*40270*/  LDL.LU R3, [R1+0x8bc] ;  /* 0x0008bc0001037983 */ /* 0x000ee80000300800 */
[----:B------:R-:W-:Y:S04]  /*40280*/  STL [R1+0x230c], R42 ;  /* 0x00230c2a01007387 */ /* 0x000fe80000100800 */
[----:B------:R-:W-:Y:S04]  /*40290*/  STL [R1+0x2308], R61 ;  /* 0x0023083d01007387 */ /* 0x000fe80000100800 */
[----:B------:R-:W-:Y:S04]  /*402a0*/  STL [R1+0x2304], R60 ;  /* 0x0023043c01007387 */ /* 0x000fe80000100800 */
[----:B------:R0:W-:Y:S01]  /*402b0*/  STL [R1+0x2300], R0 ;  /* 0x0023000001007387 */ /* 0x0001e20000100800 */
[C---:B--2---:R-:W-:Y:S06]  /*402c0*/  HMMA.16816.F32 R16, R32.reuse, R26, R16 ;  /* 0x0000001a2010723c */ /* 0x044fec0000001810 */
[C---:B----4-:R-:W-:Y:S06]  /*402d0*/  HMMA.16816.F32 R44, R32.reuse, R38, R44 ;  /* 0x00000026202c723c */ /* 0x050fec000000182c */
[C---:B---3--:R-:W-:Y:S06]  /*402e0*/  HMMA.16816.F32 R20, R32.reuse, R24, R20 ;  /* 0x000000182014723c */ /* 0x048fec0000001814 */
[C---:B------:R-:W-:Y:S06]  /*402f0*/  HMMA.16816.F32 R52, R32.reuse, R30, R52 ;  /* 0x0000001e2034723c */ /* 0x040fec0000001834 */
[----:B------:R-:W-:Y:S01]  /*40300*/  HMMA.16816.F32 R48, R32, R36, R48 ;  /* 0x000000242030723c */ /* 0x000fe20000001830 */
[----:B0-----:R-:W-:-:S02]  /*40310*/  IMAD.MOV.U32 R0, RZ, RZ, R19 ;  /* 0x000000ffff007224 */ /* 0x001fc400078e0013 */
[----:B------:R-:W-:Y:S02]  /*40320*/  IMAD.MOV.U32 R60, RZ, RZ, R18 ;  /* 0x000000ffff3c7224 */ /* 0x000fe400078e0012 */
[----:B------:R-:W-:Y:S02]  /*40330*/  IMAD.MOV.U32 R61, RZ, RZ, R17 ;  /* 0x000000ffff3d7224 */ /* 0x000fe400078e0011 */
[----:B------:R-:W-:Y:S02]  /*40340*/  IMAD.MOV.U32 R26, RZ, RZ, R59 ;  /* 0x000000ffff1a7224 */ /* 0x000fe400078e003b */
[----:B------:R-:W-:Y:S02]  /*40350*/  IMAD.MOV.U32 R27, RZ, RZ, R58 ;  /* 0x000000ffff1b7224 */ /* 0x000fe400078e003a */
[----:B------:R-:W-:Y:S04]  /*40360*/  STL.64 [R1+0x40], R20 ;  /* 0x0000401401007387 */ /* 0x000fe80000100a00 */
[----:B------:R-:W-:Y:S04]  /*40370*/  STL.64 [R1+0x48], R22 ;  /* 0x0000481601007387 */ /* 0x000fe80000100a00 */
[----:B------:R-:W-:Y:S04]  /*40380*/  STL [R1+0x2520], R0 ;  /* 0x0025200001007387 */ /* 0x000fe80000100800 */
[----:B------:R-:W-:Y:S04]  /*40390*/  STL [R1+0x2390], R60 ;  /* 0x0023903c01007387 */ /* 0x000fe80000100800 */
[----:B------:R-:W-:Y:S04]  /*403a0*/  STL [R1+0x238c], R61 ;  /* 0x00238c3d01007387 */ /* 0x000fe80000100800 */
[----:B------:R-:W-:Y:S04]  /*403b0*/  STL.64 [R1], R12 ;  /* 0x0000000c01007387 */ /* 0x000fe80000100a00 */
[----:B------:R-:W-:Y:S04]  /*403c0*/  STL.64 [R1+0x8], R14 ;  /* 0x0000080e01007387 */ /* 0x000fe80000100a00 */
[----:B------:R-:W-:Y:S04]  /*403d0*/  STL.64 [R1+0x22c8], R54 ;  /* 0x0022c83601007387 */ /* 0x000fe80000100a00 */
[----:B------:R-:W-:Y:S04]  /*403e0*/  STL.64 [R1+0x22c0], R52 ;  /* 0x0022c03401007387 */ /* 0x000fe80000100a00 */
[----:B------:R-:W-:Y:S04]  /*403f0*/  STL.64 [R1+0x22d8], R50 ;  /* 0x0022d83201007387 */ /* 0x000fe80000100a00 */
[----:B------:R0:W-:Y:S04]  /*40400*/  STL.64 [R1+0x22d0], R48 ;  /* 0x0022d03001007387 */ /* 0x0001e80000100a00 */
[----:B------:R-:W-:Y:S04]  /*40410*/  STL.64 [R1+0x22e8], R46 ;  /* 0x0022e82e01007387 */ /* 0x000fe80000100a00 */
[----:B------:R1:W-:Y:S04]  /*40420*/  STL.64 [R1+0x22e0], R44 ;  /* 0x0022e02c01007387 */ /* 0x0003e80000100a00 */
[----:B------:R-:W2:Y:S04]  /*40430*/  LDL.LU R24, [R1+0x110] ;  /* 0x0001100001187983 */ /* 0x000ea80000300800 */
[----:B------:R-:W2:Y:S04]  /*40440*/  LDL.LU R25, [R1+0x114] ;  /* 0x0001140001197983 */ /* 0x000ea80000300800 */
[----:B------:R-:W3:Y:S04]  /*40450*/  LDL.LU R59, [R1+0x26cc] ;  /* 0x0026cc00013b7983 */ /* 0x000ee80000300800 */
[----:B------:R-:W4:Y:S04]  /*40460*/  LDL.LU R58, [R1+0x26c8] ;  /* 0x0026c800013a7983 */ /* 0x000f280000300800 */
[----:B------:R-:W2:Y:S04]  /*40470*/  LDL.LU R28, [R1+0xe0] ;  /* 0x0000e000011c7983 */ /* 0x000ea80000300800 */
[----:B------:R-:W2:Y:S01]  /*40480*/  LDL.LU R29, [R1+0xe4] ;  /* 0x0000e400011d7983 */ /* 0x000ea20000300800 */
[----:B------:R-:W-:-:S02]  /*40490*/  IMAD.MOV.U32 R30, RZ, RZ, R57 ;  /* 0x000000ffff1e7224 */ /* 0x000fc400078e0039 */
[----:B------:R-:W-:Y:S01]  /*404a0*/  IMAD.MOV.U32 R31, RZ, RZ, R56 ;  /* 0x000000ffff1f7224 */ /* 0x000fe200078e0038 */
[----:B------:R-:W2:Y:S04]  /*404b0*/  LDL.LU R57, [R1+0x26c4] ;  /* 0x0026c40001397983 */ /* 0x000ea80000300800 */
[----:B------:R-:W2:Y:S04]  /*404c0*/  LDL.LU R56, [R1+0x26c0] ;  /* 0x0026c00001387983 */ /* 0x000ea80000300800 */
[----:B0-----:R-:W2:Y:S04]  /*404d0*/  LDL.LU R48, [R1+0xa0] ;  /* 0x0000a00001307983 */ /* 0x001ea80000300800 */
[----:B------:R-:W2:Y:S04]  /*404e0*/  LDL.LU R49, [R1+0xa4] ;  /* 0x0000a40001317983 */ /* 0x000ea80000300800 */
[----:B------:R-:W2:Y:S04]  /*404f0*/  LDL.LU R50, [R1+0xa8] ;  /* 0x0000a80001327983 */ /* 0x000ea80000300800 */
[----:B------:R-:W2:Y:S04]  /*40500*/  LDL.LU R51, [R1+0xac] ;  /* 0x0000ac0001337983 */ /* 0x000ea80000300800 */
[----:B-1----:R-:W2:Y:S04]  /*40510*/  LDL.LU R44, [R1+0x50] ;  /* 0x00005000012c7983 */ /* 0x002ea80000300800 */
[----:B------:R-:W2:Y:S04]  /*40520*/  LDL.LU R45, [R1+0x54] ;  /* 0x00005400012d7983 */ /* 0x000ea80000300800 */
[----:B------:R-:W2:Y:S01]  /*40530*/  LDL.LU R46, [R1+0x58] ;  /* 0x00005800012e7983 */ /* 0x000ea20000300800 */
[----:B------:R-:W-:-:S03]  /*40540*/  F2FP.F16.E5M2.UNPACK_B R38, R2.H1 ;  /* 0x00000002ff26723e */ /* 0x000fc600030004ff */
[----:B------:R-:W2:Y:S01]  /*40550*/  LDL.LU R47, [R1+0x5c] ;  /* 0x00005c00012f7983 */ /* 0x000ea20000300800 */
[----:B------:R-:W-:-:S03]  /*40560*/  F2FP.F16.E5M2.UNPACK_B R39, R3.H1 ;  /* 0x00000003ff27723e */ /* 0x000fc600030004ff */
[----:B------:R-:W2:Y:S01]  /*40570*/  LDL.LU R2, [R1+0x8c8] ;  /* 0x0008c80001027983 */ /* 0x000ea20000300800 */
[----:B------:R-:W-:-:S03]  /*40580*/  IMAD R6, R6, 0x100, R8 ;  /* 0x0000010006067824 */ /* 0x000fc600078e0208 */
[----:B------:R-:W2:Y:S01]  /*40590*/  LDL.LU R3, [R1+0x8cc] ;  /* 0x0008cc0001037983 */ /* 0x000ea20000300800 */
[----:B------:R-:W-:-:S03]  /*405a0*/  IMAD R7, R7, 0x100, R9 ;  /* 0x0000010007077824 */ /* 0x000fc600078e0209 */
[----:B------:R-:W2:Y:S01]  /*405b0*/  LDL.LU R8, [R1+0x8d8] ;  /* 0x0008d80001087983 */ /* 0x000ea20000300800 */
[----:B------:R-:W-:-:S03]  /*405c0*/  IMAD R4, R4, 0x100, R10 ;  /* 0x0000010004047824 */ /* 0x000fc600078e020a */
        /* <DEDUP_REMOVED lines=8> */
[----:B------:R-:W-:-:S02]  /*40650*/  IMAD.MOV.U32 R42, RZ, RZ, R16 ;  /* 0x000000ffff2a7224 */ /* 0x000fc400078e0010 */
[----:B---3--:R-:W-:Y:S02]  /*40660*/  IMAD.MOV.U32 R53, RZ, RZ, R59 ;  /* 0x000000ffff357224 */ /* 0x008fe400078e003b */
[----:B----4-:R-:W-:Y:S02]  /*40670*/  IMAD.MOV.U32 R52, RZ, RZ, R58 ;  /* 0x000000ffff347224 */ /* 0x010fe400078e003a */
[----:B--2---:R-:W-:Y:S02]  /*40680*/  IMAD.MOV.U32 R35, RZ, RZ, R57 ;  /* 0x000000ffff237224 */ /* 0x004fe400078e0039 */
[----:B------:R-:W-:Y:S02]  /*40690*/  IMAD.MOV.U32 R34, RZ, RZ, R56 ;  /* 0x000000ffff227224 */ /* 0x000fe400078e0038 */
[----:B------:R-:W2:Y:S04]  /*406a0*/  LDL.LU R56, [R1+0x26bc] ;  /* 0x0026bc0001387983 */ /* 0x000ea80000300800 */
[----:B------:R-:W2:Y:S04]  /*406b0*/  LDL.LU R57, [R1+0x26b8] ;  /* 0x0026b80001397983 */ /* 0x000ea80000300800 */
[----:B------:R-:W3:Y:S04]  /*406c0*/  LDL.LU R14, [R1+0x908] ;  /* 0x00090800010e7983 */ /* 0x000ee80000300800 */
[----:B------:R-:W4:Y:S04]  /*406d0*/  LDL.LU R15, [R1+0x90c] ;  /* 0x00090c00010f7983 */ /* 0x000f280000300800 */
[----:B------:R-:W4:Y:S04]  /*406e0*/  LDL.LU R16, [R1+0x918] ;  /* 0x0009180001107983 */ /* 0x000f280000300800 */
[----:B------:R-:W4:Y:S04]  /*406f0*/  LDL.LU R17, [R1+0x91c] ;  /* 0x00091c0001117983 */ /* 0x000f280000300800 */
[----:B------:R-:W2:Y:S04]  /*40700*/  LDL.LU R58, [R1+0x26b4] ;  /* 0x0026b400013a7983 */ /* 0x000ea80000300800 */
[----:B------:R-:W2:Y:S01]  /*40710*/  LDL.LU R59, [R1+0x26b0] ;  /* 0x0026b000013b7983 */ /* 0x000ea20000300800 */
[----:B------:R-:W-:-:S02]  /*40720*/  F2FP.F16.E5M2.UNPACK_B R40, R40.H1 ;  /* 0x00000028ff28723e */ /* 0x000fc400030004ff */
[----:B------:R-:W-:Y:S02]  /*40730*/  F2FP.F16.E5M2.UNPACK_B R41, R41.H1 ;  /* 0x00000029ff29723e */ /* 0x000fe400030004ff */
[----:B------:R-:W-:Y:S02]  /*40740*/  F2FP.F16.E5M2.UNPACK_B R4, R4 ;  /* 0x00000004ff04723e */ /* 0x000fe400020004ff */
[----:B------:R-:W-:Y:S02]  /*40750*/  F2FP.F16.E5M2.UNPACK_B R5, R5 ;  /* 0x00000005ff05723e */ /* 0x000fe400020004ff */
[----:B------:R-:W-:Y:S02]  /*40760*/  F2FP.F16.E5M2.UNPACK_B R6, R6 ;  /* 0x00000006ff06723e */ /* 0x000fe400020004ff */
[----:B------:R-:W-:Y:S01]  /*40770*/  F2FP.F16.E5M2.UNPACK_B R7, R7 ;  /* 0x00000007ff07723e */ /* 0x000fe200020004ff */
        /* <DEDUP_REMOVED lines=8> */
[----:B------:R-:W-:Y:S04]  /*40800*/  STL.64 [R1+0x26a8], R42 ;  /* 0x0026a82a01007387 */ /* 0x000fe80000100a00 */
[----:B------:R0:W-:Y:S01]  /*40810*/  STL.64 [R1+0x26a0], R40 ;  /* 0x0026a02801007387 */ /* 0x0001e20000100a00 */
[----:B--2---:R-:W-:Y:S03]  /*40820*/  HMMA.16816.F32 R56, R4, R40, R56 ;  /* 0x000000280438723c */ /* 0x004fe60000001838 */
[----:B0-----:R-:W2:Y:S04]  /*40830*/  LDL.LU R40, [R1+0x30] ;  /* 0x0000300001287983 */ /* 0x001ea80000300800 */
[----:B------:R-:W2:Y:S04]  /*40840*/  LDL.LU R41, [R1+0x34] ;  /* 0x0000340001297983 */ /* 0x000ea80000300800 */
[----:B------:R-:W2:Y:S04]  /*40850*/  LDL.LU R42, [R1+0x38] ;  /* 0x00003800012a7983 */ /* 0x000ea80000300800 */
[----:B------:R-:W2:Y:S08]  /*40860*/  LDL.LU R43, [R1+0x3c] ;  /* 0x00003c00012b7983 */ /* 0x000eb00000300800 */
[----:B------:R-:W-:Y:S04]  /*40870*/  STL.64 [R1+0x22f8], R58 ;  /* 0x0022f83a01007387 */ /* 0x000fe80000100a00 */
[----:B------:R0:W-:Y:S04]  /*40880*/  STL.64 [R1+0x22f0], R56 ;  /* 0x0022f03801007387 */ /* 0x0001e80000100a00 */
[----:B0-----:R-:W2:Y:S04]  /*40890*/  LDL.LU R56, [R1+0x10] ;  /* 0x0000100001387983 */ /* 0x001ea80000300800 */
[----:B------:R-:W2:Y:S04]  /*408a0*/  LDL.LU R57, [R1+0x14] ;  /* 0x0000140001397983 */ /* 0x000ea80000300800 */
[----:B------:R-:W2:Y:S04]  /*408b0*/  LDL.LU R58, [R1+0x18] ;  /* 0x00001800013a7983 */ /* 0x000ea80000300800 */
[----:B------:R-:W2:Y:S01]  /*408c0*/  LDL.LU R59, [R1+0x1c] ;  /* 0x00001c00013b7983 */ /* 0x000ea20000300800 */
[----:B------:R-:W-:-:S02]  /*408d0*/  F2FP.F16.E5M2.UNPACK_B R2, R2.H1 ;  /* 0x00000002ff02723e */ /* 0x000fc400030004ff */
[----:B------:R-:W-:Y:S02]  /*408e0*/  F2FP.F16.E5M2.UNPACK_B R3, R3.H1 ;  /* 0x00000003ff03723e */ /* 0x000fe400030004ff */
[----:B------:R-:W-:Y:S02]  /*408f0*/  F2FP.F16.E5M2.UNPACK_B R8, R8.H1 ;  /* 0x00000008ff08723e */ /* 0x000fe400030004ff */
[----:B------:R-:W-:Y:S02]  /*40900*/  F2FP.F16.E5M2.UNPACK_B R9, R9.H1 ;  /* 0x00000009ff09723e */ /* 0x000fe400030004ff */
[----:B------:R-:W-:Y:S02]  /*40910*/  F2FP.F16.E5M2.UNPACK_B R10, R10.H1 ;  /* 0x0000000aff0a723e */ /* 0x000fe400030004ff */
[----:B------:R-:W-:Y:S02]  /*40920*/  F2FP.F16.E5M2.UNPACK_B R11, R11.H1 ;  /* 0x0000000bff0b723e */ /* 0x000fe400030004ff */
[----:B------:R-:W-:-:S02]  /*40930*/  F2FP.F16.E5M2.UNPACK_B R12, R12.H1 ;  /* 0x0000000cff0c723e */ /* 0x000fc400030004ff */
[----:B------:R-:W-:-:S03]  /*40940*/  F2FP.F16.E5M2.UNPACK_B R13, R13.H1 ;  /* 0x0000000dff0d723e */ /* 0x000fc600030004ff */
[C---:B------:R-:W-:Y:S01]  /*40950*/  HMMA.16816.F32 R32, R4.reuse, R10, R32 ;  /* 0x0000000a0420723c */ /* 0x040fe20000001820 */
[----:B---3--:R-:W-:Y:S02]  /*40960*/  F2FP.F16.E5M2.UNPACK_B R14, R14.H1 ;  /* 0x0000000eff0e723e */ /* 0x008fe400030004ff */
[----:B----4-:R-:W-:Y:S02]  /*40970*/  F2FP.F16.E5M2.UNPACK_B R15, R15.H1 ;  /* 0x0000000fff0f723e */ /* 0x010fe400030004ff */
[----:B------:R-:W-:Y:S02]  /*40980*/  F2FP.F16.E5M2.UNPACK_B R16, R16.H1 ;  /* 0x00000010ff10723e */ /* 0x000fe400030004ff */
[----:B------:R-:W-:Y:S02]  /*40990*/  F2FP.F16.E5M2.UNPACK_B R17, R17.H1 ;  /* 0x00000011ff11723e */ /* 0x000fe400030004ff */
[----:B------:R-:W-:Y:S02]  /*409a0*/  F2FP.F16.E5M2.UNPACK_B R18, R18.H1 ;  /* 0x00000012ff12723e */ /* 0x000fe400030004ff */
[----:B------:R-:W-:Y:S01]  /*409b0*/  F2FP.F16.E5M2.UNPACK_B R19, R19.H1 ;  /* 0x00000013ff13723e */ /* 0x000fe200030004ff */
[C---:B--2---:R-:W-:Y:S06]  /*409c0*/  HMMA.16816.F32 R40, R4.reuse, R2, R40 ;  /* 0x000000020428723c */ /* 0x044fec0000001828 */
[----:B------:R-:W-:-:S15]  /*409d0*/  HMMA.16816.F32 R56, R4, R38, R56 ;  /* 0x000000260438723c */ /* 0x000fde0000001838 */
[----:B------:R-:W-:-:S08]  /*409e0*/  NOP ;  /* 0x0000000000007918 */ /* 0x000fd00000000000 */
[----:B------:R-:W-:Y:S04]  /*409f0*/  STL.64 [R1+0x80], R56 ;  /* 0x0000803801007387 */ /* 0x000fe80000100a00 */
[----:B------:R-:W-:Y:S04]  /*40a00*/  STL.64 [R1+0x88], R58 ;  /* 0x0000883a01007387 */ /* 0x000fe80000100a00 */
[----:B------:R-:W-:Y:S04]  /*40a10*/  STL.64 [R1+0xf0], R40 ;  /* 0x0000f02801007387 */ /* 0x000fe80000100a00 */
[----:B------:R0:W-:Y:S02]  /*40a20*/  STL.64 [R1+0xf8], R42 ;  /* 0x0000f82a01007387 */ /* 0x0001e40000100a00 */
[----:B0-----:R-:W-:-:S15]  /*40a30*/  HMMA.16816.F32 R40, R4, R8, R44 ;  /* 0x000000080428723c */ /* 0x001fde000000182c */
[----:B------:R-:W-:-:S08]  /*40a40*/  NOP ;  /* 0x0000000000007918 */ /* 0x000fd00000000000 */
[----:B------:R-:W-:Y:S04]  /*40a50*/  STL.64 [R1+0x140], R40 ;  /* 0x0001402801007387 */ /* 0x000fe80000100a00 */
[----:B------:R-:W-:Y:S04]  /*40a60*/  STL.64 [R1+0x148], R42 ;  /* 0x0001482a01007387 */ /* 0x000fe80000100a00 */
[----:B------:R-:W-:Y:S04]  /*40a70*/  STL.64 [R1+0x2678], R10 ;  /* 0x0026780a01007387 */ /* 0x000fe80000100a00 */
[----:B------:R0:W-:Y:S02]  /*40a80*/  STL.64 [R1+0x2670], R8 ;  /* 0x0026700801007387 */ /* 0x0001e40000100a00 */
[----:B0-----:R-:W-:Y:S02]  /*40a90*/  HMMA.16816.F32 R8, R4, R12, R48 ;  /* 0x0000000c0408723c */ /* 0x001fe40000001830 */
[----:B------:R-:W-:Y:S04]  /*40aa0*/  STL.64 [R1+0x190], R32 ;  /* 0x0001902001007387 */ /* 0x000fe80000100a00 */
[----:B------:R-:W-:-:S15]  /*40ab0*/  STL.64 [R1+0x198], R34 ;  /* 0x0001982201007387 */ /* 0x000fde0000100a00 */
[----:B------:R-:W-:-:S02]  /*40ac0*/  NOP ;  /* 0x0000000000007918 */ /* 0x000fc40000000000 */
[----:B------:R-:W-:Y:S04]  /*40ad0*/  STL.64 [R1+0xa0], R8 ;  /* 0x0000a00801007387 */ /* 0x000fe80000100a00 */
[----:B------:R0:W-:Y:S02]  /*40ae0*/  STL.64 [R1+0xa8], R10 ;  /* 0x0000a80a01007387 */ /* 0x0001e40000100a00 */
[----:B0-----:R-:W-:Y:S06]  /*40af0*/  HMMA.16816.F32 R8, R4, R14, R52 ;  /* 0x0000000e0408723c */ /* 0x001fec0000001834 */
[----:B------:R-:W-:Y:S04]  /*40b00*/  STL.64 [R1+0x2658], R14 ;  /* 0x0026580e01007387 */ /* 0x000fe80000100a00 */
[----:B------:R-:W-:-:S13]  /*40b10*/  STL.64 [R1+0x2650], R12 ;  /* 0x0026500c01007387 */ /* 0x000fda0000100a00 */
        /* <DEDUP_REMOVED lines=8> */
[----:B------:R-:W-:-:S13]  /*40ba0*/  STL.64 [R1+0x2630], R16 ;  /* 0x0026301001007387 */ /* 0x000fda0000100a00 */
[----:B------:R0:W-:Y:S04]  /*40bb0*/  STL.64 [R1+0x110], R8 ;  /* 0x0001100801007387 */ /* 0x0001e80000100a00 */
[----:B------:R1:W-:Y:S04]  /*40bc0*/  STL.64 [R1+0x118], R10 ;  /* 0x0001180a01007387 */ /* 0x0003e80000100a00 */
[----:B------:R-:W2:Y:S04]  /*40bd0*/  LDL.LU R56, [R1+0x1d0] ;  /* 0x0001d00001387983 */ /* 0x000ea80000300800 */
        /* <DEDUP_REMOVED lines=45> */
[----:B------:R-:W-:-:S02]  /*40eb0*/  F2FP.F16.E5M2.UNPACK_B R20, R20.H1 ;  /* 0x00000014ff14723e */ /* 0x000fc400030004ff */
[----:B------:R-:W-:Y:S02]  /*40ec0*/  F2FP.F16.E5M2.UNPACK_B R21, R21.H1 ;  /* 0x00000015ff15723e */ /* 0x000fe400030004ff */
[----:B------:R-:W-:Y:S02]  /*40ed0*/  F2FP.F16.E5M2.UNPACK_B R22, R22.H1 ;  /* 0x00000016ff16723e */ /* 0x000fe400030004ff */
[----:B------:R-:W-:-:S03]  /*40ee0*/  F2FP.F16.E5M2.UNPACK_B R23, R23.H1 ;  /* 0x00000017ff17723e */ /* 0x000fc600030004ff */
[----:B--2---:R-:W-:Y:S01]  /*40ef0*/  HMMA.16816.F32 R40, R4, R20, R40 ;  /* 0x000000140428723c */ /* 0x004fe20000001828 */
[----:B---3--:R-:W-:Y:S02]  /*40f00*/  F2FP.F16.E5M2.UNPACK_B R24, R24.H1 ;  /* 0x00000018ff18723e */ /* 0x008fe400030004ff */
[----:B----4-:R-:W-:-:S03]  /*40f10*/  F2FP.F16.E5M2.UNPACK_B R25, R25.H1 ;  /* 0x00000019ff19723e */ /* 0x010fc600030004ff */
[C---:B------:R-:W-:Y:S06]  /*40f20*/  HMMA.16816.F32 R16, R4.reuse, R22, R16 ;  /* 0x000000160410723c */ /* 0x040fec0000001810 */
[----:B------:R-:W-:Y:S01]  /*40f30*/  HMMA.16816.F32 R8, R4, R24, R8 ;  /* 0x000000180408723c */ /* 0x000fe20000001808 */
[----:B------:R-:W-:Y:S02]  /*40f40*/  F2FP.F16.E5M2.UNPACK_B R26, R26.H1 ;  /* 0x0000001aff1a723e */ /* 0x000fe400030004ff */
[----:B------:R-:W-:-:S08]  /*40f50*/  F2FP.F16.E5M2.UNPACK_B R27, R27.H1 ;  /* 0x0000001bff1b723e */ /* 0x000fd000030004ff */
[----:B------:R-:W-:Y:S04]  /*40f60*/  STL.64 [R1+0x130], R40 ;  /* 0x0001302801007387 */ /* 0x000fe80000100a00 */
[----:B------:R0:W-:Y:S04]  /*40f70*/  STL.64 [R1+0x138], R42 ;  /* 0x0001382a01007387 */ /* 0x0001e80000100a00 */
[----:B0-----:R-:W2:Y:S04]  /*40f80*/  LDL.LU.64 R42, [R1+0x26a8] ;  /* 0x0026a800012a7983 */ /* 0x001ea80000300a00 */
[----:B------:R-:W3:Y:S04]  /*40f90*/  LDL.LU.64 R40, [R1+0x26a0] ;  /* 0x0026a00001287983 */ /* 0x000ee80000300a00 */
[----:B------:R-:W-:Y:S04]  /*40fa0*/  STL.64 [R1+0x2648], R22 ;  /* 0x0026481601007387 */ /* 0x000fe80000100a00 */
[----:B------:R-:W-:Y:S04]  /*40fb0*/  STL.64 [R1+0x2640], R20 ;  /* 0x0026401401007387 */ /* 0x000fe80000100a00 */
[----:B------:R-:W-:Y:S04]  /*40fc0*/  STL.64 [R1+0x160], R16 ;  /* 0x0001601001007387 */ /* 0x000fe80000100a00 */
[----:B------:R-:W-:Y:S04]  /*40fd0*/  STL.64 [R1+0x168], R18 ;  /* 0x0001681201007387 */ /* 0x000fe80000100a00 */
[----:B------:R-:W-:Y:S04]  /*40fe0*/  STL.64 [R1+0x180], R8 ;  /* 0x0001800801007387 */ /* 0x000fe80000100a00 */
[----:B------:R0:W-:Y:S02]  /*40ff0*/  STL.64 [R1+0x188], R10 ;  /* 0x0001880a01007387 */ /* 0x0001e40000100a00 */
[----:B0-----:R-:W-:Y:S01]  /*41000*/  HMMA.16816.F32 R8, R4, R26, R56 ;  /* 0x0000001a0408723c */ /* 0x001fe20000001838 */
[----:B------:R-:W-:Y:S01]  /*41010*/  IMAD R33, R34, 0x100, R33 ;  /* 0x0000010022217824 */ /* 0x000fe200078e0221 */
[----:B------:R-:W-:-:S02]  /*41020*/  F2FP.F16.E5M2.UNPACK_B R28, R28.H1 ;  /* 0x0000001cff1c723e */ /* 0x000fc400030004ff */
[----:B------:R-:W-:Y:S01]  /*41030*/  F2FP.F16.E5M2.UNPACK_B R29, R29.H1 ;  /* 0x0000001dff1d723e */ /* 0x000fe200030004ff */
[----:B------:R-:W-:Y:S02]  /*41040*/  IMAD R34, R36, 0x100, R35 ;  /* 0x0000010024227824 */ /* 0x000fe400078e0223 */
[----:B------:R-:W-:Y:S01]  /*41050*/  IMAD R35, R30, 0x100, R37 ;  /* 0x000001001e237824 */ /* 0x000fe200078e0225 */
[----:B------:R-:W-:Y:S02]  /*41060*/  F2FP.F16.E5M2.UNPACK_B R30, R31.H1 ;  /* 0x0000001fff1e723e */ /* 0x000fe400030004ff */
[----:B------:R-:W-:Y:S01]  /*41070*/  F2FP.F16.E5M2.UNPACK_B R31, R61.H1 ;  /* 0x0000003dff1f723e */ /* 0x000fe200030004ff */
[----:B------:R-:W-:Y:S01]  /*41080*/  IMAD R32, R32, 0x100, R15 ;  /* 0x0000010020207824 */ /* 0x000fe200078e020f */
[----:B------:R-:W-:Y:S01]  /*41090*/  STL.64 [R1+0x2668], R26 ;  /* 0x0026681a01007387 */ /* 0x000fe20000100a00 */
[----:B------:R-:W-:Y:S03]  /*410a0*/  HMMA.16816.F32 R12, R4, R28, R44 ;  /* 0x0000001c040c723c */ /* 0x000fe6000000182c */
[----:B------:R-:W-:Y:S01]  /*410b0*/  STL.64 [R1+0x2660], R24 ;  /* 0x0026601801007387 */ /* 0x000fe20000100a00 */
[----:B------:R-:W-:-:S02]  /*410c0*/  F2FP.F16.E5M2.UNPACK_B R36, R60.H1 ;  /* 0x0000003cff24723e */ /* 0x000fc400030004ff */
[----:B------:R-:W-:-:S04]  /*410d0*/  F2FP.F16.E5M2.UNPACK_B R37, R0.H1 ;  /* 0x00000000ff25723e */ /* 0x000fc800030004ff */
[----:B------:R-:W-:Y:S04]  /*410e0*/  STL.64 [R1+0x1b0], R8 ;  /* 0x0001b00801007387 */ /* 0x000fe80000100a00 */
[----:B------:R0:W-:Y:S02]  /*410f0*/  STL.64 [R1+0x1b8], R10 ;  /* 0x0001b80a01007387 */ /* 0x0001e40000100a00 */
[C---:B0-----:R-:W-:Y:S06]  /*41100*/  HMMA.16816.F32 R8, R4.reuse, R30, R48 ;  /* 0x0000001e0408723c */ /* 0x041fec0000001830 */
[----:B------:R-:W-:Y:S01]  /*41110*/  HMMA.16816.F32 R4, R4, R36, R52 ;  /* 0x000000240404723c */ /* 0x000fe20000001834 */
[----:B------:R-:W-:Y:S04]  /*41120*/  STL.64 [R1+0xf10], R12 ;  /* 0x000f100c01007387 */ /* 0x000fe80000100a00 */
[----:B------:R-:W-:Y:S04]  /*41130*/  STL.64 [R1+0xf18], R14 ;  /* 0x000f180e01007387 */ /* 0x000fe80000100a00 */
[----:B------:R-:W-:Y:S04]  /*41140*/  STL.64 [R1+0x2688], R30 ;  /* 0x0026881e01007387 */ /* 0x000fe80000100a00 */
[----:B------:R-:W-:Y:S04]  /*41150*/  STL.64 [R1+0x2680], R28 ;  /* 0x0026801c01007387 */ /* 0x000fe80000100a00 */
[----:B------:R-:W-:Y:S04]  /*41160*/  STL.64 [R1+0xf00], R8 ;  /* 0x000f000801007387 */ /* 0x000fe80000100a00 */
[----:B------:R-:W-:Y:S04]  /*41170*/  STL.64 [R1+0xf08], R10 ;  /* 0x000f080a01007387 */ /* 0x000fe80000100a00 */
[----:B------:R-:W-:Y:S04]  /*41180*/  STL.64 [R1+0x2698], R38 ;  /* 0x0026982601007387 */ /* 0x000fe80000100a00 */
[----:B------:R-:W-:Y:S04]  /*41190*/  STL.64 [R1+0x2690], R36 ;  /* 0x0026902401007387 */ /* 0x000fe80000100a00 */
[----:B------:R0:W-:Y:S04]  /*411a0*/  STL.64 [R1+0xe30], R4 ;  /* 0x000e300401007387 */ /* 0x0001e80000100a00 */
[----:B------:R1:W-:Y:S04]  /*411b0*/  STL.64 [R1+0xe38], R6 ;  /* 0x000e380601007387 */ /* 0x0003e80000100a00 */
[----:B------:R-:W4:Y:S04]  /*411c0*/  LDL.LU R56, [R1+0x660] ;  /* 0x0006600001387983 */ /* 0x000f280000300800 */
[----:B------:R-:W4:Y:S04]  /*411d0*/  LDL.LU R57, [R1+0x664] ;  /* 0x0006640001397983 */ /* 0x000f280000300800 */
[----:B------:R-:W4:Y:S04]  /*411e0*/  LDL.LU R58, [R1+0x668] ;  /* 0x00066800013a7983 */ /* 0x000f280000300800 */
[----:B------:R-:W4:Y:S04]  /*411f0*/  LDL.LU R59, [R1+0x66c] ;  /* 0x00066c00013b7983 */ /* 0x000f280000300800 */
        /* <DEDUP_REMOVED lines=8> */
[----:B------:R-:W4:Y:S04]  /*41280*/  LDL.LU R16, [R1+0x6b0] ;  /* 0x0006b00001107983 */ /* 0x000f280000300800 */
[----:B------:R-:W4:Y:S01]  /*41290*/  LDL.LU R17, [R1+0x6b4] ;  /* 0x0006b40001117983 */ /* 0x000f220000300800 */
[----:B------:R-:W-:-:S02]  /*412a0*/  F2FP.F16.E5M2.UNPACK_B R32, R32 ;  /* 0x00000020ff20723e */ /* 0x000fc400020004ff */
        /* <DEDUP_REMOVED lines=33> */
[----:B---3--:R-:W-:-:S15]  /*414c0*/  HMMA.16816.F32 R36, R32, R40, R36 ;  /* 0x000000282024723c */ /* 0x008fde0000001824 */
[----:B------:R-:W-:-:S08]  /*414d0*/  NOP ;  /* 0x0000000000007918 */ /* 0x000fd00000000000 */
[----:B------:R-:W-:Y:S04]  /*414e0*/  STL.64 [R1+0xe20], R36 ;  /* 0x000e202401007387 */ /* 0x000fe80000100a00 */
[----:B------:R0:W-:Y:S04]  /*414f0*/  STL.64 [R1+0xe28], R38 ;  /* 0x000e282601007387 */ /* 0x0001e80000100a00 */
[----:B0-----:R-:W4:Y:S04]  /*41500*/  LDL.LU.64 R38, [R1+0x2698] ;  /* 0x0026980001267983 */ /* 0x001f280000300a00 */
[----:B------:R-:W3:Y:S01]  /*41510*/  LDL.LU.64 R36, [R1+0x2690] ;  /* 0x0026900001247983 */ /* 0x000ee20000300a00 */
[C---:B--2---:R-:W-:Y:S03]  /*41520*/  HMMA.16816.F32 R8, R32.reuse, R2, R8 ;  /* 0x000000022008723c */ /* 0x044fe60000001808 */
        /* <DEDUP_REMOVED lines=14> */
[----:B0-----:R-:W4:Y:S04]  /*41610*/  LDL.LU.64 R30, [R1+0x2688] ;  /* 0x00268800011e7983 */ /* 0x001f280000300a00 */
[----:B------:R-:W4:Y:S04]  /*41620*/  LDL.LU.64 R28, [R1+0x2680] ;  /* 0x00268000011c7983 */ /* 0x000f280000300a00 */
[----:B------:R-:W-:Y:S04]  /*41630*/  STL.64 [R1+0x2618], R38 ;  /* 0x0026182601007387 */ /* 0x000fe80000100a00 */
[----:B---3--:R0:W-:Y:S04]  /*41640*/  STL.64 [R1+0x2610], R36 ;  /* 0x0026102401007387 */ /* 0x0081e80000100a00 */
[----:B0-----:R-:W3:Y:S04]  /*41650*/  LDL.LU R36, [R1+0x690] ;  /* 0x0006900001247983 */ /* 0x001ee80000300800 */
[----:B------:R-:W3:Y:S04]  /*41660*/  LDL.LU R37, [R1+0x694] ;  /* 0x0006940001257983 */ /* 0x000ee80000300800 */
[----:B------:R-:W3:Y:S04]  /*41670*/  LDL.LU R38, [R1+0x698] ;  /* 0x0006980001267983 */ /* 0x000ee80000300800 */
[----:B------:R-:W3:Y:S04]  /*41680*/  LDL.LU R39, [R1+0x69c] ;  /* 0x00069c0001277983 */ /* 0x000ee80000300800 */
[----:B------:R-:W-:Y:S04]  /*41690*/  STL.64 [R1+0xe00], R8 ;  /* 0x000e000801007387 */ /* 0x000fe80000100a00 */
[----:B------:R0:W-:Y:S04]  /*416a0*/  STL.64 [R1+0xe08], R10 ;  /* 0x000e080a01007387 */ /* 0x0001e80000100a00 */
[----:B0-----:R-:W2:Y:S04]  /*416b0*/  LDL.LU.64 R10, [R1+0x2678] ;  /* 0x00267800010a7983 */ /* 0x001ea80000300a00 */
[----:B------:R-:W4:Y:S02]  /*416c0*/  LDL.LU.64 R8, [R1+0x2670] ;  /* 0x0026700001087983 */ /* 0x000f240000300a00 */
[C---:B----4-:R-:W-:Y:S06]  /*416d0*/  HMMA.16816.F32 R24, R32.reuse, R8, R24 ;  /* 0x000000082018723c */ /* 0x050fec0000001818 */
[----:B--2---:R-:W-:-:S15]  /*416e0*/  HMMA.16816.F32 R12, R32, R10, R12 ;  /* 0x0000000a200c723c */ /* 0x004fde000000180c */
        /* <DEDUP_REMOVED lines=36> */
[C---:B---3--:R-:W-:Y:S02]  /*41930*/  HMMA.16816.F32 R8, R32.reuse, R20, R40 ;  /* 0x000000142008723c */ /* 0x048fe40000001828 */
[----:B------:R-:W-:Y:S04]  /*41940*/  STL.64 [R1+0x25f8], R22 ;  /* 0x0025f81601007387 */ /* 0x000fe80000100a00 */
[----:B------:R-:W-:-:S15]  /*41950*/  HMMA.16816.F32 R4, R32, R22, R4 ;  /* 0x000000162004723c */ /* 0x000fde0000001804 */
[----:B------:R-:W-:-:S02]  /*41960*/  NOP ;  /* 0x0000000000007918 */ /* 0x000fc40000000000 */
        /* <DEDUP_REMOVED lines=9> */
[----:B------:R-:W-:Y:S04]  /*41a00*/  STL [R1+0x25b8], R27 ;  /* 0x0025b81b01007387 */ /* 0x000fe80000100800 */
[----:B------:R-:W-:-:S13]  /*41a10*/  STL [R1+0x2628], R26 ;  /* 0x0026281a01007387 */ /* 0x000fda0000100800 */
[----:B------:R-:W-:Y:S04]  /*41a20*/  STL.64 [R1+0xd60], R8 ;  /* 0x000d600801007387 */ /* 0x000fe80000100a00 */
[----:B------:R-:W-:Y:S04]  /*41a30*/  STL.64 [R1+0xd68], R10 ;  /* 0x000d680a01007387 */ /* 0x000fe80000100a00 */
        /* <DEDUP_REMOVED lines=15> */
[----:B------:R-:W2:Y:S04]  /*41b30*/  LDL.LU R26, [R1+0x7e8] ;  /* 0x0007e800011a7983 */ /* 0x000ea80000300800 */
[----:B------:R-:W2:Y:S04]  /*41b40*/  LDL.LU R27, [R1+0x7ec] ;  /* 0x0007ec00011b7983 */ /* 0x000ea80000300800 */
[----:B------:R-:W3:Y:S04]  /*41b50*/  LDL.LU R44, [R1+0x5a0] ;  /* 0x0005a000012c7983 */ /* 0x000ee80000300800 */
[----:B------:R-:W3:Y:S01]  /*41b60*/  LDL.LU R45, [R1+0x5a4] ;  /* 0x0005a400012d7983 */ /* 0x000ee20000300800 */
[----:B------:R-:W-:-:S03]  /*41b70*/  IMAD R4, R52, 0x100, R47 ;  /* 0x0000010034047824 */ /* 0x000fc600078e022f */
        /* <DEDUP_REMOVED lines=33> */
[----:B0-----:R-:W2:Y:S04]  /*41d90*/  LDL.LU R26, [R1+0x2628] ;  /* 0x00262800011a7983 */ /* 0x001ea80000300800 */
        /* <DEDUP_REMOVED lines=11> */
[----:B---3--:R-:W-:Y:S03]  /*41e50*/  HMMA.16816.F32 R32, R32, R36, R40 ;  /* 0x000000242020723c */ /* 0x008fe60000001828 */
[----:B------:R-:W3:Y:S04]  /*41e60*/  LDL.LU.64 R42, [R1+0x2608] ;  /* 0x00260800012a7983 */ /* 0x000ee80000300a00 */
[----:B------:R-:W4:Y:S01]  /*41e70*/  LDL.LU.64 R40, [R1+0x2600] ;  /* 0x0026000001287983 */ /* 0x000f220000300a00 */
[----:B------:R-:W-:Y:S01]  /*41e80*/  IMAD R7, R0, 0x100, R60 ;  /* 0x0000010000077824 */ /* 0x000fe200078e023c */
[----:B------:R-:W-:-:S02]  /*41e90*/  F2FP.F16.E5M2.UNPACK_B R4, R4 ;  /* 0x00000004ff04723e */ /* 0x000fc400020004ff */
[----:B------:R-:W-:Y:S02]  /*41ea0*/  F2FP.F16.E5M2.UNPACK_B R5, R5 ;  /* 0x00000005ff05723e */ /* 0x000fe400020004ff */
[----:B------:R-:W-:Y:S02]  /*41eb0*/  F2FP.F16.E5M2.UNPACK_B R6, R6 ;  /* 0x00000006ff06723e */ /* 0x000fe400020004ff */
[----:B------:R-:W-:-:S07]  /*41ec0*/  F2FP.F16.E5M2.UNPACK_B R7, R7 ;  /* 0x00000007ff07723e */ /* 0x000fce00020004ff */
[C---:B--2---:R-:W-:Y:S06]  /*41ed0*/  HMMA.16816.F32 R16, R4.reuse, R38, R16 ;  /* 0x000000260410723c */ /* 0x044fec0000001810 */
[C---:B------:R-:W-:Y:S01]  /*41ee0*/  HMMA.16816.F32 R8, R4.reuse, R2, R8 ;  /* 0x000000020408723c */ /* 0x040fe20000001808 */
[----:B------:R0:W-:Y:S04]  /*41ef0*/  STL.64 [R1+0xd50], R32 ;  /* 0x000d502001007387 */ /* 0x0001e80000100a00 */
[----:B------:R1:W-:Y:S04]  /*41f00*/  STL.64 [R1+0xd58], R34 ;  /* 0x000d582201007387 */ /* 0x0003e80000100a00 */
[----:B0-----:R-:W2:Y:S04]  /*41f10*/  LDL.LU R32, [R1+0x5d0] ;  /* 0x0005d00001207983 */ /* 0x001ea80000300800 */
[----:B------:R-:W2:Y:S04]  /*41f20*/  LDL.LU R33, [R1+0x5d4] ;  /* 0x0005d40001217983 */ /* 0x000ea80000300800 */
[----:B-1----:R-:W2:Y:S04]  /*41f30*/  LDL.LU R34, [R1+0x5d8] ;  /* 0x0005d80001227983 */ /* 0x002ea80000300800 */
[----:B------:R-:W2:Y:S01]  /*41f40*/  LDL.LU R35, [R1+0x5dc] ;  /* 0x0005dc0001237983 */ /* 0x000ea20000300800 */
[----:B----4-:R-:W-:-:S15]  /*41f50*/  HMMA.16816.F32 R20, R4, R40, R20 ;  /* 0x000000280414723c */ /* 0x010fde0000001814 */
[----:B------:R-:W-:-:S08]  /*41f60*/  NOP ;  /* 0x0000000000007918 */ /* 0x000fd00000000000 */
[----:B------:R-:W-:Y:S04]  /*41f70*/  STL.64 [R1+0xd40], R20 ;  /* 0x000d401401007387 */ /* 0x000fe80000100a00 */
[----:B------:R0:W-:Y:S04]  /*41f80*/  STL.64 [R1+0xd48], R22 ;  /* 0x000d481601007387 */ /* 0x0001e80000100a00 */
[----:B0-----:R-:W4:Y:S04]  /*41f90*/  LDL.LU.64 R22, [R1+0x25f8] ;  /* 0x0025f80001167983 */ /* 0x001f280000300a00 */
[----:B------:R-:W4:Y:S04]  /*41fa0*/  LDL.LU.64 R20, [R1+0x25f0] ;  /* 0x0025f00001147983 */ /* 0x000f280000300a00 */
[----:B---3--:R-:W-:Y:S04]  /*41fb0*/  STL.64 [R1+0x2580], R42 ;  /* 0x0025802a01007387 */ /* 0x008fe80000100a00 */
[----:B------:R0:W-:Y:S04]  /*41fc0*/  STL.64 [R1+0x2578], R40 ;  /* 0x0025782801007387 */ /* 0x0001e80000100a00 */
[----:B0-----:R-:W3:Y:S04]  /*41fd0*/  LDL.LU R40, [R1+0x5e0] ;  /* 0x0005e00001287983 */ /* 0x001ee80000300800 */
[----:B------:R-:W3:Y:S04]  /*41fe0*/  LDL.LU R41, [R1+0x5e4] ;  /* 0x0005e40001297983 */ /* 0x000ee80000300800 */
[----:B------:R-:W3:Y:S04]  /*41ff0*/  LDL.LU R42, [R1+0x5e8] ;  /* 0x0005e800012a7983 */ /* 0x000ee80000300800 */
[----:B------:R-:W3:Y:S04]  /*42000*/  LDL.LU R43, [R1+0x5ec] ;  /* 0x0005ec00012b7983 */ /* 0x000ee80000300800 */
[----:B------:R-:W-:Y:S04]  /*42010*/  STL.64 [R1+0xd30], R16 ;  /* 0x000d301001007387 */ /* 0x000fe80000100a00 */
[----:B------:R0:W-:Y:S04]  /*42020*/  STL.64 [R1+0xd38], R18 ;  /* 0x000d381201007387 */ /* 0x0001e80000100a00 */
[----:B0-----:R-:W4:Y:S04]  /*42030*/  LDL.LU.64 R18, [R1+0x25e8] ;  /* 0x0025e80001127983 */ /* 0x001f280000300a00 */
        /* <DEDUP_REMOVED lines=15> */
[----:B0-----:R-:W3:Y:S04]  /*42130*/  LDL.LU.64 R14, [R1+0x25c8] ;  /* 0x0025c800010e7983 */ /* 0x001ee80000300a00 */
[----:B------:R-:W4:Y:S01]  /*42140*/  LDL.LU.64 R12, [R1+0x25c0] ;  /* 0x0025c000010c7983 */ /* 0x000f220000300a00 */
[----:B--2---:R-:W-:Y:S06]  /*42150*/  HMMA.16816.F32 R36, R4, R10, R36 ;  /* 0x0000000a0424723c */ /* 0x004fec0000001824 */
[----:B------:R-:W-:Y:S04]  /*42160*/  STL.64 [R1+0x2570], R10 ;  /* 0x0025700a01007387 */ /* 0x000fe80000100a00 */
[----:B------:R-:W-:-:S13]  /*42170*/  STL.64 [R1+0x2568], R8 ;  /* 0x0025680801007387 */ /* 0x000fda0000100a00 */
[----:B------:R-:W-:Y:S04]  /*42180*/  STL.64 [R1+0xd00], R36 ;  /* 0x000d002401007387 */ /* 0x000fe80000100a00 */
[----:B------:R4:W-:Y:S02]  /*42190*/  STL.64 [R1+0xd08], R38 ;  /* 0x000d082601007387 */ /* 0x0009e40000100a00 */
[C---:B----4-:R-:W-:Y:S06]  /*421a0*/  HMMA.16816.F32 R36, R4.reuse, R12, R40 ;  /* 0x0000000c0424723c */ /* 0x050fec0000001828 */
[C---:B---3--:R-:W-:Y:S06]  /*421b0*/  HMMA.16816.F32 R8, R4.reuse, R14, R32 ;  /* 0x0000000e0408723c */ /* 0x048fec0000001820 */
[----:B------:R-:W-:Y:S11]  /*421c0*/  STL.64 [R1+0x25a0], R14 ;  /* 0x0025a00e01007387 */ /* 0x000ff60000100a00 */
[----:B------:R-:W-:Y:S04]  /*421d0*/  STL.64 [R1+0xcf0], R36 ;  /* 0x000cf02401007387 */ /* 0x000fe80000100a00 */
[----:B------:R-:W-:Y:S04]  /*421e0*/  STL.64 [R1+0xcf8], R38 ;  /* 0x000cf82601007387 */ /* 0x000fe80000100a00 */
[----:B------:R-:W-:Y:S04]  /*421f0*/  STL.64 [R1+0x2598], R12 ;  /* 0x0025980c01007387 */ /* 0x000fe80000100a00 */
[----:B------:R-:W-:Y:S04]  /*42200*/  STL.64 [R1+0xce0], R8 ;  /* 0x000ce00801007387 */ /* 0x000fe80000100a00 */
[----:B------:R0:W-:Y:S02]  /*42210*/  STL.64 [R1+0xce8], R10 ;  /* 0x000ce80a01007387 */ /* 0x0001e40000100a00 */
[C---:B0-----:R-:W-:Y:S06]  /*42220*/  HMMA.16816.F32 R8, R4.reuse, R16, R28 ;  /* 0x000000100408723c */ /* 0x041fec000000181c */
        /* <DEDUP_REMOVED lines=66> */
[----:B------:R-:W4:Y:S02]  /*42650*/  LDL.LU R27, [R1+0x25b8] ;  /* 0x0025b800011b7983 */ /* 0x000f240000300800 */
[----:B----4-:R-:W-:-:S15]  /*42660*/  HMMA.16816.F32 R28, R4, R26, R28 ;  /* 0x0000001a041c723c */ /* 0x010fde000000181c */
[----:B------:R-:W-:-:S08]  /*42670*/  NOP ;  /* 0x0000000000007918 */ /* 0x000fd00000000000 */
[----:B------:R-:W-:Y:S04]  /*42680*/  STL.64 [R1+0xc80], R28 ;  /* 0x000c801c01007387 */ /* 0x000fe80000100a00 */
[----:B------:R0:W-:Y:S04]  /*42690*/  STL.64 [R1+0xc88], R30 ;  /* 0x000c881e01007387 */ /* 0x0001e80000100a00 */
[----:B0-----:R-:W2:Y:S04]  /*426a0*/  LDL.LU.64 R30, [R1+0x25b0] ;  /* 0x0025b000011e7983 */ /* 0x001ea80000300a00 */
[----:B------:R-:W3:Y:S04]  /*426b0*/  LDL.LU.64 R28, [R1+0x25a8] ;  /* 0x0025a800011c7983 */ /* 0x000ee80000300a00 */
[----:B------:R-:W-:Y:S01]  /*426c0*/  STL [R1+0x2524], R27 ;  /* 0x0025241b01007387 */ /* 0x000fe20000100800 */
        /* <DEDUP_REMOVED lines=17> */
[----:B--2---:R-:W-:Y:S03]  /*427e0*/  HMMA.16816.F32 R4, R4, R36, R40 ;  /* 0x000000240404723c */ /* 0x004fe60000001828 */
[----:B------:R-:W2:Y:S04]  /*427f0*/  LDL.LU.64 R42, [R1+0x2580] ;  /* 0x00258000012a7983 */ /* 0x000ea80000300a00 */
[----:B------:R-:W4:Y:S01]  /*42800*/  LDL.LU.64 R40, [R1+0x2578] ;  /* 0x0025780001287983 */ /* 0x000f220000300a00 */
[----:B------:R-:W-:-:S02]  /*42810*/  IMAD R33, R34, 0x100, R33 ;  /* 0x0000010022217824 */ /* 0x000fc400078e0221 */
[----:B------:R-:W-:Y:S02]  /*42820*/  IMAD R34, R61, 0x100, R35 ;  /* 0x000001003d227824 */ /* 0x000fe400078e0223 */
[----:B------:R-:W-:Y:S01]  /*42830*/  IMAD R35, R0, 0x100, R60 ;  /* 0x0000010000237824 */ /* 0x000fe200078e023c */
[----:B------:R-:W-:Y:S02]  /*42840*/  F2FP.F16.E5M2.UNPACK_B R32, R32 ;  /* 0x00000020ff20723e */ /* 0x000fe400020004ff */
[----:B------:R-:W-:Y:S02]  /*42850*/  F2FP.F16.E5M2.UNPACK_B R33, R33 ;  /* 0x00000021ff21723e */ /* 0x000fe400020004ff */
[----:B------:R-:W-:Y:S02]  /*42860*/  F2FP.F16.E5M2.UNPACK_B R34, R34 ;  /* 0x00000022ff22723e */ /* 0x000fe400020004ff */
[----:B------:R-:W-:-:S04]  /*42870*/  F2FP.F16.E5M2.UNPACK_B R35, R35 ;  /* 0x00000023ff23723e */ /* 0x000fc800020004ff */
[----:B------:R0:W-:Y:S04]  /*42880*/  STL.64 [R1+0xc70], R4 ;  /* 0x000c700401007387 */ /* 0x0001e80000100a00 */
[----:B------:R1:W-:Y:S04]  /*42890*/  STL.64 [R1+0xc78], R6 ;  /* 0x000c780601007387 */ /* 0x0003e80000100a00 */
[----:B0-----:R-:W3:Y:S04]  /*428a0*/  LDL.LU R4, [R1+0x540] ;  /* 0x0005400001047983 */ /* 0x001ee80000300800 */
[----:B------:R-:W3:Y:S04]  /*428b0*/  LDL.LU R5, [R1+0x544] ;  /* 0x0005440001057983 */ /* 0x000ee80000300800 */
[----:B-1----:R-:W3:Y:S04]  /*428c0*/  LDL.LU R6, [R1+0x548] ;  /* 0x0005480001067983 */ /* 0x002ee80000300800 */
[----:B------:R-:W3:Y:S01]  /*428d0*/  LDL.LU R7, [R1+0x54c] ;  /* 0x00054c0001077983 */ /* 0x000ee20000300800 */
[----:B----4-:R-:W-:-:S15]  /*428e0*/  HMMA.16816.F32 R8, R32, R40, R8 ;  /* 0x000000282008723c */ /* 0x010fde0000001808 */
[----:B------:R-:W-:-:S08]  /*428f0*/  NOP ;  /* 0x0000000000007918 */ /* 0x000fd00000000000 */
[----:B------:R-:W-:Y:S04]  /*42900*/  STL.64 [R1+0xc60], R8 ;  /* 0x000c600801007387 */ /* 0x000fe80000100a00 */
[----:B------:R0:W-:Y:S04]  /*42910*/  STL.64 [R1+0xc68], R10 ;  /* 0x000c680a01007387 */ /* 0x0001e80000100a00 */
[----:B0-----:R-:W4:Y:S04]  /*42920*/  LDL.LU.64 R10, [R1+0x2570] ;  /* 0x00257000010a7983 */ /* 0x001f280000300a00 */
[----:B------:R-:W4:Y:S01]  /*42930*/  LDL.LU.64 R8, [R1+0x2568] ;  /* 0x0025680001087983 */ /* 0x000f220000300a00 */
[C---:B---3--:R-:W-:Y:S06]  /*42940*/  HMMA.16816.F32 R4, R32.reuse, R38, R4 ;  /* 0x000000262004723c */ /* 0x048fec0000001804 */
[C---:B------:R-:W-:Y:S01]  /*42950*/  HMMA.16816.F32 R28, R32.reuse, R2, R28 ;  /* 0x00000002201c723c */ /* 0x040fe2000000181c */
[----:B--2---:R-:W-:Y:S04]  /*42960*/  STL.64 [R1+0x2508], R42 ;  /* 0x0025082a01007387 */ /* 0x004fe80000100a00 */
[----:B------:R-:W-:Y:S04]  /*42970*/  STL.64 [R1+0x2500], R40 ;  /* 0x0025002801007387 */ /* 0x000fe80000100a00 */
[----:B------:R-:W-:Y:S04]  /*42980*/  STL.64 [R1+0x2530], R38 ;  /* 0x0025302601007387 */ /* 0x000fe80000100a00 */
[----:B------:R-:W-:Y:S04]  /*42990*/  STL.64 [R1+0x2528], R36 ;  /* 0x0025282401007387 */ /* 0x000fe80000100a00 */
[----:B------:R-:W-:Y:S04]  /*429a0*/  STL.64 [R1+0xc50], R4 ;  /* 0x000c500401007387 */ /* 0x000fe80000100a00 */
[----:B------:R0:W-:Y:S04]  /*429b0*/  STL.64 [R1+0xc58], R6 ;  /* 0x000c580601007387 */ /* 0x0001e80000100a00 */
[----:B------:R-:W-:Y:S04]  /*429c0*/  STL.64 [R1+0xc40], R28 ;  /* 0x000c401c01007387 */ /* 0x000fe80000100a00 */
[----:B------:R-:W-:Y:S01]  /*429d0*/  STL.64 [R1+0xc48], R30 ;  /* 0x000c481e01007387 */ /* 0x000fe20000100a00 */
[C---:B----4-:R-:W-:Y:S06]  /*429e0*/  HMMA.16816.F32 R20, R32.reuse, R8, R20 ;  /* 0x000000082014723c */ /* 0x050fec0000001814 */
[C---:B0-----:R-:W-:Y:S06]  /*429f0*/  HMMA.16816.F32 R4, R32.reuse, R10, R56 ;  /* 0x0000000a2004723c */ /* 0x041fec0000001838 */
[----:B------:R-:W-:Y:S11]  /*42a00*/  STL.64 [R1+0x2540], R10 ;  /* 0x0025400a01007387 */ /* 0x000ff60000100a00 */
[----:B------:R-:W-:Y:S04]  /*42a10*/  STL.64 [R1+0xc30], R20 ;  /* 0x000c301401007387 */ /* 0x000fe80000100a00 */
[----:B------:R-:W-:Y:S04]  /*42a20*/  STL.64 [R1+0xc38], R22 ;  /* 0x000c381601007387 */ /* 0x000fe80000100a00 */
[----:B------:R0:W-:Y:S04]  /*42a30*/  STL.64 [R1+0x2538], R8 ;  /* 0x0025380801007387 */ /* 0x0001e80000100a00 */
        /* <DEDUP_REMOVED lines=42> */
[----:B------:R-:W4:Y:S04]  /*42ce0*/  LDL.LU R27, [R1+0x2220] ;  /* 0x00222000011b7983 */ /* 0x000f280000300800 */
        /* <DEDUP_REMOVED lines=11> */
[----:B-1----:R-:W4:Y:S04]  /*42da0*/  LDL.LU R6, [R1+0x2230] ;  /* 0x0022300001067983 */ /* 0x002f280000300800 */
[----:B------:R-:W4:Y:S04]  /*42db0*/  LDL.LU R7, [R1+0x222c] ;  /* 0x00222c0001077983 */ /* 0x000f280000300800 */
        /* <DEDUP_REMOVED lines=11> */
[----:B------:R-:W2:Y:S01]  /*42e70*/  LDL.LU.64 R20, [R1+0x2558] ;  /* 0x0025580001147983 */ /* 0x000ea20000300a00 */
[C---:B---3--:R-:W-:Y:S03]  /*42e80*/  HMMA.16816.F32 R36, R32.reuse, R24, R36 ;  /* 0x000000182024723c */ /* 0x048fe60000001824 */
[----:B------:R-:W-:Y:S04]  /*42e90*/  STL.64 [R1+0x24e8], R18 ;  /* 0x0024e81201007387 */ /* 0x000fe80000100a00 */
[----:B------:R0:W-:Y:S04]  /*42ea0*/  STL.64 [R1+0x24e0], R16 ;  /* 0x0024e01001007387 */ /* 0x0001e80000100a00 */
[----:B0-----:R-:W3:Y:S04]  /*42eb0*/  LDL.LU R16, [R1+0x470] ;  /* 0x0004700001107983 */ /* 0x001ee80000300800 */
[----:B------:R-:W3:Y:S04]  /*42ec0*/  LDL.LU R17, [R1+0x474] ;  /* 0x0004740001117983 */ /* 0x000ee80000300800 */
[----:B------:R-:W3:Y:S04]  /*42ed0*/  LDL.LU R18, [R1+0x478] ;  /* 0x0004780001127983 */ /* 0x000ee80000300800 */
[----:B------:R-:W3:Y:S01]  /*42ee0*/  LDL.LU R19, [R1+0x47c] ;  /* 0x00047c0001137983 */ /* 0x000ee20000300800 */
[----:B----4-:R-:W-:Y:S01]  /*42ef0*/  IMAD R4, R4, 0x100, R27 ;  /* 0x0000010004047824 */ /* 0x010fe200078e021b */
[C---:B--2---:R-:W-:Y:S06]  /*42f00*/  HMMA.16816.F32 R12, R32.reuse, R20, R12 ;  /* 0x00000014200c723c */ /* 0x044fec000000180c */
[----:B------:R-:W-:-:S15]  /*42f10*/  HMMA.16816.F32 R8, R32, R22, R8 ;  /* 0x000000162008723c */ /* 0x000fde0000001808 */
        /* <DEDUP_REMOVED lines=18> */
[----:B------:R-:W4:Y:S04]  /*43040*/  LDL.LU.64 R36, [R1+0x2528] ;  /* 0x0025280001247983 */ /* 0x000f280000300a00 */
[----:B------:R-:W3:Y:S01]  /*43050*/  LDL.LU R27, [R1+0x2524] ;  /* 0x00252400011b7983 */ /* 0x000ee20000300800 */
[----:B------:R-:W-:-:S03]  /*43060*/  IMAD R5, R5, 0x100, R0 ;  /* 0x0000010005057824 */ /* 0x000fc600078e0200 */
[----:B------:R-:W2:Y:S01]  /*43070*/  LDL.LU R0, [R1+0x2520] ;  /* 0x0025200001007983 */ /* 0x000ea20000300800 */
[----:B---3--:R-:W-:-:S15]  /*43080*/  HMMA.16816.F32 R28, R32, R26, R28 ;  /* 0x0000001a201c723c */ /* 0x008fde000000181c */
[----:B------:R-:W-:-:S08]  /*43090*/  NOP ;  /* 0x0000000000007918 */ /* 0x000fd00000000000 */
        /* <DEDUP_REMOVED lines=16> */
[----:B------:R-:W-:-:S02]  /*431a0*/  IMAD R6, R7, 0x100, R6 ;  /* 0x0000010007067824 */ /* 0x000fc400078e0206 */
[----:B------:R-:W-:Y:S01]  /*431b0*/  IMAD R7, R60, 0x100, R61 ;  /* 0x000001003c077824 */ /* 0x000fe200078e023d */
[----:B------:R-:W-:Y:S02]  /*431c0*/  F2FP.F16.E5M2.UNPACK_B R4, R4 ;  /* 0x00000004ff04723e */ /* 0x000fe400020004ff */
[----:B------:R-:W-:Y:S01]  /*431d0*/  F2FP.F16.E5M2.UNPACK_B R5, R5 ;  /* 0x00000005ff05723e */ /* 0x000fe200020004ff */
[----:B---3--:R-:W-:Y:S01]  /*431e0*/  HMMA.16816.F32 R24, R32, R30, R24 ;  /* 0x0000001e2018723c */ /* 0x008fe20000001818 */
[----:B------:R-:W-:Y:S02]  /*431f0*/  F2FP.F16.E5M2.UNPACK_B R6, R6 ;  /* 0x00000006ff06723e */ /* 0x000fe400020004ff */
[----:B------:R-:W-:-:S03]  /*43200*/  F2FP.F16.E5M2.UNPACK_B R7, R7 ;  /* 0x00000007ff07723e */ /* 0x000fc600020004ff */
[----:B------:R-:W-:Y:S01]  /*43210*/  HMMA.16816.F32 R20, R32, R36, R20 ;  /* 0x000000242014723c */ /* 0x000fe20000001814 */
[----:B------:R-:W-:Y:S04]  /*43220*/  STL.64 [R1+0x24d8], R30 ;  /* 0x0024d81e01007387 */ /* 0x000fe80000100a00 */
[----:B------:R-:W-:-:S12]  /*43230*/  STL.64 [R1+0x24d0], R28 ;  /* 0x0024d01c01007387 */ /* 0x000fd80000100a00 */
[----:B------:R-:W-:Y:S04]  /*43240*/  STL.64 [R1+0xea0], R24 ;  /* 0x000ea01801007387 */ /* 0x000fe80000100a00 */
[----:B------:R0:W-:Y:S02]  /*43250*/  STL.64 [R1+0xea8], R26 ;  /* 0x000ea81a01007387 */ /* 0x0001e40000100a00 */
[C---:B0-----:R-:W-:Y:S06]  /*43260*/  HMMA.16816.F32 R24, R4.reuse, R8, R48 ;  /* 0x000000080418723c */ /* 0x041fec0000001830 */
[C---:B--2---:R-:W-:Y:S01]  /*43270*/  HMMA.16816.F32 R16, R4.reuse, R40, R16 ;  /* 0x000000280410723c */ /* 0x044fe20000001810 */
[----:B----4-:R-:W-:Y:S04]  /*43280*/  STL.64 [R1+0x24f8], R42 ;  /* 0x0024f82a01007387 */ /* 0x010fe80000100a00 */
[----:B------:R-:W-:Y:S04]  /*43290*/  STL.64 [R1+0xb90], R20 ;  /* 0x000b901401007387 */ /* 0x000fe80000100a00 */
[----:B------:R-:W-:Y:S04]  /*432a0*/  STL.64 [R1+0xb98], R22 ;  /* 0x000b981601007387 */ /* 0x000fe80000100a00 */
[----:B------:R-:W-:Y:S10]  /*432b0*/  STL.64 [R1+0x24f0], R40 ;  /* 0x0024f02801007387 */ /* 0x000ff40000100a00 */
[----:B------:R-:W-:Y:S04]  /*432c0*/  STL.64 [R1+0xb80], R16 ;  /* 0x000b801001007387 */ /* 0x000fe80000100a00 */
[----:B------:R0:W-:Y:S02]  /*432d0*/  STL.64 [R1+0xb88], R18 ;  /* 0x000b881201007387 */ /* 0x0001e40000100a00 */
[C---:B0-----:R-:W-:Y:S06]  /*432e0*/  HMMA.16816.F32 R16, R4.reuse, R38, R56 ;  /* 0x000000260410723c */ /* 0x041fec0000001838 */
[----:B------:R-:W-:-:S15]  /*432f0*/  HMMA.16816.F32 R20, R4, R2, R44 ;  /* 0x000000020414723c */ /* 0x000fde000000182c */
[----:B------:R-:W-:-:S02]  /*43300*/  NOP ;  /* 0x0000000000007918 */ /* 0x000fc40000000000 */
[----:B------:R-:W-:Y:S04]  /*43310*/  STL.64 [R1+0xb70], R16 ;  /* 0x000b701001007387 */ /* 0x000fe80000100a00 */
[----:B------:R0:W-:Y:S02]  /*43320*/  STL.64 [R1+0xb78], R18 ;  /* 0x000b781201007387 */ /* 0x0001e40000100a00 */
[C---:B0-----:R-:W-:Y:S02]  /*43330*/  HMMA.16816.F32 R16, R4.reuse, R10, R52 ;  /* 0x0000000a0410723c */ /* 0x041fe40000001834 */
[----:B------:R0:W-:Y:S04]  /*43340*/  STL.64 [R1+0xb60], R20 ;  /* 0x000b601401007387 */ /* 0x0001e80000100a00 */
[----:B------:R1:W-:Y:S04]  /*43350*/  STL.64 [R1+0xb68], R22 ;  /* 0x000b681601007387 */ /* 0x0003e80000100a00 */
[----:B0-----:R-:W2:Y:S04]  /*43360*/  LDL.LU R20, [R1+0x3f0] ;  /* 0x0003f00001147983 */ /* 0x001ea80000300800 */
[----:B------:R-:W-:Y:S04]  /*43370*/  STL.64 [R1+0xb50], R24 ;  /* 0x000b501801007387 */ /* 0x000fe80000100a00 */
[----:B------:R-:W-:Y:S05]  /*43380*/  STL.64 [R1+0xb58], R26 ;  /* 0x000b581a01007387 */ /* 0x000fea0000100a00 */
[----:B------:R0:W-:Y:S04]  /*43390*/  STL.64 [R1+0xb40], R16 ;  /* 0x000b401001007387 */ /* 0x0001e80000100a00 */
[----:B------:R3:W-:Y:S04]  /*433a0*/  STL.64 [R1+0xb48], R18 ;  /* 0x000b481201007387 */ /* 0x0007e80000100a00 */
[----:B------:R-:W2:Y:S04]  /*433b0*/  LDL.LU R21, [R1+0x3f4] ;  /* 0x0003f40001157983 */ /* 0x000ea80000300800 */
[----:B-1----:R-:W2:Y:S04]  /*433c0*/  LDL.LU R22, [R1+0x3f8] ;  /* 0x0003f80001167983 */ /* 0x002ea80000300800 */
[----:B------:R-:W2:Y:S04]  /*433d0*/  LDL.LU R23, [R1+0x3fc] ;  /* 0x0003fc0001177983 */ /* 0x000ea80000300800 */
[----:B------:R-:W4:Y:S04]  /*433e0*/  LDL.LU R28, [R1+0x400] ;  /* 0x00040000011c7983 */ /* 0x000f280000300800 */
[----:B------:R-:W4:Y:S04]  /*433f0*/  LDL.LU R29, [R1+0x404] ;  /* 0x00040400011d7983 */ /* 0x000f280000300800 */
[----:B------:R-:W4:Y:S04]  /*43400*/  LDL.LU R30, [R1+0x408] ;  /* 0x00040800011e7983 */ /* 0x000f280000300800 */
[----:B------:R-:W4:Y:S04]  /*43410*/  LDL.LU R31, [R1+0x40c] ;  /* 0x00040c00011f7983 */ /* 0x000f280000300800 */
[----:B0-----:R-:W2:Y:S04]  /*43420*/  LDL.LU R16, [R1+0x410] ;  /* 0x0004100001107983 */ /* 0x001ea80000300800 */
[----:B------:R-:W2:Y:S04]  /*43430*/  LDL.LU R17, [R1+0x414] ;  /* 0x0004140001117983 */ /* 0x000ea80000300800 */
[----:B---3--:R-:W2:Y:S04]  /*43440*/  LDL.LU R18, [R1+0x418] ;  /* 0x0004180001127983 */ /* 0x008ea80000300800 */
        /* <DEDUP_REMOVED lines=37> */
[----:B------:R-:W-:-:S08]  /*436a0*/  NOP ;  /* 0x0000000000007918 */ /* 0x000fd00000000000 */
        /* <DEDUP_REMOVED lines=41> */
[----:B------:R-:W-:Y:S01]  /*43940*/  STL.64 [R1+0xae8], R18 ;  /* 0x000ae81201007387 */ /* 0x000fe20000100a00 */
[----:B------:R-:W-:Y:S02]  /*43950*/  IMAD R33, R57, 0x100, R56 ;  /* 0x0000010039217824 */ /* 0x000fe400078e0238 */
[----:B------:R-:W-:Y:S02]  /*43960*/  IMAD R32, R35, 0x100, R34 ;  /* 0x0000010023207824 */ /* 0x000fe400078e0222 */
[----:B------:R-:W-:Y:S01]  /*43970*/  IMAD R34, R59, 0x100, R58 ;  /* 0x000001003b227824 */ /* 0x000fe200078e023a */
[C---:B----4-:R-:W-:Y:S06]  /*43980*/  HMMA.16816.F32 R12, R4.reuse, R24, R12 ;  /* 0x00000018040c723c */ /* 0x050fec000000180c */
[----:B--2---:R-:W-:-:S15]  /*43990*/  HMMA.16816.F32 R8, R4, R26, R8 ;  /* 0x0000001a0408723c */ /* 0x004fde0000001808 */
[----:B------:R-:W-:-:S02]  /*439a0*/  NOP ;  /* 0x0000000000007918 */ /* 0x000fc40000000000 */
[----:B------:R-:W-:Y:S04]  /*439b0*/  STL.64 [R1+0xad0], R12 ;  /* 0x000ad00c01007387 */ /* 0x000fe80000100a00 */
[----:B------:R0:W-:Y:S04]  /*439c0*/  STL.64 [R1+0xad8], R14 ;  /* 0x000ad80e01007387 */ /* 0x0001e80000100a00 */
[----:B------:R-:W-:Y:S04]  /*439d0*/  STL.64 [R1+0x2478], R26 ;  /* 0x0024781a01007387 */ /* 0x000fe80000100a00 */
[----:B------:R-:W-:Y:S04]  /*439e0*/  STL.64 [R1+0x2470], R24 ;  /* 0x0024701801007387 */ /* 0x000fe80000100a00 */
[----:B------:R-:W-:Y:S04]  /*439f0*/  STL.64 [R1+0xac0], R8 ;  /* 0x000ac00801007387 */ /* 0x000fe80000100a00 */
[----:B------:R1:W-:Y:S01]  /*43a00*/  STL.64 [R1+0xac8], R10 ;  /* 0x000ac80a01007387 */ /* 0x0003e20000100a00 */
[C---:B0-----:R-:W-:Y:S06]  /*43a10*/  HMMA.16816.F32 R12, R4.reuse, R28, R44 ;  /* 0x0000001c040c723c */ /* 0x041fec000000182c */
[C---:B-1----:R-:W-:Y:S06]  /*43a20*/  HMMA.16816.F32 R8, R4.reuse, R30, R48 ;  /* 0x0000001e0408723c */ /* 0x042fec0000001830 */
[----:B------:R-:W-:Y:S11]  /*43a30*/  HMMA.16816.F32 R4, R4, R36, R52 ;  /* 0x000000240404723c */ /* 0x000ff60000001834 */
        /* <DEDUP_REMOVED lines=25> */
[----:B------:R-:W2:Y:S01]  /*43bd0*/  LDL.LU R39, [R1+0x39c] ;  /* 0x00039c0001277983 */ /* 0x000ea20000300800 */
[----:B------:R-:W-:-:S03]  /*43be0*/  IMAD R35, R60, 0x100, R61 ;  /* 0x000001003c237824 */ /* 0x000fc600078e023d */
[----:B------:R-:W3:Y:S04]  /*43bf0*/  LDL.LU R12, [R1+0x350] ;  /* 0x00035000010c7983 */ /* 0x000ee80000300800 */
[----:B------:R-:W3:Y:S01]  /*43c00*/  LDL.LU R13, [R1+0x354] ;  /* 0x00035400010d7983 */ /* 0x000ee20000300800 */
[----:B------:R-:W-:Y:S02]  /*43c10*/  F2FP.F16.E5M2.UNPACK_B R32, R32 ;  /* 0x00000020ff20723e */ /* 0x000fe400020004ff */
[----:B------:R-:W-:Y:S02]  /*43c20*/  F2FP.F16.E5M2.UNPACK_B R33, R33 ;  /* 0x00000021ff21723e */ /* 0x000fe400020004ff */
[----:B------:R-:W-:Y:S02]  /*43c30*/  F2FP.F16.E5M2.UNPACK_B R34, R34 ;  /* 0x00000022ff22723e */ /* 0x000fe400020004ff */
[----:B------:R-:W-:Y:S01]  /*43c40*/  F2FP.F16.E5M2.UNPACK_B R35, R35 ;  /* 0x00000023ff23723e */ /* 0x000fe200020004ff */
        /* <DEDUP_REMOVED lines=35> */
[----:B------:R-:W3:Y:S01]  /*43e80*/  LDL.LU.64 R36, [R1+0x24a0] ;  /* 0x0024a00001247983 */ /* 0x000ee20000300a00 */
[C---:B----4-:R-:W-:Y:S03]  /*43e90*/  HMMA.16816.F32 R8, R32.reuse, R2, R8 ;  /* 0x000000022008723c */ /* 0x050fe60000001808 */
        /* <DEDUP_REMOVED lines=83> */
[----:B------:R-:W-:-:S03]  /*443d0*/  IMAD R4, R47, 0x100, R46 ;  /* 0x000001002f047824 */ /* 0x000fc600078e022e */
        /* <DEDUP_REMOVED lines=68> */
[----:B0-----:R-:W4:Y:S04]  /*44820*/  LDL.LU.64 R38, [R1+0x2428] ;  /* 0x0024280001267983 */ /* 0x001f280000300a00 */
[----:B------:R-:W3:Y:S01]  /*44830*/  LDL.LU.64 R36, [R1+0x2420] ;  /* 0x0024200001247983 */ /* 0x000ee20000300a00 */
[----:B------:R-:W-:-:S02]  /*44840*/  F2FP.F16.E5M2.UNPACK_B R4, R4 ;  /* 0x00000004ff04723e */ /* 0x000fc400020004ff */
[----:B------:R-:W-:Y:S02]  /*44850*/  F2FP.F16.E5M2.UNPACK_B R5, R5 ;  /* 0x00000005ff05723e */ /* 0x000fe400020004ff */
[----:B------:R-:W-:Y:S02]  /*44860*/  F2FP.F16.E5M2.UNPACK_B R6, R6 ;  /* 0x00000006ff06723e */ /* 0x000fe400020004ff */
[----:B------:R-:W-:Y:S01]  /*44870*/  F2FP.F16.E5M2.UNPACK_B R7, R7 ;  /* 0x00000007ff07723e */ /* 0x000fe200020004ff */
[----:B---3--:R-:W-:Y:S01]  /*44880*/  HMMA.16816.F32 R32, R32, R36, R40 ;  /* 0x000000242020723c */ /* 0x008fe20000001828 */
[----:B------:R-:W3:Y:S04]  /*44890*/  LDL.LU.64 R42, [R1+0x2418] ;  /* 0x00241800012a7983 */ /* 0x000ee80000300a00 */
[----:B------:R-:W2:Y:S01]  /*448a0*/  LDL.LU.64 R40, [R1+0x2410] ;  /* 0x0024100001287983 */ /* 0x000ea20000300a00 */
[C---:B----4-:R-:W-:Y:S06]  /*448b0*/  HMMA.16816.F32 R52, R4.reuse, R38, R52 ;  /* 0x000000260434723c */ /* 0x050fec0000001834 */
[C---:B------:R-:W-:Y:S11]  /*448c0*/  HMMA.16816.F32 R8, R4.reuse, R2, R8 ;  /* 0x000000020408723c */ /* 0x040ff60000001808 */
[----:B------:R0:W-:Y:S04]  /*448d0*/  STL.64 [R1+0x9f0], R32 ;  /* 0x0009f02001007387 */ /* 0x0001e80000100a00 */
[----:B------:R1:W-:Y:S04]  /*448e0*/  STL.64 [R1+0x9f8], R34 ;  /* 0x0009f82201007387 */ /* 0x0003e80000100a00 */
[----:B0-----:R-:W4:Y:S04]  /*448f0*/  LDL.LU R32, [R1+0x220] ;  /* 0x0002200001207983 */ /* 0x001f280000300800 */
[----:B------:R-:W4:Y:S04]  /*44900*/  LDL.LU R33, [R1+0x224] ;  /* 0x0002240001217983 */ /* 0x000f280000300800 */
[----:B-1----:R-:W4:Y:S04]  /*44910*/  LDL.LU R34, [R1+0x228] ;  /* 0x0002280001227983 */ /* 0x002f280000300800 */
[----:B------:R-:W4:Y:S01]  /*44920*/  LDL.LU R35, [R1+0x22c] ;  /* 0x00022c0001237983 */ /* 0x000f220000300800 */
[----:B--2---:R-:W-:-:S15]  /*44930*/  HMMA.16816.F32 R44, R4, R40, R44 ;  /* 0x00000028042c723c */ /* 0x004fde000000182c */
[----:B------:R-:W-:-:S08]  /*44940*/  NOP ;  /* 0x0000000000007918 */ /* 0x000fd00000000000 */
[----:B------:R-:W-:Y:S04]  /*44950*/  STL.64 [R1+0x9e0], R44 ;  /* 0x0009e02c01007387 */ /* 0x000fe80000100a00 */
[----:B------:R0:W-:Y:S04]  /*44960*/  STL.64 [R1+0x9e8], R46 ;  /* 0x0009e82e01007387 */ /* 0x0001e80000100a00 */
[----:B0-----:R-:W2:Y:S04]  /*44970*/  LDL.LU.64 R46, [R1+0x2408] ;  /* 0x00240800012e7983 */ /* 0x001ea80000300a00 */
[----:B------:R-:W2:Y:S04]  /*44980*/  LDL.LU.64 R44, [R1+0x2400] ;  /* 0x00240000012c7983 */ /* 0x000ea80000300a00 */
[----:B---3--:R-:W-:Y:S04]  /*44990*/  STL [R1+0x2388], R42 ;  /* 0x0023882a01007387 */ /* 0x008fe80000100800 */
[----:B------:R-:W-:Y:S04]  /*449a0*/  STL.64 [R1+0x2380], R40 ;  /* 0x0023802801007387 */ /* 0x000fe80000100a00 */
[----:B------:R-:W-:Y:S04]  /*449b0*/  STL.64 [R1+0x9d0], R52 ;  /* 0x0009d03401007387 */ /* 0x000fe80000100a00 */
[----:B------:R0:W-:Y:S04]  /*449c0*/  STL.64 [R1+0x9d8], R54 ;  /* 0x0009d83601007387 */ /* 0x0001e80000100a00 */
[----:B0-----:R-:W3:Y:S04]  /*449d0*/  LDL.LU.64 R54, [R1+0x23f8] ;  /* 0x0023f80001367983 */ /* 0x001ee80000300a00 */
        /* <DEDUP_REMOVED lines=64> */
[----:B------:R-:W-:-:S12]  /*44de0*/  IMAD.MOV.U32 R47, RZ, RZ, R43 ;  /* 0x000000ffff2f7224 */ /* 0x000fd800078e002b */
[----:B------:R0:W-:Y:S04]  /*44df0*/  STL.64 [R1+0x6f0], R8 ;  /* 0x0006f00801007387 */ /* 0x0001e80000100a00 */
[----:B------:R1:W-:Y:S04]  /*44e00*/  STL.64 [R1+0x6f8], R10 ;  /* 0x0006f80a01007387 */ /* 0x0003e80000100a00 */
[----:B------:R-:W2:Y:S04]  /*44e10*/  LDL.LU R44, [R1+0xd0] ;  /* 0x0000d000012c7983 */ /* 0x000ea80000300800 */
[----:B------:R-:W2:Y:S04]  /*44e20*/  LDL.LU R45, [R1+0xd4] ;  /* 0x0000d400012d7983 */ /* 0x000ea80000300800 */
[----:B------:R-:W3:Y:S04]  /*44e30*/  LDL.LU R46, [R1+0xd8] ;  /* 0x0000d800012e7983 */ /* 0x000ee80000300800 */
[----:B------:R-:W4:Y:S04]  /*44e40*/  LDL.LU R43, [R1+0x239c] ;  /* 0x00239c00012b7983 */ /* 0x000f280000300800 */
[----:B---3--:R-:W-:Y:S04]  /*44e50*/  STL.64 [R1+0x2368], R46 ;  /* 0x0023682e01007387 */ /* 0x008fe80000100a00 */
[----:B--2---:R2:W-:Y:S04]  /*44e60*/  STL.64 [R1+0x2360], R44 ;  /* 0x0023602c01007387 */ /* 0x0045e80000100a00 */
[----:B------:R-:W3:Y:S04]  /*44e70*/  LDL.LU R16, [R1+0x150] ;  /* 0x0001500001107983 */ /* 0x000ee80000300800 */
[----:B------:R-:W3:Y:S04]  /*44e80*/  LDL.LU R17, [R1+0x154] ;  /* 0x0001540001117983 */ /* 0x000ee80000300800 */
[----:B------:R-:W3:Y:S04]  /*44e90*/  LDL.LU R18, [R1+0x158] ;  /* 0x0001580001127983 */ /* 0x000ee80000300800 */
[----:B------:R-:W3:Y:S04]  /*44ea0*/  LDL.LU R19, [R1+0x15c] ;  /* 0x00015c0001137983 */ /* 0x000ee80000300800 */
[----:B0-----:R-:W3:Y:S01]  /*44eb0*/  LDL.LU R8, [R1+0x170] ;  /* 0x0001700001087983 */ /* 0x001ee20000300800 */
[----:B----4-:R-:W-:-:S03]  /*44ec0*/  IMAD.MOV.U32 R9, RZ, RZ, R43 ;  /* 0x000000ffff097224 */ /* 0x010fc600078e002b */
[----:B------:R-:W4:Y:S04]  /*44ed0*/  LDL.LU R43, [R1+0x2398] ;  /* 0x00239800012b7983 */ /* 0x000f280000300800 */
[----:B-1----:R-:W3:Y:S04]  /*44ee0*/  LDL.LU R10, [R1+0x178] ;  /* 0x00017800010a7983 */ /* 0x002ee80000300800 */
[----:B------:R-:W3:Y:S04]  /*44ef0*/  LDL.LU R11, [R1+0x17c] ;  /* 0x00017c00010b7983 */ /* 0x000ee80000300800 */
[----:B--2---:R-:W2:Y:S04]  /*44f00*/  LDL.LU R44, [R1+0x1e0] ;  /* 0x0001e000012c7983 */ /* 0x004ea80000300800 */
[----:B------:R-:W2:Y:S04]  /*44f10*/  LDL.LU R45, [R1+0x1e4] ;  /* 0x0001e400012d7983 */ /* 0x000ea80000300800 */
[----:B------:R-:W2:Y:S01]  /*44f20*/  LDL.LU R46, [R1+0x1e8] ;  /* 0x0001e800012e7983 */ /* 0x000ea20000300800 */
[----:B------:R-:W-:-:S02]  /*44f30*/  IMAD R33, R60, 0x100, R61 ;  /* 0x000001003c217824 */ /* 0x000fc400078e023d */
[----:B----4-:R-:W-:Y:S02]  /*44f40*/  IMAD.MOV.U32 R47, RZ, RZ, R43 ;  /* 0x000000ffff2f7224 */ /* 0x010fe400078e002b */
[----:B------:R-:W4:Y:S04]  /*44f50*/  LDL.LU R43, [R1+0x2394] ;  /* 0x00239400012b7983 */ /* 0x000f280000300800 */
[----:B------:R-:W3:Y:S04]  /*44f60*/  LDL.LU R60, [R1+0x2290] ;  /* 0x00229000013c7983 */ /* 0x000ee80000300800 */
[----:B------:R-:W3:Y:S04]  /*44f70*/  LDL.LU R34, [R1+0x228c] ;  /* 0x00228c0001227983 */ /* 0x000ee80000300800 */
[----:B------:R-:W2:Y:S04]  /*44f80*/  LDL.LU R61, [R1+0x2298] ;  /* 0x00229800013d7983 */ /* 0x000ea80000300800 */
[----:B------:R-:W2:Y:S04]  /*44f90*/  LDL.LU R35, [R1+0x2294] ;  /* 0x0022940001237983 */ /* 0x000ea80000300800 */
[----:B------:R-:W4:Y:S04]  /*44fa0*/  LDL.LU R40, [R1+0x740] ;  /* 0x0007400001287983 */ /* 0x000f280000300800 */
[----:B------:R-:W4:Y:S04]  /*44fb0*/  LDL.LU R41, [R1+0x744] ;  /* 0x0007440001297983 */ /* 0x000f280000300800 */
[----:B------:R-:W4:Y:S04]  /*44fc0*/  LDL.LU R42, [R1+0x748] ;  /* 0x00074800012a7983 */ /* 0x000f280000300800 */
        /* <DEDUP_REMOVED lines=30> */
[----:B---3--:R-:W-:Y:S01]  /*451b0*/  HMMA.16816.F32 R36, R4, R30, R36 ;  /* 0x0000001e0424723c */ /* 0x008fe20000001824 */
[----:B------:R-:W-:-:S02]  /*451c0*/  IMAD R34, R34, 0x100, R60 ;  /* 0x0000010022227824 */ /* 0x000fc400078e023c */
[----:B--2---:R-:W-:Y:S01]  /*451d0*/  IMAD R35, R35, 0x100, R61 ;  /* 0x0000010023237824 */ /* 0x004fe200078e023d */
[----:B------:R-:W2:Y:S04]  /*451e0*/  LDL.LU R60, [R1+0x2390] ;  /* 0x00239000013c7983 */ /* 0x000ea80000300800 */
[----:B------:R-:W3:Y:S09]  /*451f0*/  LDL.LU R61, [R1+0x238c] ;  /* 0x00238c00013d7983 */ /* 0x000ef20000300800 */
[----:B------:R-:W-:Y:S04]  /*45200*/  STL.64 [R1+0xe50], R40 ;  /* 0x000e502801007387 */ /* 0x000fe80000100a00 */
[----:B------:R0:W-:Y:S04]  /*45210*/  STL.64 [R1+0xe58], R42 ;  /* 0x000e582a01007387 */ /* 0x0001e80000100a00 */
[----:B0-----:R-:W4:Y:S04]  /*45220*/  LDL.LU R42, [R1+0x2388] ;  /* 0x00238800012a7983 */ /* 0x001f280000300800 */
[----:B------:R-:W2:Y:S04]  /*45230*/  LDL.LU.64 R40, [R1+0x2380] ;  /* 0x0023800001287983 */ /* 0x000ea80000300a00 */
[----:B------:R-:W3:Y:S04]  /*45240*/  LDL.LU R43, [R1+0x1078] ;  /* 0x00107800012b7983 */ /* 0x000ee80000300800 */
[----:B------:R-:W-:Y:S04]  /*45250*/  STL.64 [R1+0xe40], R36 ;  /* 0x000e402401007387 */ /* 0x000fe80000100a00 */
[----:B------:R0:W-:Y:S04]  /*45260*/  STL.64 [R1+0xe48], R38 ;  /* 0x000e482601007387 */ /* 0x0001e80000100a00 */
[----:B0-----:R-:W4:Y:S04]  /*45270*/  LDL.LU.64 R38, [R1+0x2378] ;  /* 0x0023780001267983 */ /* 0x001f280000300a00 */
[----:B------:R-:W3:Y:S01]  /*45280*/  LDL.LU.64 R36, [R1+0x2370] ;  /* 0x0023700001247983 */ /* 0x000ee20000300a00 */
[----:B------:R-:W-:-:S02]  /*45290*/  F2FP.F16.E5M2.UNPACK_B R32, R32 ;  /* 0x00000020ff20723e */ /* 0x000fc400020004ff */
[----:B------:R-:W-:Y:S02]  /*452a0*/  F2FP.F16.E5M2.UNPACK_B R33, R33 ;  /* 0x00000021ff21723e */ /* 0x000fe400020004ff */
[----:B------:R-:W-:Y:S02]  /*452b0*/  F2FP.F16.E5M2.UNPACK_B R34, R34 ;  /* 0x00000022ff22723e */ /* 0x000fe400020004ff */
[----:B------:R-:W-:-:S07]  /*452c0*/  F2FP.F16.E5M2.UNPACK_B R35, R35 ;  /* 0x00000023ff23723e */ /* 0x000fce00020004ff */
[C---:B------:R-:W-:Y:S06]  /*452d0*/  HMMA.16816.F32 R8, R32.reuse, R2, R8 ;  /* 0x000000022008723c */ /* 0x040fec0000001808 */
[----:B--2---:R-:W-:Y:S06]  /*452e0*/  HMMA.16816.F32 R24, R32, R40, R24 ;  /* 0x000000282018723c */ /* 0x004fec0000001818 */
[----:B---3--:R-:W-:Y:S06]  /*452f0*/  HMMA.16816.F32 R4, R4, R36, R44 ;  /* 0x000000240404723c */ /* 0x008fec000000182c */
[----:B----4-:R-:W-:Y:S01]  /*45300*/  HMMA.16816.F32 R20, R32, R38, R20 ;  /* 0x000000262014723c */ /* 0x010fe20000001814 */
[----:B------:R-:W2:Y:S04]  /*45310*/  LDL.LU.64 R46, [R1+0x2368] ;  /* 0x00236800012e7983 */ /* 0x000ea80000300a00 */
[----:B------:R-:W2:-:S12]  /*45320*/  LDL.LU.64 R44, [R1+0x2360] ;  /* 0x00236000012c7983 */ /* 0x000e980000300a00 */
[----:B------:R0:W-:Y:S04]  /*45330*/  STL.64 [R1+0x830], R4 ;  /* 0x0008300401007387 */ /* 0x0001e80000100a00 */
[----:B------:R1:W-:Y:S04]  /*45340*/  STL.64 [R1+0x838], R6 ;  /* 0x0008380601007387 */ /* 0x0003e80000100a00 */
[----:B0-----:R-:W3:Y:S04]  /*45350*/  LDL.LU R4, [R1] ;  /* 0x0000000001047983 */ /* 0x001ee80000300800 */
[----:B------:R-:W3:Y:S04]  /*45360*/  LDL.LU R5, [R1+0x4] ;  /* 0x0000040001057983 */ /* 0x000ee80000300800 */
[----:B-1----:R-:W3:Y:S04]  /*45370*/  LDL.LU R6, [R1+0x8] ;  /* 0x0000080001067983 */ /* 0x002ee80000300800 */
[----:B------:R-:W3:Y:S04]  /*45380*/  LDL.LU R7, [R1+0xc] ;  /* 0x00000c0001077983 */ /* 0x000ee80000300800 */
        /* <DEDUP_REMOVED lines=22> */
[----:B------:R1:W-:Y:S01]  /*454f0*/  STL.64 [R1+0x7e8], R10 ;  /* 0x0007e80a01007387 */ /* 0x0003e20000100a00 */
[----:B0-----:R-:W-:-:S02]  /*45500*/  IMAD.MOV.U32 R8, RZ, RZ, R42 ;  /* 0x000000ffff087224 */ /* 0x001fc400078e002a */
[----:B------:R-:W-:Y:S01]  /*45510*/  IMAD.MOV.U32 R9, RZ, RZ, R61 ;  /* 0x000000ffff097224 */ /* 0x000fe200078e003d */
[----:B------:R-:W4:Y:S04]  /*45520*/  LDL.LU R42, [R1+0x230c] ;  /* 0x00230c00012a7983 */ /* 0x000f280000300800 */
[----:B------:R-:W4:Y:S01]  /*45530*/  LDL.LU R61, [R1+0x2308] ;  /* 0x00230800013d7983 */ /* 0x000f220000300800 */
[----:B-1----:R-:W-:Y:S02]  /*45540*/  IMAD.MOV.U32 R10, RZ, RZ, R60 ;  /* 0x000000ffff0a7224 */ /* 0x002fe400078e003c */
[----:B------:R-:W-:Y:S01]  /*45550*/  IMAD.MOV.U32 R11, RZ, RZ, R0 ;  /* 0x000000ffff0b7224 */ /* 0x000fe200078e0000 */
[----:B------:R-:W4:Y:S04]  /*45560*/  LDL.LU R60, [R1+0x2304] ;  /* 0x00230400013c7983 */ /* 0x000f280000300800 */
[----:B------:R-:W4:Y:S01]  /*45570*/  LDL.LU R0, [R1+0x2300] ;  /* 0x0023000001007983 */ /* 0x000f220000300800 */
[C---:B--2---:R-:W-:Y:S06]  /*45580*/  HMMA.16816.F32 R56, R32.reuse, R12, R56 ;  /* 0x0000000c2038723c */ /* 0x044fec0000001838 */
[----:B---3--:R-:W-:-:S15]  /*45590*/  HMMA.16816.F32 R12, R32, R14, R44 ;  /* 0x0000000e200c723c */ /* 0x008fde000000182c */
[----:B------:R-:W-:-:S02]  /*455a0*/  NOP ;  /* 0x0000000000007918 */ /* 0x000fc40000000000 */
[----:B------:R-:W-:Y:S04]  /*455b0*/  STL.64 [R1+0x7d0], R56 ;  /* 0x0007d03801007387 */ /* 0x000fe80000100a00 */
[----:B------:R0:W-:Y:S04]  /*455c0*/  STL.64 [R1+0x7d8], R58 ;  /* 0x0007d83a01007387 */ /* 0x0001e80000100a00 */
[----:B0-----:R1:W5:Y:S04]  /*455d0*/  LDL.LU.64 R58, [R1+0x22f8] ;  /* 0x0022f800013a7983 */ /* 0x0013680000300a00 */
[----:B------:R1:W5:Y:S04]  /*455e0*/  LDL.LU.64 R56, [R1+0x22f0] ;  /* 0x0022f00001387983 */ /* 0x0003680000300a00 */
[----:B------:R-:W2:Y:S04]  /*455f0*/  LDL.LU.64 R46, [R1+0x22e8] ;  /* 0x0022e800012e7983 */ /* 0x000ea80000300a00 */
[----:B------:R-:W2:Y:S04]  /*45600*/  LDL.LU.64 R44, [R1+0x22e0] ;  /* 0x0022e000012c7983 */ /* 0x000ea80000300a00 */
[----:B------:R0:W-:Y:S04]  /*45610*/  STL.64 [R1+0xd0], R12 ;  /* 0x0000d00c01007387 */ /* 0x0001e80000100a00 */
[----:B------:R3:W-:Y:S04]  /*45620*/  STL.64 [R1+0xd8], R14 ;  /* 0x0000d80e01007387 */ /* 0x0007e80000100a00 */
[----:B0-----:R-:W2:Y:S04]  /*45630*/  LDL.LU R12, [R1+0x40] ;  /* 0x00004000010c7983 */ /* 0x001ea80000300800 */
[----:B------:R-:W2:Y:S04]  /*45640*/  LDL.LU R13, [R1+0x44] ;  /* 0x00004400010d7983 */ /* 0x000ea80000300800 */
[----:B---3--:R-:W2:Y:S04]  /*45650*/  LDL.LU R14, [R1+0x48] ;  /* 0x00004800010e7983 */ /* 0x008ea80000300800 */
[----:B------:R-:W2:Y:S01]  /*45660*/  LDL.LU R15, [R1+0x4c] ;  /* 0x00004c00010f7983 */ /* 0x000ea20000300800 */
[C---:B----4-:R-:W-:Y:S06]  /*45670*/  HMMA.16816.F32 R48, R32.reuse, R16, R48 ;  /* 0x000000102030723c */ /* 0x050fec0000001830 */
[C---:B------:R-:W-:Y:S06]  /*45680*/  HMMA.16816.F32 R16, R32.reuse, R18, R52 ;  /* 0x000000122010723c */ /* 0x040fec0000001834 */
[----:B------:R-:W-:Y:S11]  /*45690*/  HMMA.16816.F32 R8, R32, R24, R8 ;  /* 0x000000182008723c */ /* 0x000ff60000001808 */
[----:B------:R-:W-:Y:S04]  /*456a0*/  STL.64 [R1+0xb0], R48 ;  /* 0x0000b03001007387 */ /* 0x000fe80000100a00 */
[----:B------:R0:W-:Y:S04]  /*456b0*/  STL.64 [R1+0xb8], R50 ;  /* 0x0000b83201007387 */ /* 0x0001e80000100a00 */
[----:B0-----:R-:W3:Y:S04]  /*456c0*/  LDL.LU.64 R50, [R1+0x22d8] ;  /* 0x0022d80001327983 */ /* 0x001ee80000300a00 */
[----:B------:R-:W3:Y:S04]  /*456d0*/  LDL.LU.64 R48, [R1+0x22d0] ;  /* 0x0022d00001307983 */ /* 0x000ee80000300a00 */
[----:B------:R-:W4:Y:S04]  /*456e0*/  LDL.LU.64 R54, [R1+0x22c8] ;  /* 0x0022c80001367983 */ /* 0x000f280000300a00 */
[----:B------:R-:W4:Y:S04]  /*456f0*/  LDL.LU.64 R52, [R1+0x22c0] ;  /* 0x0022c00001347983 */ /* 0x000f280000300a00 */
[----:B------:R0:W-:Y:S04]  /*45700*/  STL.64 [R1+0x90], R16 ;  /* 0x0000901001007387 */ /* 0x0001e80000100a00 */
[----:B------:R1:W-:Y:S01]  /*45710*/  STL.64 [R1+0x98], R18 ;  /* 0x0000981201007387 */ /* 0x0003e20000100a00 */
[----:B0-----:R-:W-:-:S02]  /*45720*/  IMAD.MOV.U32 R16, RZ, RZ, R0 ;  /* 0x000000ffff107224 */ /* 0x001fc400078e0000 */
[----:B------:R-:W-:Y:S02]  /*45730*/  IMAD.MOV.U32 R17, RZ, RZ, R60 ;  /* 0x000000ffff117224 */ /* 0x000fe400078e003c */
[----:B-1----:R-:W-:Y:S02]  /*45740*/  IMAD.MOV.U32 R18, RZ, RZ, R61 ;  /* 0x000000ffff127224 */ /* 0x002fe400078e003d */
[----:B------:R-:W-:Y:S01]  /*45750*/  IMAD.MOV.U32 R19, RZ, RZ, R42 ;  /* 0x000000ffff137224 */ /* 0x000fe200078e002a */
[C---:B------:R-:W-:Y:S01]  /*45760*/  HMMA.16816.F32 R4, R32.reuse, R26, R4 ;  /* 0x0000001a2004723c */ /* 0x040fe20000001804 */
[----:B------:R1:W5:Y:S04]  /*45770*/  LDL.LU R0, [R1+0x22b8] ;  /* 0x0022b80001007983 */ /* 0x0003680000300800 */
[----:B------:R-:W3:Y:S01]  /*45780*/  LDL.LU R60, [R1+0x22b4] ;  /* 0x0022b400013c7983 */ /* 0x000ee20000300800 */
[----:B------:R-:W-:-:S15]  /*45790*/  HMMA.16816.F32 R16, R32, R20, R16 ;  /* 0x000000142010723c */ /* 0x000fde0000001810 */
[----:B------:R-:W-:-:S08]  /*457a0*/  NOP ;  /* 0x0000000000007918 */ /* 0x000fd00000000000 */
[----:B------:R-:W-:Y:S04]  /*457b0*/  STL.64 [R1+0x70], R16 ;  /* 0x0000701001007387 */ /* 0x000fe80000100a00 */
[----:B------:R-:W-:Y:S01]  /*457c0*/  STL.64 [R1+0x78], R18 ;  /* 0x0000781201007387 */ /* 0x000fe20000100a00 */
[----:B--2---:R-:W-:-:S15]  /*457d0*/  HMMA.16816.F32 R12, R32, R22, R12 ;  /* 0x00000016200c723c */ /* 0x004fde000000180c */
[----:B------:R-:W-:-:S08]  /*457e0*/  NOP ;  /* 0x0000000000007918 */ /* 0x000fd00000000000 */
[----:B------:R-:W-:Y:S04]  /*457f0*/  STL.64 [R1+0x50], R12 ;  /* 0x0000500c01007387 */ /* 0x000fe80000100a00 */
[----:B------:R-:W-:Y:S04]  /*45800*/  STL.64 [R1+0x58], R14 ;  /* 0x0000580e01007387 */ /* 0x000fe80000100a00 */
[----:B------:R-:W2:Y:S04]  /*45810*/  LDL.LU R22, [R1+0xf34] ;  /* 0x000f340001167983 */ /* 0x000ea80000300800 */
[----:B------:R-:W-:Y:S04]  /*45820*/  STL.64 [R1+0x30], R8 ;  /* 0x0000300801007387 */ /* 0x000fe80000100a00 */
[----:B------:R-:W-:Y:S04]  /*45830*/  STL.64 [R1+0x38], R10 ;  /* 0x0000380a01007387 */ /* 0x000fe80000100a00 */
[----:B------:R-:W4:Y:S04]  /*45840*/  LDL.LU R23, [R1+0xf3c] ;  /* 0x000f3c0001177983 */ /* 0x000f280000300800 */
[----:B------:R0:W-:Y:S04]  /*45850*/  STL.64 [R1+0x10], R4 ;  /* 0x0000100401007387 */ /* 0x0001e80000100a00 */
[----:B------:R1:W-:Y:S04]  /*45860*/  STL.64 [R1+0x18], R6 ;  /* 0x0000180601007387 */ /* 0x0003e80000100a00 */
[----:B------:R-:W3:Y:S04]  /*45870*/  LDL.LU R20, [R1+0xf44] ;  /* 0x000f440001147983 */ /* 0x000ee80000300800 */
[----:B------:R-:W3:Y:S01]  /*45880*/  LDL.LU R21, [R1+0xf4c] ;  /* 0x000f4c0001157983 */ /* 0x000ee20000300800 */
[----:B0-----:R-:W0:Y:S03]  /*45890*/  LDC R5, c[0x0][0x230] ;  /* 0x00008c00ff057b82 */ /* 0x001e260000000800 */
[----:B-1----:R-:W3:Y:S04]  /*458a0*/  LDL.LU R6, [R1+0x18fc] ;  /* 0x0018fc0001067983 */ /* 0x002ee80000300800 */
[----:B------:R-:W3:Y:S04]  /*458b0*/  LDL.LU R18, [R1+0x18f4] ;  /* 0x0018f40001127983 */ /* 0x000ee80000300800 */
[----:B------:R-:W3:Y:S04]  /*458c0*/  LDL.LU R7, [R1+0xf30] ;  /* 0x000f300001077983 */ /* 0x000ee80000300800 */
[----:B------:R-:W3:Y:S04]  /*458d0*/  LDL.LU R19, [R1+0x18ec] ;  /* 0x0018ec0001137983 */ /* 0x000ee80000300800 */
[----:B------:R-:W3:Y:S04]  /*458e0*/  LDL.LU R16, [R1+0xf38] ;  /* 0x000f380001107983 */ /* 0x000ee80000300800 */
[----:B------:R-:W3:Y:S04]  /*458f0*/  LDL.LU R17, [R1+0x18e4] ;  /* 0x0018e40001117983 */ /* 0x000ee80000300800 */
[----:B------:R-:W3:Y:S01]  /*45900*/  LDL.LU R14, [R1+0xf40] ;  /* 0x000f4000010e7983 */ /* 0x000ee20000300800 */
[----:B------:R-:W-:-:S03]  /*45910*/  VIADD R43, R43, 0x1 ;  /* 0x000000012b2b7836 */ /* 0x000fc60000000000 */
[----:B------:R-:W3:Y:S04]  /*45920*/  LDL.LU R15, [R1+0x18dc] ;  /* 0x0018dc00010f7983 */ /* 0x000ee80000300800 */
[----:B------:R-:W3:Y:S01]  /*45930*/  LDL.LU R42, [R1+0xf48] ;  /* 0x000f4800012a7983 */ /* 0x000ee20000300800 */
[----:B0-----:R-:W-:-:S05]  /*45940*/  VIADD R5, R5, 0x3f ;  /* 0x0000003f05057836 */ /* 0x001fca0000000000 */
[----:B------:R-:W-:Y:S01]  /*45950*/  SHF.R.S32.HI R2, RZ, 0x1f, R5 ;  /* 0x0000001fff027819 */ /* 0x000fe20000011405 */
[----:B------:R0:W-:Y:S04]  /*45960*/  STL [R1+0x1078], R43 ;  /* 0x0010782b01007387 */ /* 0x0001e80000100800 */
[----:B------:R-:W3:Y:S04]  /*45970*/  LDL.LU R12, [R1+0x18d4] ;  /* 0x0018d400010c7983 */ /* 0x000ee80000300800 */
[----:B------:R-:W3:Y:S01]  /*45980*/  LDL.LU R13, [R1+0x18f8] ;  /* 0x0018f800010d7983 */ /* 0x000ee20000300800 */
[----:B------:R-:W-:-:S03]  /*45990*/  LEA.HI R2, R2, R5, RZ, 0x6 ;  /* 0x0000000502027211 */ /* 0x000fc600078f30ff */
[----:B------:R-:W3:Y:S04]  /*459a0*/  LDL.LU R10, [R1+0x18cc] ;  /* 0x0018cc00010a7983 */ /* 0x000ee80000300800 */
[----:B------:R-:W3:Y:S04]  /*459b0*/  LDL.LU R11, [R1+0x18f0] ;  /* 0x0018f000010b7983 */ /* 0x000ee80000300800 */
[----:B------:R-:W3:Y:S01]  /*459c0*/  LDL.LU R8, [R1+0x18c4] ;  /* 0x0018c40001087983 */ /* 0x000ee20000300800 */
[----:B------:R-:W-:-:S03]  /*459d0*/  SHF.R.S32.HI R2, RZ, 0x6, R2 ;  /* 0x00000006ff027819 */ /* 0x000fc60000011402 */
[----:B------:R-:W3:Y:S01]  /*459e0*/  LDL.LU R9, [R1+0x18e8] ;  /* 0x0018e80001097983 */ /* 0x000ee20000300800 */
[----:B------:R-:W-:-:S03]  /*459f0*/  ISETP.NE.U32.AND P0, PT, R43, R2, PT ;  /* 0x000000022b00720c */ /* 0x000fc60003f05070 */
        /* <DEDUP_REMOVED lines=8> */
[----:B0-----:R-:W3:Y:S01]  /*45a80*/  LDL.LU R43, [R1+0x189c] ;  /* 0x00189c00012b7983 */ /* 0x001ee20000300800 */
[----:B--2---:R-:W-:-:S02]  /*45a90*/  IADD3 R22, P6, R22, UR38, RZ ;  /* 0x0000002616167c10 */ /* 0x004fc4000ffde0ff */
[----:B----4-:R-:W-:Y:S02]  /*45aa0*/  IADD3 R23, P1, R23, UR38, RZ ;  /* 0x0000002617177c10 */ /* 0x010fe4000ff3e0ff */
[----:B---3--:R-:W-:Y:S01]  /*45ab0*/  IADD3 R20, P2, R20, UR38, RZ ;  /* 0x0000002614147c10 */ /* 0x008fe2000ff5e0ff */
[----:B------:R-:W-:Y:S04]  /*45ac0*/  STL [R1+0xf34], R22 ;  /* 0x000f341601007387 */ /* 0x000fe80000100800 */
[----:B------:R-:W-:Y:S01]  /*45ad0*/  STL [R1+0xf3c], R23 ;  /* 0x000f3c1701007387 */ /* 0x000fe20000100800 */
[----:B------:R-:W-:-:S05]  /*45ae0*/  IADD3 R6, P4, R6, UR38, RZ ;  /* 0x0000002606067c10 */ /* 0x000fca000ff9e0ff */
[----:B------:R0:W-:Y:S04]  /*45af0*/  STL [R1+0x18fc], R6 ;  /* 0x0018fc0601007387 */ /* 0x0001e80000100800 */
[----:B------:R-:W-:Y:S04]  /*45b00*/  STL [R1+0xf44], R20 ;  /* 0x000f441401007387 */ /* 0x000fe80000100800 */
[----:B0-----:R-:W2:Y:S01]  /*45b10*/  LDL.LU R6, [R1+0x18c0] ;  /* 0x0018c00001067983 */ /* 0x001ea20000300800 */
[----:B------:R-:W-:Y:S02]  /*45b20*/  IADD3 R21, P3, R21, UR38, RZ ;  /* 0x0000002615157c10 */ /* 0x000fe4000ff7e0ff */
[----:B------:R-:W-:-:S02]  /*45b30*/  IADD3.X R7, R7, UR54, RZ, P6, !PT ;  /* 0x0000003607077c10 */ /* 0x000fc4000b7fe4ff */
[----:B------:R-:W-:Y:S02]  /*45b40*/  IADD3 R18, P5, R18, UR38, RZ ;  /* 0x0000002612127c10 */ /* 0x000fe4000ffbe0ff */
[----:B------:R-:W-:Y:S01]  /*45b50*/  IADD3 R19, P6, R19, UR38, RZ ;  /* 0x0000002613137c10 */ /* 0x000fe2000ffde0ff */
[----:B------:R-:W-:Y:S04]  /*45b60*/  STL [R1+0xf4c], R21 ;  /* 0x000f4c1501007387 */ /* 0x000fe80000100800 */
[----:B------:R0:W-:Y:S01]  /*45b70*/  STL [R1+0xf30], R7 ;  /* 0x000f300701007387 */ /* 0x0001e20000100800 */
[----:B------:R-:W-:Y:S02]  /*45b80*/  IADD3.X R16, R16, UR54, RZ, P1, !PT ;  /* 0x0000003610107c10 */ /* 0x000fe40008ffe4ff */
[----:B------:R-:W-:-:S02]  /*45b90*/  IADD3 R17, P1, R17, UR38, RZ ;  /* 0x0000002611117c10 */ /* 0x000fc4000ff3e0ff */
[----:B------:R-:W-:Y:S02]  /*45ba0*/  IADD3.X R42, R42, UR54, RZ, P3, !PT ;  /* 0x000000362a2a7c10 */ /* 0x000fe40009ffe4ff */
[----:B------:R-:W-:Y:S02]  /*45bb0*/  IADD3.X R14, R14, UR54, RZ, P2, !PT ;  /* 0x000000360e0e7c10 */ /* 0x000fe400097fe4ff */
[----:B------:R-:W-:Y:S01]  /*45bc0*/  IADD3 R15, P2, R15, UR38, RZ ;  /* 0x000000260f0f7c10 */ /* 0x000fe2000ff5e0ff */
[----:B0-----:R-:W3:Y:S04]  /*45bd0*/  LDL.LU R7, [R1+0x1894] ;  /* 0x0018940001077983 */ /* 0x001ee80000300800 */
[----:B------:R-:W-:Y:S04]  /*45be0*/  STL [R1+0x18f4], R18 ;  /* 0x0018f41201007387 */ /* 0x000fe80000100800 */
[----:B------:R-:W-:Y:S04]  /*45bf0*/  STL [R1+0x18ec], R19 ;  /* 0x0018ec1301007387 */ /* 0x000fe80000100800 */
[----:B------:R-:W-:Y:S04]  /*45c00*/  STL [R1+0xf38], R16 ;  /* 0x000f381001007387 */ /* 0x000fe80000100800 */
[----:B------:R-:W-:Y:S01]  /*45c10*/  STL [R1+0x18e4], R17 ;  /* 0x0018e41101007387 */ /* 0x000fe20000100800 */
[----:B------:R-:W-:-:S03]  /*45c20*/  IADD3 R12, P3, R12, UR38, RZ ;  /* 0x000000260c0c7c10 */ /* 0x000fc6000ff7e0ff */
[----:B------:R0:W-:Y:S01]  /*45c30*/  STL [R1+0xf48], R42 ;  /* 0x000f482a01007387 */ /* 0x0001e20000100800 */
[----:B------:R-:W-:-:S03]  /*45c40*/  IADD3.X R13, R13, UR54, RZ, P4, !PT ;  /* 0x000000360d0d7c10 */ /* 0x000fc6000a7fe4ff */
[----:B------:R-:W-:Y:S01]  /*45c50*/  STL [R1+0xf40], R14 ;  /* 0x000f400e01007387 */ /* 0x000fe20000100800 */
[----:B------:R-:W-:Y:S02]  /*45c60*/  IADD3 R10, P4, R10, UR38, RZ ;  /* 0x000000260a0a7c10 */ /* 0x000fe4000ff9e0ff */
[----:B------:R-:W-:Y:S02]  /*45c70*/  IADD3.X R11, R11, UR54, RZ, P5, !PT ;  /* 0x000000360b0b7c10 */ /* 0x000fe4000affe4ff */
[----:B------:R-:W-:Y:S02]  /*45c80*/  IADD3 R8, P5, R8, UR38, RZ ;  /* 0x0000002608087c10 */ /* 0x000fe4000ffbe0ff */
[----:B------:R-:W-:Y:S02]  /*45c90*/  IADD3.X R9, R9, UR54, RZ, P6, !PT ;  /* 0x0000003609097c10 */ /* 0x000fe4000b7fe4ff */
[----:B------:R-:W-:Y:S01]  /*45ca0*/  IADD3 R2, P6, R2, UR38, RZ ;  /* 0x0000002602027c10 */ /* 0x000fe2000ffde0ff */
[----:B0-----:R-:W4:Y:S04]  /*45cb0*/  LDL.LU R42, [R1+0x18b8] ;  /* 0x0018b800012a7983 */ /* 0x001f280000300800 */
[----:B------:R-:W-:Y:S04]  /*45cc0*/  STL [R1+0x18dc], R15 ;  /* 0x0018dc0f01007387 */ /* 0x000fe80000100800 */
[----:B------:R-:W-:Y:S04]  /*45cd0*/  STL [R1+0x18d4], R12 ;  /* 0x0018d40c01007387 */ /* 0x000fe80000100800 */
[----:B------:R-:W-:Y:S04]  /*45ce0*/  STL [R1+0x18f8], R13 ;  /* 0x0018f80d01007387 */ /* 0x000fe80000100800 */
[----:B------:R-:W-:Y:S01]  /*45cf0*/  STL [R1+0x18cc], R10 ;  /* 0x0018cc0a01007387 */ /* 0x000fe20000100800 */
[----:B------:R-:W-:-:S03]  /*45d00*/  IADD3.X R3, R3, UR54, RZ, P1, !PT ;  /* 0x0000003603037c10 */ /* 0x000fc60008ffe4ff */
[----:B------:R-:W-:Y:S01]  /*45d10*/  STL [R1+0x18f0], R11 ;  /* 0x0018f00b01007387 */ /* 0x000fe20000100800 */
[----:B------:R-:W-:-:S03]  /*45d20*/  IADD3 R38, P1, R38, UR38, RZ ;  /* 0x0000002626267c10 */ /* 0x000fc6000ff3e0ff */
[----:B------:R-:W-:Y:S01]  /*45d30*/  STL [R1+0x18c4], R8 ;  /* 0x0018c40801007387 */ /* 0x000fe20000100800 */
[----:B------:R-:W-:-:S03]  /*45d40*/  IADD3.X R39, R39, UR54, RZ, P2, !PT ;  /* 0x0000003627277c10 */ /* 0x000fc600097fe4ff */
[----:B------:R-:W-:Y:S01]  /*45d50*/  STL [R1+0x18e8], R9 ;  /* 0x0018e80901007387 */ /* 0x000fe20000100800 */
[----:B------:R-:W-:-:S03]  /*45d60*/  IADD3 R40, P2, R40, UR38, RZ ;  /* 0x0000002628287c10 */ /* 0x000fc6000ff5e0ff */
[----:B------:R-:W-:Y:S01]  /*45d70*/  STL [R1+0x18bc], R2 ;  /* 0x0018bc0201007387 */ /* 0x000fe20000100800 */
[----:B------:R-:W-:-:S03]  /*45d80*/  IADD3.X R41, R41, UR54, RZ, P3, !PT ;  /* 0x0000003629297c10 */ /* 0x000fc60009ffe4ff */
[----:B------:R-:W-:Y:S04]  /*45d90*/  STL [R1+0x18e0], R3 ;  /* 0x0018e00301007387 */ /* 0x000fe80000100800 */
[----:B------:R-:W-:Y:S01]  /*45da0*/  STL [R1+0x18b4], R38 ;  /* 0x0018b42601007387 */ /* 0x000fe20000100800 */
[----:B------:R-:W-:-:S03]  /*45db0*/  IADD3 R4, P3, R4, UR38, RZ ;  /* 0x0000002604047c10 */ /* 0x000fc6000ff7e0ff */
[----:B------:R-:W-:Y:S01]  /*45dc0*/  STL [R1+0x18d8], R39 ;  /* 0x0018d82701007387 */ /* 0x000fe20000100800 */
[----:B------:R-:W-:-:S03]  /*45dd0*/  IADD3.X R5, R5, UR54, RZ, P4, !PT ;  /* 0x0000003605057c10 */ /* 0x000fc6000a7fe4ff */
[----:B------:R-:W-:Y:S04]  /*45de0*/  STL [R1+0x18ac], R40 ;  /* 0x0018ac2801007387 */ /* 0x000fe80000100800 */
[----:B------:R-:W-:Y:S01]  /*45df0*/  STL [R1+0x18d0], R41 ;  /* 0x0018d02901007387 */ /* 0x000fe20000100800 */
[----:B------:R-:W-:-:S03]  /*45e00*/  IADD3 R43, P4, R43, UR38, RZ ;  /* 0x000000262b2b7c10 */ /* 0x000fc6000ff9e0ff */
[----:B------:R-:W4:Y:S04]  /*45e10*/  LDL.LU R22, [R1+0x188c] ;  /* 0x00188c0001167983 */ /* 0x000f280000300800 */
[----:B------:R-:W-:Y:S04]  /*45e20*/  STL [R1+0x18a4], R4 ;  /* 0x0018a40401007387 */ /* 0x000fe80000100800 */
[----:B------:R-:W4:Y:S04]  /*45e30*/  LDL.LU R23, [R1+0x18b0] ;  /* 0x0018b00001177983 */ /* 0x000f280000300800 */
[----:B------:R-:W-:Y:S04]  /*45e40*/  STL [R1+0x18c8], R5 ;  /* 0x0018c80501007387 */ /* 0x000fe80000100800 */
[----:B------:R-:W4:Y:S04]  /*45e50*/  LDL.LU R20, [R1+0x1884] ;  /* 0x0018840001147983 */ /* 0x000f280000300800 */
[----:B------:R0:W-:Y:S04]  /*45e60*/  STL [R1+0x189c], R43 ;  /* 0x00189c2b01007387 */ /* 0x0001e80000100800 */
[----:B------:R-:W4:Y:S04]  /*45e70*/  LDL.LU R21, [R1+0x18a8] ;  /* 0x0018a80001157983 */ /* 0x000f280000300800 */
[----:B0-----:R-:W4:Y:S04]  /*45e80*/  LDL.LU R43, [R1+0x187c] ;  /* 0x00187c00012b7983 */ /* 0x001f280000300800 */
[----:B------:R-:W4:Y:S01]  /*45e90*/  LDL.LU R18, [R1+0x18a0] ;  /* 0x0018a00001127983 */ /* 0x000f220000300800 */
[----:B--2---:R-:W-:-:S05]  /*45ea0*/  IADD3.X R6, R6, UR54, RZ, P5, !PT ;  /* 0x0000003606067c10 */ /* 0x004fca000affe4ff */
[----:B------:R0:W-:Y:S04]  /*45eb0*/  STL [R1+0x18c0], R6 ;  /* 0x0018c00601007387 */ /* 0x0001e80000100800 */
[----:B0-----:R-:W2:Y:S04]  /*45ec0*/  LDL.LU R6, [R1+0x1874] ;  /* 0x0018740001067983 */ /* 0x001ea80000300800 */
[----:B------:R-:W2:Y:S01]  /*45ed0*/  LDL.LU R19, [R1+0x1898] ;  /* 0x0018980001137983 */ /* 0x000ea20000300800 */
[----:B---3--:R-:W-:-:S03]  /*45ee0*/  IADD3 R7, P5, R7, UR38, RZ ;  /* 0x0000002607077c10 */ /* 0x008fc6000ffbe0ff */
[----:B------:R-:W3:Y:S04]  /*45ef0*/  LDL.LU R16, [R1+0x186c] ;  /* 0x00186c0001107983 */ /* 0x000ee80000300800 */
[----:B------:R-:W3:Y:S04]  /*45f00*/  LDL.LU R17, [R1+0x1890] ;  /* 0x0018900001117983 */ /* 0x000ee80000300800 */
[----:B------:R0:W-:Y:S04]  /*45f10*/  STL [R1+0x1894], R7 ;  /* 0x0018940701007387 */ /* 0x0001e80000100800 */
[----:B------:R-:W3:Y:S04]  /*45f20*/  LDL.LU R14, [R1+0x1864] ;  /* 0x00186400010e7983 */ /* 0x000ee80000300800 */
[----:B------:R-:W3:Y:S04]  /*45f30*/  LDL.LU R15, [R1+0x1888] ;  /* 0x00188800010f7983 */ /* 0x000ee80000300800 */
[----:B0-----:R-:W3:Y:S04]  /*45f40*/  LDL.LU R7, [R1+0x185c] ;  /* 0x00185c0001077983 */ /* 0x001ee80000300800 */
[----:B------:R-:W3:Y:S04]  /*45f50*/  LDL.LU R12, [R1+0x1880] ;  /* 0x00188000010c7983 */ /* 0x000ee80000300800 */
[----:B------:R-:W3:Y:S01]  /*45f60*/  LDL.LU R13, [R1+0x1854] ;  /* 0x00185400010d7983 */ /* 0x000ee20000300800 */
[----:B----4-:R-:W-:-:S03]  /*45f70*/  IADD3.X R42, R42, UR54, RZ, P6, !PT ;  /* 0x000000362a2a7c10 */ /* 0x010fc6000b7fe4ff */
[----:B------:R-:W4:Y:S04]  /*45f80*/  LDL.LU R10, [R1+0x1878] ;  /* 0x00187800010a7983 */ /* 0x000f280000300800 */
[----:B------:R0:W-:Y:S04]  /*45f90*/  STL [R1+0x18b8], R42 ;  /* 0x0018b82a01007387 */ /* 0x0001e80000100800 */
        /* <DEDUP_REMOVED lines=11> */
[----:B0-----:R-:W4:Y:S01]  /*46050*/  LDL.LU R42, [R1+0x1848] ;  /* 0x00184800012a7983 */ /* 0x001f220000300800 */
[----:B------:R-:W-:-:S02]  /*46060*/  IADD3 R22, P6, R22, UR38, RZ ;  /* 0x0000002616167c10 */ /* 0x000fc4000ffde0ff */
[----:B------:R-:W-:Y:S02]  /*46070*/  IADD3.X R23, R23, UR54, RZ, P1, !PT ;  /* 0x0000003617177c10 */ /* 0x000fe40008ffe4ff */
[----:B------:R-:W-:Y:S02]  /*46080*/  IADD3 R20, P1, R20, UR38, RZ ;  /* 0x0000002614147c10 */ /* 0x000fe4000ff3e0ff */
[----:B------:R-:W-:Y:S01]  /*46090*/  IADD3.X R21, R21, UR54, RZ, P2, !PT ;  /* 0x0000003615157c10 */ /* 0x000fe200097fe4ff */
[----:B------:R-:W-:Y:S04]  /*460a0*/  STL [R1+0x188c], R22 ;  /* 0x00188c1601007387 */ /* 0x000fe80000100800 */
[----:B------:R-:W-:Y:S01]  /*460b0*/  STL [R1+0x18b0], R23 ;  /* 0x0018b01701007387 */ /* 0x000fe20000100800 */
[----:B------:R-:W-:-:S02]  /*460c0*/  IADD3 R43, P2, R43, UR38, RZ ;  /* 0x000000262b2b7c10 */ /* 0x000fc4000ff5e0ff */
[----:B------:R-:W-:-:S03]  /*460d0*/  IADD3.X R18, R18, UR54, RZ, P3, !PT ;  /* 0x0000003612127c10 */ /* 0x000fc60009ffe4ff */
[----:B------:R0:W-:Y:S04]  /*460e0*/  STL [R1+0x187c], R43 ;  /* 0x00187c2b01007387 */ /* 0x0001e80000100800 */
[----:B------:R-:W-:Y:S04]  /*460f0*/  STL [R1+0x1884], R20 ;  /* 0x0018841401007387 */ /* 0x000fe80000100800 */
[----:B0-----:R-:W4:Y:S04]  /*46100*/  LDL.LU R43, [R1+0x181c] ;  /* 0x00181c00012b7983 */ /* 0x001f280000300800 */
[----:B------:R-:W-:Y:S01]  /*46110*/  STL [R1+0x18a8], R21 ;  /* 0x0018a81501007387 */ /* 0x000fe20000100800 */
[----:B--2---:R-:W-:-:S05]  /*46120*/  IADD3 R6, P3, R6, UR38, RZ ;  /* 0x0000002606067c10 */ /* 0x004fca000ff7e0ff */
[----:B------:R0:W-:Y:S04]  /*46130*/  STL [R1+0x1874], R6 ;  /* 0x0018740601007387 */ /* 0x0001e80000100800 */
[----:B0-----:R-:W2:Y:S01]  /*46140*/  LDL.LU R6, [R1+0x1840] ;  /* 0x0018400001067983 */ /* 0x001ea20000300800 */
[----:B------:R-:W-:Y:S02]  /*46150*/  IADD3.X R19, R19, UR54, RZ, P4, !PT ;  /* 0x0000003613137c10 */ /* 0x000fe4000a7fe4ff */
[----:B---3--:R-:W-:Y:S02]  /*46160*/  IADD3 R16, P4, R16, UR38, RZ ;  /* 0x0000002610107c10 */ /* 0x008fe4000ff9e0ff */
[----:B------:R-:W-:Y:S02]  /*46170*/  IADD3.X R17, R17, UR54, RZ, P5, !PT ;  /* 0x0000003611117c10 */ /* 0x000fe4000affe4ff */
[----:B------:R-:W-:-:S02]  /*46180*/  IADD3.X R15, R15, UR54, RZ, P6, !PT ;  /* 0x000000360f0f7c10 */ /* 0x000fc4000b7fe4ff */
[----:B------:R-:W-:Y:S01]  /*46190*/  IADD3 R7, P6, R7, UR38, RZ ;  /* 0x0000002607077c10 */ /* 0x000fe2000ffde0ff */
[----:B------:R-:W-:Y:S01]  /*461a0*/  STL [R1+0x18a0], R18 ;  /* 0x0018a01201007387 */ /* 0x000fe20000100800 */
[----:B------:R-:W-:-:S03]  /*461b0*/  IADD3 R14, P5, R14, UR38, RZ ;  /* 0x000000260e0e7c10 */ /* 0x000fc6000ffbe0ff */
[----:B------:R-:W-:Y:S04]  /*461c0*/  STL [R1+0x1898], R19 ;  /* 0x0018981301007387 */ /* 0x000fe80000100800 */
[----:B------:R-:W-:Y:S04]  /*461d0*/  STL [R1+0x186c], R16 ;  /* 0x00186c1001007387 */ /* 0x000fe80000100800 */
[----:B------:R-:W-:Y:S01]  /*461e0*/  STL [R1+0x1890], R17 ;  /* 0x0018901101007387 */ /* 0x000fe20000100800 */
[----:B------:R-:W-:-:S03]  /*461f0*/  IADD3.X R12, R12, UR54, RZ, P1, !PT ;  /* 0x000000360c0c7c10 */ /* 0x000fc60008ffe4ff */
[----:B------:R0:W-:Y:S01]  /*46200*/  STL [R1+0x185c], R7 ;  /* 0x00185c0701007387 */ /* 0x0001e20000100800 */
[----:B------:R-:W-:-:S03]  /*46210*/  IADD3 R13, P1, R13, UR38, RZ ;  /* 0x000000260d0d7c10 */ /* 0x000fc6000ff3e0ff */
[----:B------:R-:W-:Y:S01]  /*46220*/  STL [R1+0x1864], R14 ;  /* 0x0018640e01007387 */ /* 0x000fe20000100800 */
[----:B----4-:R-:W-:Y:S02]  /*46230*/  IADD3.X R10, R10, UR54, RZ, P2, !PT ;  /* 0x000000360a0a7c10 */ /* 0x010fe400097fe4ff */
[----:B------:R-:W-:Y:S02]  /*46240*/  IADD3 R11, P2, R11, UR38, RZ ;  /* 0x000000260b0b7c10 */ /* 0x000fe4000ff5e0ff */
[----:B------:R-:W-:Y:S02]  /*46250*/  IADD3.X R8, R8, UR54, RZ, P3, !PT ;  /* 0x0000003608087c10 */ /* 0x000fe40009ffe4ff */
[----:B------:R-:W-:Y:S02]  /*46260*/  IADD3 R9, P3, R9, UR38, RZ ;  /* 0x0000002609097c10 */ /* 0x000fe4000ff7e0ff */
[----:B------:R-:W-:Y:S01]  /*46270*/  IADD3.X R2, R2, UR54, RZ, P4, !PT ;  /* 0x0000003602027c10 */ /* 0x000fe2000a7fe4ff */
[----:B0-----:R-:W3:Y:S04]  /*46280*/  LDL.LU R7, [R1+0x1814] ;  /* 0x0018140001077983 */ /* 0x001ee80000300800 */
[----:B------:R-:W-:Y:S04]  /*46290*/  STL [R1+0x1888], R15 ;  /* 0x0018880f01007387 */ /* 0x000fe80000100800 */
[----:B------:R-:W-:Y:S04]  /*462a0*/  STL [R1+0x1880], R12 ;  /* 0x0018800c01007387 */ /* 0x000fe80000100800 */
[----:B------:R-:W-:Y:S04]  /*462b0*/  STL [R1+0x1854], R13 ;  /* 0x0018540d01007387 */ /* 0x000fe80000100800 */
        /* <DEDUP_REMOVED lines=10> */
[----:B------:R-:W-:Y:S04]  /*46360*/  STL [R1+0x183c], R3 ;  /* 0x00183c0301007387 */ /* 0x000fe80000100800 */
[----:B------:R-:W-:Y:S01]  /*46370*/  STL [R1+0x1860], R38 ;  /* 0x0018602601007387 */ /* 0x000fe20000100800 */
[----:B------:R-:W-:-:S03]  /*46380*/  IADD3.X R4, R4, UR54, RZ, P1, !PT ;  /* 0x0000003604047c10 */ /* 0x000fc60008ffe4ff */
[----:B------:R-:W-:Y:S01]  /*46390*/  STL [R1+0x1834], R39 ;  /* 0x0018342701007387 */ /* 0x000fe20000100800 */
[----:B------:R-:W-:-:S03]  /*463a0*/  IADD3 R5, P1, R5, UR38, RZ ;  /* 0x0000002605057c10 */ /* 0x000fc6000ff3e0ff */
[----:B------:R-:W-:Y:S04]  /*463b0*/  STL [R1+0x1858], R40 ;  /* 0x0018582801007387 */ /* 0x000fe80000100800 */
[----:B------:R-:W-:Y:S01]  /*463c0*/  STL [R1+0x182c], R41 ;  /* 0x00182c2901007387 */ /* 0x000fe20000100800 */
[----:B------:R-:W-:-:S03]  /*463d0*/  IADD3.X R42, R42, UR54, RZ, P2, !PT ;  /* 0x000000362a2a7c10 */ /* 0x000fc600097fe4ff */
[----:B------:R-:W4:Y:S04]  /*463e0*/  LDL.LU R22, [R1+0x1838] ;  /* 0x0018380001167983 */ /* 0x000f280000300800 */
[----:B------:R-:W-:Y:S04]  /*463f0*/  STL [R1+0x1850], R4 ;  /* 0x0018500401007387 */ /* 0x000fe80000100800 */
[----:B------:R-:W4:Y:S04]  /*46400*/  LDL.LU R23, [R1+0x180c] ;  /* 0x00180c0001177983 */ /* 0x000f280000300800 */
[----:B------:R-:W-:Y:S04]  /*46410*/  STL [R1+0x1824], R5 ;  /* 0x0018240501007387 */ /* 0x000fe80000100800 */
[----:B------:R-:W4:Y:S04]  /*46420*/  LDL.LU R20, [R1+0x1830] ;  /* 0x0018300001147983 */ /* 0x000f280000300800 */
[----:B------:R0:W-:Y:S04]  /*46430*/  STL [R1+0x1848], R42 ;  /* 0x0018482a01007387 */ /* 0x0001e80000100800 */
[----:B------:R-:W4:Y:S01]  /*46440*/  LDL.LU R21, [R1+0x1804] ;  /* 0x0018040001157983 */ /* 0x000f220000300800 */
[----:B------:R-:W-:-:S03]  /*46450*/  IADD3 R43, P2, R43, UR38, RZ ;  /* 0x000000262b2b7c10 */ /* 0x000fc6000ff5e0ff */
[----:B0-----:R-:W4:Y:S04]  /*46460*/  LDL.LU R42, [R1+0x1828] ;  /* 0x00182800012a7983 */ /* 0x001f280000300800 */
[----:B------:R-:W4:Y:S04]  /*46470*/  LDL.LU R18, [R1+0x17fc] ;  /* 0x0017fc0001127983 */ /* 0x000f280000300800 */
[----:B------:R0:W-:Y:S04]  /*46480*/  STL [R1+0x181c], R43 ;  /* 0x00181c2b01007387 */ /* 0x0001e80000100800 */
[----:B0-----:R-:W4:Y:S04]  /*46490*/  LDL.LU R43, [R1+0x1820] ;  /* 0x00182000012b7983 */ /* 0x001f280000300800 */
[----:B------:R-:W4:Y:S04]  /*464a0*/  LDL.LU R19, [R1+0x17f4] ;  /* 0x0017f40001137983 */ /* 0x000f280000300800 */
[----:B------:R-:W4:Y:S04]  /*464b0*/  LDL.LU R16, [R1+0x1818] ;  /* 0x0018180001107983 */ /* 0x000f280000300800 */
[----:B------:R-:W4:Y:S01]  /*464c0*/  LDL.LU R17, [R1+0x17ec] ;  /* 0x0017ec0001117983 */ /* 0x000f220000300800 */
[----:B--2---:R-:W-:-:S05]  /*464d0*/  IADD3.X R6, R6, UR54, RZ, P3, !PT ;  /* 0x0000003606067c10 */ /* 0x004fca0009ffe4ff */
[----:B------:R0:W-:Y:S04]  /*464e0*/  STL [R1+0x1840], R6 ;  /* 0x0018400601007387 */ /* 0x0001e80000100800 */
[----:B------:R-:W2:Y:S04]  /*464f0*/  LDL.LU R14, [R1+0x1810] ;  /* 0x00181000010e7983 */ /* 0x000ea80000300800 */
[----:B------:R-:W2:Y:S04]  /*46500*/  LDL.LU R15, [R1+0x17e4] ;  /* 0x0017e400010f7983 */ /* 0x000ea80000300800 */
[----:B0-----:R-:W2:Y:S04]  /*46510*/  LDL.LU R6, [R1+0x1808] ;  /* 0x0018080001067983 */ /* 0x001ea80000300800 */
[----:B------:R-:W2:Y:S04]  /*46520*/  LDL.LU R12, [R1+0x17dc] ;  /* 0x0017dc00010c7983 */ /* 0x000ea80000300800 */
[----:B------:R-:W2:Y:S04]  /*46530*/  LDL.LU R13, [R1+0x1800] ;  /* 0x00180000010d7983 */ /* 0x000ea80000300800 */
[----:B------:R-:W2:Y:S01]  /*46540*/  LDL.LU R10, [R1+0x17d4] ;  /* 0x0017d400010a7983 */ /* 0x000ea20000300800 */
[----:B---3--:R-:W-:-:S05]  /*46550*/  IADD3 R7, P3, R7, UR38, RZ ;  /* 0x0000002607077c10 */ /* 0x008fca000ff7e0ff */
[----:B------:R0:W-:Y:S04]  /*46560*/  STL [R1+0x1814], R7 ;  /* 0x0018140701007387 */ /* 0x0001e80000100800 */
        /* <DEDUP_REMOVED lines=12> */
[----:B----4-:R-:W-:-:S02]  /*46630*/  IADD3.X R22, R22, UR54, RZ, P4, !PT ;  /* 0x0000003616167c10 */ /* 0x010fc4000a7fe4ff */
[----:B------:R-:W-:Y:S02]  /*46640*/  IADD3 R23, P4, R23, UR38, RZ ;  /* 0x0000002617177c10 */ /* 0x000fe4000ff9e0ff */
[----:B------:R-:W-:Y:S01]  /*46650*/  IADD3.X R20, R20, UR54, RZ, P5, !PT ;  /* 0x0000003614147c10 */ /* 0x000fe2000affe4ff */
[----:B------:R-:W-:Y:S04]  /*46660*/  STL [R1+0x1838], R22 ;  /* 0x0018381601007387 */ /* 0x000fe80000100800 */
[----:B------:R-:W-:Y:S01]  /*46670*/  STL [R1+0x180c], R23 ;  /* 0x00180c1701007387 */ /* 0x000fe20000100800 */
[----:B------:R-:W-:Y:S02]  /*46680*/  IADD3 R21, P5, R21, UR38, RZ ;  /* 0x0000002615157c10 */ /* 0x000fe4000ffbe0ff */
[----:B------:R-:W-:-:S05]  /*46690*/  IADD3.X R42, R42, UR54, RZ, P6, !PT ;  /* 0x000000362a2a7c10 */ /* 0x000fca000b7fe4ff */
[----:B------:R0:W-:Y:S04]  /*466a0*/  STL [R1+0x1828], R42 ;  /* 0x0018282a01007387 */ /* 0x0001e80000100800 */
[----:B------:R-:W-:Y:S01]  /*466b0*/  STL [R1+0x1830], R20 ;  /* 0x0018301401007387 */ /* 0x000fe20000100800 */
[----:B------:R-:W-:Y:S02]  /*466c0*/  IADD3 R18, P6, R18, UR38, RZ ;  /* 0x0000002612127c10 */ /* 0x000fe4000ffde0ff */
[----:B------:R-:W-:Y:S01]  /*466d0*/  IADD3.X R43, R43, UR54, RZ, P1, !PT ;  /* 0x000000362b2b7c10 */ /* 0x000fe20008ffe4ff */
[----:B0-----:R-:W4:Y:S04]  /*466e0*/  LDL.LU R42, [R1+0x17c8] ;  /* 0x0017c800012a7983 */ /* 0x001f280000300800 */
[----:B------:R-:W-:Y:S04]  /*466f0*/  STL [R1+0x1804], R21 ;  /* 0x0018041501007387 */ /* 0x000fe80000100800 */
[----:B------:R0:W-:Y:S01]  /*46700*/  STL [R1+0x1820], R43 ;  /* 0x0018202b01007387 */ /* 0x0001e20000100800 */
[----:B------:R-:W-:-:S02]  /*46710*/  IADD3 R19, P1, R19, UR38, RZ ;  /* 0x0000002613137c10 */ /* 0x000fc4000ff3e0ff */
[----:B------:R-:W-:Y:S02]  /*46720*/  IADD3.X R16, R16, UR54, RZ, P2, !PT ;  /* 0x0000003610107c10 */ /* 0x000fe400097fe4ff */
[----:B------:R-:W-:Y:S01]  /*46730*/  IADD3 R17, P2, R17, UR38, RZ ;  /* 0x0000002611117c10 */ /* 0x000fe2000ff5e0ff */
[----:B0-----:R-:W4:Y:S04]  /*46740*/  LDL.LU R43, [R1+0x179c] ;  /* 0x00179c00012b7983 */ /* 0x001f280000300800 */
[----:B------:R-:W-:Y:S04]  /*46750*/  STL [R1+0x17fc], R18 ;  /* 0x0017fc1201007387 */ /* 0x000fe80000100800 */
[----:B------:R-:W-:Y:S04]  /*46760*/  STL [R1+0x17f4], R19 ;  /* 0x0017f41301007387 */ /* 0x000fe80000100800 */
[----:B------:R-:W-:Y:S04]  /*46770*/  STL [R1+0x1818], R16 ;  /* 0x0018181001007387 */ /* 0x000fe80000100800 */
[----:B------:R-:W-:Y:S01]  /*46780*/  STL [R1+0x17ec], R17 ;  /* 0x0017ec1101007387 */ /* 0x000fe20000100800 */
[----:B--2---:R-:W-:-:S02]  /*46790*/  IADD3.X R14, R14, UR54, RZ, P3, !PT ;  /* 0x000000360e0e7c10 */ /* 0x004fc40009ffe4ff */
[----:B------:R-:W-:-:S05]  /*467a0*/  IADD3.X R6, R6, UR54, RZ, P4, !PT ;  /* 0x0000003606067c10 */ /* 0x000fca000a7fe4ff */
[----:B------:R0:W-:Y:S04]  /*467b0*/  STL [R1+0x1808], R6 ;  /* 0x0018080601007387 */ /* 0x0001e80000100800 */
[----:B------:R-:W-:Y:S04]  /*467c0*/  STL [R1+0x1810], R14 ;  /* 0x0018100e01007387 */ /* 0x000fe80000100800 */
[----:B0-----:R-:W2:Y:S01]  /*467d0*/  LDL.LU R6, [R1+0x17c0] ;  /* 0x0017c00001067983 */ /* 0x001ea20000300800 */
[----:B------:R-:W-:Y:S02]  /*467e0*/  IADD3 R15, P3, R15, UR38, RZ ;  /* 0x000000260f0f7c10 */ /* 0x000fe4000ff7e0ff */
[----:B------:R-:W-:-:S02]  /*467f0*/  IADD3 R12, P4, R12, UR38, RZ ;  /* 0x000000260c0c7c10 */ /* 0x000fc4000ff9e0ff */
[----:B------:R-:W-:Y:S02]  /*46800*/  IADD3.X R13, R13, UR54, RZ, P5, !PT ;  /* 0x000000360d0d7c10 */ /* 0x000fe4000affe4ff */
[----:B------:R-:W-:Y:S02]  /*46810*/  IADD3 R10, P5, R10, UR38, RZ ;  /* 0x000000260a0a7c10 */ /* 0x000fe4000ffbe0ff */
[----:B---3--:R-:W-:Y:S01]  /*46820*/  IADD3.X R11, R11, UR54, RZ, P6, !PT ;  /* 0x000000360b0b7c10 */ /* 0x008fe2000b7fe4ff */
        /* <DEDUP_REMOVED lines=24> */
[----:B------:R-:W3:Y:S04]  /*469b0*/  LDL.LU R22, [R1+0x1794] ;  /* 0x0017940001167983 */ /* 0x000ee80000300800 */
[----:B------:R-:W-:Y:S04]  /*469c0*/  STL [R1+0x17ac], R4 ;  /* 0x0017ac0401007387 */ /* 0x000fe80000100800 */
[----:B------:R-:W3:Y:S04]  /*469d0*/  LDL.LU R23, [R1+0x17b8] ;  /* 0x0017b80001177983 */ /* 0x000ee80000300800 */
[----:B------:R-:W-:Y:S04]  /*469e0*/  STL [R1+0x17d0], R5 ;  /* 0x0017d00501007387 */ /* 0x000fe80000100800 */
[----:B------:R-:W3:Y:S04]  /*469f0*/  LDL.LU R20, [R1+0x178c] ;  /* 0x00178c0001147983 */ /* 0x000ee80000300800 */
[----:B------:R0:W-:Y:S04]  /*46a00*/  STL [R1+0x17a4], R7 ;  /* 0x0017a40701007387 */ /* 0x0001e80000100800 */
[----:B------:R-:W3:Y:S01]  /*46a10*/  LDL.LU R21, [R1+0x17b0] ;  /* 0x0017b00001157983 */ /* 0x000ee20000300800 */
[----:B----4-:R-:W-:-:S03]  /*46a20*/  IADD3.X R42, R42, UR54, RZ, P6, !PT ;  /* 0x000000362a2a7c10 */ /* 0x010fc6000b7fe4ff */
[----:B0-----:R-:W4:Y:S04]  /*46a30*/  LDL.LU R7, [R1+0x1784] ;  /* 0x0017840001077983 */ /* 0x001f280000300800 */
[----:B------:R-:W4:Y:S04]  /*46a40*/  LDL.LU R18, [R1+0x17a8] ;  /* 0x0017a80001127983 */ /* 0x000f280000300800 */
[----:B------:R0:W-:Y:S01]  /*46a50*/  STL [R1+0x17c8], R42 ;  /* 0x0017c82a01007387 */ /* 0x0001e20000100800 */
[----:B------:R-:W-:-:S03]  /*46a60*/  IADD3 R43, P6, R43, UR38, RZ ;  /* 0x000000262b2b7c10 */ /* 0x000fc6000ffde0ff */
[----:B0-----:R-:W4:Y:S04]  /*46a70*/  LDL.LU R42, [R1+0x177c] ;  /* 0x00177c00012a7983 */ /* 0x001f280000300800 */
[----:B------:R-:W4:Y:S04]  /*46a80*/  LDL.LU R19, [R1+0x17a0] ;  /* 0x0017a00001137983 */ /* 0x000f280000300800 */
[----:B------:R-:W4:Y:S04]  /*46a90*/  LDL.LU R16, [R1+0x1774] ;  /* 0x0017740001107983 */ /* 0x000f280000300800 */
[----:B------:R-:W4:Y:S04]  /*46aa0*/  LDL.LU R17, [R1+0x1798] ;  /* 0x0017980001117983 */ /* 0x000f280000300800 */
[----:B------:R0:W-:Y:S04]  /*46ab0*/  STL [R1+0x179c], R43 ;  /* 0x00179c2b01007387 */ /* 0x0001e80000100800 */
[----:B------:R-:W4:Y:S04]  /*46ac0*/  LDL.LU R14, [R1+0x176c] ;  /* 0x00176c00010e7983 */ /* 0x000f280000300800 */
[----:B------:R-:W4:Y:S04]  /*46ad0*/  LDL.LU R15, [R1+0x1790] ;  /* 0x00179000010f7983 */ /* 0x000f280000300800 */
        /* <DEDUP_REMOVED lines=17> */
[----:B0-----:R-:W2:Y:S01]  /*46bf0*/  LDL.LU R6, [R1+0x1750] ;  /* 0x0017500001067983 */ /* 0x001ea20000300800 */
[----:B---3--:R-:W-:-:S02]  /*46c00*/  IADD3 R22, P1, R22, UR38, RZ ;  /* 0x0000002616167c10 */ /* 0x008fc4000ff3e0ff */
[----:B------:R-:W-:Y:S02]  /*46c10*/  IADD3.X R23, R23, UR54, RZ, P2, !PT ;  /* 0x0000003617177c10 */ /* 0x000fe400097fe4ff */
[----:B------:R-:W-:Y:S02]  /*46c20*/  IADD3 R20, P2, R20, UR38, RZ ;  /* 0x0000002614147c10 */ /* 0x000fe4000ff5e0ff */
[----:B------:R-:W-:Y:S01]  /*46c30*/  IADD3.X R21, R21, UR54, RZ, P3, !PT ;  /* 0x0000003615157c10 */ /* 0x000fe20009ffe4ff */
[----:B------:R-:W-:Y:S04]  /*46c40*/  STL [R1+0x1794], R22 ;  /* 0x0017941601007387 */ /* 0x000fe80000100800 */
[----:B------:R-:W-:Y:S01]  /*46c50*/  STL [R1+0x17b8], R23 ;  /* 0x0017b81701007387 */ /* 0x000fe20000100800 */
[----:B----4-:R-:W-:-:S02]  /*46c60*/  IADD3 R7, P3, R7, UR38, RZ ;  /* 0x0000002607077c10 */ /* 0x010fc4000ff7e0ff */
[----:B------:R-:W-:-:S03]  /*46c70*/  IADD3.X R18, R18, UR54, RZ, P4, !PT ;  /* 0x0000003612127c10 */ /* 0x000fc6000a7fe4ff */
[----:B------:R0:W-:Y:S04]  /*46c80*/  STL [R1+0x1784], R7 ;  /* 0x0017840701007387 */ /* 0x0001e80000100800 */
[----:B------:R-:W-:Y:S01]  /*46c90*/  STL [R1+0x178c], R20 ;  /* 0x00178c1401007387 */ /* 0x000fe20000100800 */
[----:B------:R-:W-:-:S03]  /*46ca0*/  IADD3 R42, P4, R42, UR38, RZ ;  /* 0x000000262a2a7c10 */ /* 0x000fc6000ff9e0ff */
[----:B0-----:R-:W3:Y:S04]  /*46cb0*/  LDL.LU R7, [R1+0x1724] ;  /* 0x0017240001077983 */ /* 0x001ee80000300800 */
[----:B------:R-:W-:Y:S01]  /*46cc0*/  STL [R1+0x17b0], R21 ;  /* 0x0017b01501007387 */ /* 0x000fe20000100800 */
[----:B------:R-:W-:Y:S02]  /*46cd0*/  IADD3.X R19, R19, UR54, RZ, P5, !PT ;  /* 0x0000003613137c10 */ /* 0x000fe4000affe4ff */
[----:B------:R-:W-:Y:S01]  /*46ce0*/  IADD3 R16, P5, R16, UR38, RZ ;  /* 0x0000002610107c10 */ /* 0x000fe2000ffbe0ff */
[----:B------:R0:W-:Y:S01]  /*46cf0*/  STL [R1+0x177c], R42 ;  /* 0x00177c2a01007387 */ /* 0x0001e20000100800 */
[----:B------:R-:W-:Y:S02]  /*46d00*/  IADD3.X R17, R17, UR54, RZ, P6, !PT ;  /* 0x0000003611117c10 */ /* 0x000fe4000b7fe4ff */
[----:B------:R-:W-:-:S02]  /*46d10*/  IADD3.X R15, R15, UR54, RZ, P1, !PT ;  /* 0x000000360f0f7c10 */ /* 0x000fc40008ffe4ff */
[----:B------:R-:W-:Y:S01]  /*46d20*/  IADD3 R14, P6, R14, UR38, RZ ;  /* 0x000000260e0e7c10 */ /* 0x000fe2000ffde0ff */
[----:B0-----:R-:W4:Y:S01]  /*46d30*/  LDL.LU R42, [R1+0x1748] ;  /* 0x00174800012a7983 */ /* 0x001f220000300800 */
[----:B------:R-:W-:-:S03]  /*46d40*/  IADD3 R43, P1, R43, UR38, RZ ;  /* 0x000000262b2b7c10 */ /* 0x000fc6000ff3e0ff */
[----:B------:R-:W-:Y:S04]  /*46d50*/  STL [R1+0x17a8], R18 ;  /* 0x0017a81201007387 */ /* 0x000fe80000100800 */
[----:B------:R-:W-:Y:S04]  /*46d60*/  STL [R1+0x17a0], R19 ;  /* 0x0017a01301007387 */ /* 0x000fe80000100800 */
[----:B------:R-:W-:Y:S04]  /*46d70*/  STL [R1+0x1774], R16 ;  /* 0x0017741001007387 */ /* 0x000fe80000100800 */
[----:B------:R-:W-:Y:S01]  /*46d80*/  STL [R1+0x1798], R17 ;  /* 0x0017981101007387 */ /* 0x000fe20000100800 */
[----:B------:R-:W-:-:S03]  /*46d90*/  IADD3.X R12, R12, UR54, RZ, P2, !PT ;  /* 0x000000360c0c7c10 */ /* 0x000fc600097fe4ff */
[----:B------:R0:W-:Y:S01]  /*46da0*/  STL [R1+0x1764], R43 ;  /* 0x0017642b01007387 */ /* 0x0001e20000100800 */
[----:B------:R-:W-:-:S03]  /*46db0*/  IADD3 R13, P2, R13, UR38, RZ ;  /* 0x000000260d0d7c10 */ /* 0x000fc6000ff5e0ff */
[----:B------:R-:W-:Y:S01]  /*46dc0*/  STL [R1+0x176c], R14 ;  /* 0x00176c0e01007387 */ /* 0x000fe20000100800 */
[----:B------:R-:W-:-:S03]  /*46dd0*/  IADD3.X R10, R10, UR54, RZ, P3, !PT ;  /* 0x000000360a0a7c10 */ /* 0x000fc60009ffe4ff */
[----:B0-----:R-:W4:Y:S04]  /*46de0*/  LDL.LU R43, [R1+0x171c] ;  /* 0x00171c00012b7983 */ /* 0x001f280000300800 */
[----:B------:R-:W-:Y:S04]  /*46df0*/  STL [R1+0x1790], R15 ;  /* 0x0017900f01007387 */ /* 0x000fe80000100800 */
[----:B------:R-:W-:Y:S04]  /*46e00*/  STL [R1+0x1788], R12 ;  /* 0x0017880c01007387 */ /* 0x000fe80000100800 */
[----:B------:R-:W-:Y:S04]  /*46e10*/  STL [R1+0x175c], R13 ;  /* 0x00175c0d01007387 */ /* 0x000fe80000100800 */
[----:B------:R-:W-:Y:S01]  /*46e20*/  STL [R1+0x1780], R10 ;  /* 0x0017800a01007387 */ /* 0x000fe20000100800 */
[----:B--2---:R-:W-:-:S02]  /*46e30*/  IADD3 R11, P3, R11, UR38, RZ ;  /* 0x000000260b0b7c10 */ /* 0x004fc4000ff7e0ff */
[----:B------:R-:W-:Y:S02]  /*46e40*/  IADD3.X R8, R8, UR54, RZ, P4, !PT ;  /* 0x0000003608087c10 */ /* 0x000fe4000a7fe4ff */
[----:B------:R-:W-:Y:S02]  /*46e50*/  IADD3 R9, P4, R9, UR38, RZ ;  /* 0x0000002609097c10 */ /* 0x000fe4000ff9e0ff */
[----:B------:R-:W-:Y:S02]  /*46e60*/  IADD3.X R2, R2, UR54, RZ, P5, !PT ;  /* 0x0000003602027c10 */ /* 0x000fe4000affe4ff */
[----:B------:R-:W-:Y:S01]  /*46e70*/  IADD3 R3, P5, R3, UR38, RZ ;  /* 0x0000002603037c10 */ /* 0x000fe2000ffbe0ff */
        /* <DEDUP_REMOVED lines=16> */
[----:B------:R-:W2:Y:S04]  /*46f80*/  LDL.LU R22, [R1+0x1740] ;  /* 0x0017400001167983 */ /* 0x000ea80000300800 */
[----:B------:R-:W-:Y:S04]  /*46f90*/  STL [R1+0x1758], R4 ;  /* 0x0017580401007387 */ /* 0x000fe80000100800 */
[----:B------:R-:W2:Y:S04]  /*46fa0*/  LDL.LU R23, [R1+0x1714] ;  /* 0x0017140001177983 */ /* 0x000ea80000300800 */
[----:B------:R-:W-:Y:S04]  /*46fb0*/  STL [R1+0x172c], R5 ;  /* 0x00172c0501007387 */ /* 0x000fe80000100800 */
[----:B------:R-:W2:Y:S04]  /*46fc0*/  LDL.LU R20, [R1+0x1738] ;  /* 0x0017380001147983 */ /* 0x000ea80000300800 */
[----:B------:R0:W-:Y:S04]  /*46fd0*/  STL [R1+0x1750], R6 ;  /* 0x0017500601007387 */ /* 0x0001e80000100800 */
[----:B------:R-:W2:Y:S04]  /*46fe0*/  LDL.LU R21, [R1+0x170c] ;  /* 0x00170c0001157983 */ /* 0x000ea80000300800 */
[----:B0-----:R-:W2:Y:S04]  /*46ff0*/  LDL.LU R6, [R1+0x1730] ;  /* 0x0017300001067983 */ /* 0x001ea80000300800 */
[----:B------:R-:W2:Y:S01]  /*47000*/  LDL.LU R18, [R1+0x1704] ;  /* 0x0017040001127983 */ /* 0x000ea20000300800 */
[----:B---3--:R-:W-:-:S05]  /*47010*/  IADD3 R7, P3, R7, UR38, RZ ;  /* 0x0000002607077c10 */ /* 0x008fca000ff7e0ff */
[----:B------:R0:W-:Y:S01]  /*47020*/  STL [R1+0x1724], R7 ;  /* 0x0017240701007387 */ /* 0x0001e20000100800 */
[----:B----4-:R-:W-:-:S03]  /*47030*/  IADD3.X R42, R42, UR54, RZ, P4, !PT ;  /* 0x000000362a2a7c10 */ /* 0x010fc6000a7fe4ff */
[----:B0-----:R-:W3:Y:S04]  /*47040*/  LDL.LU R7, [R1+0x1728] ;  /* 0x0017280001077983 */ /* 0x001ee80000300800 */
[----:B------:R-:W4:Y:S04]  /*47050*/  LDL.LU R19, [R1+0x16fc] ;  /* 0x0016fc0001137983 */ /* 0x000f280000300800 */
[----:B------:R-:W4:Y:S04]  /*47060*/  LDL.LU R16, [R1+0x1720] ;  /* 0x0017200001107983 */ /* 0x000f280000300800 */
[----:B------:R-:W4:Y:S04]  /*47070*/  LDL.LU R17, [R1+0x16f4] ;  /* 0x0016f40001117983 */ /* 0x000f280000300800 */
[----:B------:R0:W-:Y:S04]  /*47080*/  STL [R1+0x1748], R42 ;  /* 0x0017482a01007387 */ /* 0x0001e80000100800 */
[----:B------:R-:W4:Y:S04]  /*47090*/  LDL.LU R14, [R1+0x1718] ;  /* 0x00171800010e7983 */ /* 0x000f280000300800 */
[----:B------:R-:W4:Y:S04]  /*470a0*/  LDL.LU R15, [R1+0x16ec] ;  /* 0x0016ec00010f7983 */ /* 0x000f280000300800 */
[----:B0-----:R-:W4:Y:S04]  /*470b0*/  LDL.LU R42, [R1+0x1710] ;  /* 0x00171000012a7983 */ /* 0x001f280000300800 */
[----:B------:R-:W4:Y:S01]  /*470c0*/  LDL.LU R12, [R1+0x16e4] ;  /* 0x0016e400010c7983 */ /* 0x000f220000300800 */
[----:B------:R-:W-:-:S03]  /*470d0*/  IADD3 R43, P4, R43, UR38, RZ ;  /* 0x000000262b2b7c10 */ /* 0x000fc6000ff9e0ff */
[----:B------:R-:W4:Y:S04]  /*470e0*/  LDL.LU R13, [R1+0x1708] ;  /* 0x00170800010d7983 */ /* 0x000f280000300800 */
        /* <DEDUP_REMOVED lines=14> */
[----:B--2---:R-:W-:-:S02]  /*471d0*/  IADD3.X R22, R22, UR54, RZ, P5, !PT ;  /* 0x0000003616167c10 */ /* 0x004fc4000affe4ff */
[----:B------:R-:W-:Y:S02]  /*471e0*/  IADD3 R23, P5, R23, UR38, RZ ;  /* 0x0000002617177c10 */ /* 0x000fe4000ffbe0ff */
[----:B------:R-:W-:Y:S01]  /*471f0*/  IADD3.X R20, R20, UR54, RZ, P6, !PT ;  /* 0x0000003614147c10 */ /* 0x000fe2000b7fe4ff */
[----:B------:R-:W-:Y:S04]  /*47200*/  STL [R1+0x1740], R22 ;  /* 0x0017401601007387 */ /* 0x000fe80000100800 */
[----:B------:R-:W-:Y:S01]  /*47210*/  STL [R1+0x1714], R23 ;  /* 0x0017141701007387 */ /* 0x000fe20000100800 */
[----:B------:R-:W-:-:S05]  /*47220*/  IADD3.X R6, R6, UR54, RZ, P1, !PT ;  /* 0x0000003606067c10 */ /* 0x000fca0008ffe4ff */
[----:B------:R0:W-:Y:S04]  /*47230*/  STL [R1+0x1730], R6 ;  /* 0x0017300601007387 */ /* 0x0001e80000100800 */
[----:B------:R-:W-:Y:S04]  /*47240*/  STL [R1+0x1738], R20 ;  /* 0x0017381401007387 */ /* 0x000fe80000100800 */
[----:B0-----:R-:W2:Y:S01]  /*47250*/  LDL.LU R6, [R1+0x16d0] ;  /* 0x0016d00001067983 */ /* 0x001ea20000300800 */
[----:B------:R-:W-:Y:S02]  /*47260*/  IADD3 R21, P6, R21, UR38, RZ ;  /* 0x0000002615157c10 */ /* 0x000fe4000ffde0ff */
[----:B------:R-:W-:-:S03]  /*47270*/  IADD3 R18, P1, R18, UR38, RZ ;  /* 0x0000002612127c10 */ /* 0x000fc6000ff3e0ff */
[----:B------:R-:W-:Y:S01]  /*47280*/  STL [R1+0x170c], R21 ;  /* 0x00170c1501007387 */ /* 0x000fe20000100800 */
[----:B---3--:R-:W-:Y:S02]  /*47290*/  IADD3.X R7, R7, UR54, RZ, P2, !PT ;  /* 0x0000003607077c10 */ /* 0x008fe400097fe4ff */
[----:B----4-:R-:W-:Y:S02]  /*472a0*/  IADD3 R19, P2, R19, UR38, RZ ;  /* 0x0000002613137c10 */ /* 0x010fe4000ff5e0ff */
[----:B------:R-:W-:Y:S02]  /*472b0*/  IADD3.X R16, R16, UR54, RZ, P3, !PT ;  /* 0x0000003610107c10 */ /* 0x000fe40009ffe4ff */
[----:B------:R-:W-:Y:S01]  /*472c0*/  IADD3 R17, P3, R17, UR38, RZ ;  /* 0x0000002611117c10 */ /* 0x000fe2000ff7e0ff */
[----:B------:R0:W-:Y:S01]  /*472d0*/  STL [R1+0x1728], R7 ;  /* 0x0017280701007387 */ /* 0x0001e20000100800 */
[----:B------:R-:W-:Y:S02]  /*472e0*/  IADD3.X R14, R14, UR54, RZ, P4, !PT ;  /* 0x000000360e0e7c10 */ /* 0x000fe4000a7fe4ff */
[----:B------:R-:W-:Y:S01]  /*472f0*/  IADD3 R15, P4, R15, UR38, RZ ;  /* 0x000000260f0f7c10 */ /* 0x000fe2000ff9e0ff */
[----:B0-----:R-:W3:Y:S01]  /*47300*/  LDL.LU R7, [R1+0x16a4] ;  /* 0x0016a40001077983 */ /* 0x001ee20000300800 */
[----:B------:R-:W-:-:S03]  /*47310*/  IADD3.X R42, R42, UR54, RZ, P5, !PT ;  /* 0x000000362a2a7c10 */ /* 0x000fc6000affe4ff */
        /* <DEDUP_REMOVED lines=54> */
[----:B0-----:R-:W3:Y:S04]  /*47680*/  LDL.LU R7, [R1+0x166c] ;  /* 0x00166c0001077983 */ /* 0x001ee80000300800 */
[----:B------:R-:W3:Y:S01]  /*47690*/  LDL.LU R12, [R1+0x1690] ;  /* 0x00169000010c7983 */ /* 0x000ee20000300800 */
[----:B----4-:R-:W-:-:S03]  /*476a0*/  IADD3.X R42, R42, UR54, RZ, P2, !PT ;  /* 0x000000362a2a7c10 */ /* 0x010fc600097fe4ff */
        /* <DEDUP_REMOVED lines=31> */
[----:B------:R-:W-:Y:S02]  /*478a0*/  IADD3 R16, P6, R16, UR38, RZ ;  /* 0x0000002610107c10 */ /* 0x000fe4000ffde0ff */
[----:B------:R-:W-:Y:S01]  /*478b0*/  IADD3.X R17, R17, UR54, RZ, P1, !PT ;  /* 0x0000003611117c10 */ /* 0x000fe20008ffe4ff */
[----:B------:R-:W-:Y:S04]  /*478c0*/  STL [R1+0x16b0], R18 ;  /* 0x0016b01201007387 */ /* 0x000fe80000100800 */
[----:B------:R-:W-:Y:S04]  /*478d0*/  STL [R1+0x16a8], R19 ;  /* 0x0016a81301007387 */ /* 0x000fe80000100800 */
[----:B------:R-:W-:Y:S01]  /*478e0*/  STL [R1+0x167c], R16 ;  /* 0x00167c1001007387 */ /* 0x000fe20000100800 */
[----:B---3--:R-:W-:-:S02]  /*478f0*/  IADD3.X R15, R15, UR54, RZ, P2, !PT ;  /* 0x000000360f0f7c10 */ /* 0x008fc400097fe4ff */
[----:B------:R-:W-:Y:S01]  /*47900*/  IADD3 R14, P1, R14, UR38, RZ ;  /* 0x000000260e0e7c10 */ /* 0x000fe2000ff3e0ff */
[----:B------:R-:W-:Y:S01]  /*47910*/  STL [R1+0x16a0], R17 ;  /* 0x0016a01101007387 */ /* 0x000fe20000100800 */
[----:B------:R-:W-:Y:S02]  /*47920*/  IADD3 R7, P2, R7, UR38, RZ ;  /* 0x0000002607077c10 */ /* 0x000fe4000ff5e0ff */
[----:B------:R-:W-:Y:S02]  /*47930*/  IADD3.X R12, R12, UR54, RZ, P3, !PT ;  /* 0x000000360c0c7c10 */ /* 0x000fe40009ffe4ff */
[----:B----4-:R-:W-:Y:S02]  /*47940*/  IADD3 R13, P3, R13, UR38, RZ ;  /* 0x000000260d0d7c10 */ /* 0x010fe4000ff7e0ff */
[----:B------:R-:W-:Y:S01]  /*47950*/  IADD3.X R10, R10, UR54, RZ, P4, !PT ;  /* 0x000000360a0a7c10 */ /* 0x000fe2000a7fe4ff */
[----:B------:R0:W-:Y:S04]  /*47960*/  STL [R1+0x166c], R7 ;  /* 0x00166c0701007387 */ /* 0x0001e80000100800 */
[----:B------:R-:W-:Y:S01]  /*47970*/  STL [R1+0x1674], R14 ;  /* 0x0016740e01007387 */ /* 0x000fe20000100800 */
[----:B------:R-:W-:-:S02]  /*47980*/  IADD3 R11, P4, R11, UR38, RZ ;  /* 0x000000260b0b7c10 */ /* 0x000fc4000ff9e0ff */
[----:B------:R-:W-:Y:S02]  /*47990*/  IADD3.X R8, R8, UR54, RZ, P5, !PT ;  /* 0x0000003608087c10 */ /* 0x000fe4000affe4ff */
[----:B------:R-:W-:Y:S02]  /*479a0*/  IADD3 R9, P5, R9, UR38, RZ ;  /* 0x0000002609097c10 */ /* 0x000fe4000ffbe0ff */
[----:B------:R-:W-:Y:S02]  /*479b0*/  IADD3.X R2, R2, UR54, RZ, P6, !PT ;  /* 0x0000003602027c10 */ /* 0x000fe4000b7fe4ff */
[----:B------:R-:W-:Y:S01]  /*479c0*/  IADD3 R3, P6, R3, UR38, RZ ;  /* 0x0000002603037c10 */ /* 0x000fe2000ffde0ff */
[----:B0-----:R-:W3:Y:S04]  /*479d0*/  LDL.LU R7, [R1+0x1624] ;  /* 0x0016240001077983 */ /* 0x001ee80000300800 */
[----:B------:R-:W-:Y:S04]  /*479e0*/  STL [R1+0x1698], R15 ;  /* 0x0016980f01007387 */ /* 0x000fe80000100800 */
        /* <DEDUP_REMOVED lines=28> */
[----:B------:R-:W-:-:S05]  /*47bb0*/  IADD3 R43, P4, R43, UR38, RZ ;  /* 0x000000262b2b7c10 */ /* 0x000fca000ff9e0ff */
        /* <DEDUP_REMOVED lines=36> */
[----:B------:R-:W-:-:S03]  /*47e00*/  IADD3 R18, P2, R18, UR38, RZ ;  /* 0x0000002612127c10 */ /* 0x000fc6000ff5e0ff */
[----:B0-----:R-:W4:Y:S01]  /*47e10*/  LDL.LU R42, [R1+0x15d8] ;  /* 0x0015d800012a7983 */ /* 0x001f220000300800 */
[----:B------:R-:W-:-:S03]  /*47e20*/  IADD3.X R43, R43, UR54, RZ, P3, !PT ;  /* 0x000000362b2b7c10 */ /* 0x000fc60009ffe4ff */
[----:B------:R-:W-:Y:S01]  /*47e30*/  STL [R1+0x1614], R21 ;  /* 0x0016141501007387 */ /* 0x000fe20000100800 */
[----:B------:R-:W-:Y:S02]  /*47e40*/  IADD3 R19, P3, R19, UR38, RZ ;  /* 0x0000002613137c10 */ /* 0x000fe4000ff7e0ff */
[----:B------:R-:W-:Y:S01]  /*47e50*/  IADD3.X R16, R16, UR54, RZ, P4, !PT ;  /* 0x0000003610107c10 */ /* 0x000fe2000a7fe4ff */
[----:B------:R0:W-:Y:S01]  /*47e60*/  STL [R1+0x1630], R43 ;  /* 0x0016302b01007387 */ /* 0x0001e20000100800 */
[----:B------:R-:W-:-:S03]  /*47e70*/  IADD3 R17, P4, R17, UR38, RZ ;  /* 0x0000002611117c10 */ /* 0x000fc6000ff9e0ff */
        /* <DEDUP_REMOVED lines=13> */
[----:B------:R-:W-:Y:S01]  /*47f50*/  IADD3 R10, P1, R10, UR38, RZ ;  /* 0x000000260a0a7c10 */ /* 0x000fe2000ff3e0ff */
[----:B------:R-:W-:Y:S04]  /*47f60*/  STL [R1+0x15f4], R15 ;  /* 0x0015f40f01007387 */ /* 0x000fe80000100800 */
[----:B------:R-:W-:Y:S01]  /*47f70*/  STL [R1+0x15ec], R12 ;  /* 0x0015ec0c01007387 */ /* 0x000fe20000100800 */
[----:B---3--:R-:W-:Y:S02]  /*47f80*/  IADD3.X R11, R11, UR54, RZ, P2, !PT ;  /* 0x000000360b0b7c10 */ /* 0x008fe400097fe4ff */
[----:B------:R-:W-:-:S02]  /*47f90*/  IADD3 R8, P2, R8, UR38, RZ ;  /* 0x0000002608087c10 */ /* 0x000fc4000ff5e0ff */
[----:B------:R-:W-:Y:S01]  /*47fa0*/  IADD3.X R9, R9, UR54, RZ, P3, !PT ;  /* 0x0000003609097c10 */ /* 0x000fe20009ffe4ff */
        /* <DEDUP_REMOVED lines=26> */
[----:B------:R-:W3:Y:S04]  /*48150*/  LDL.LU R21, [R1+0x15c0] ;  /* 0x0015c00001157983 */ /* 0x000ee80000300800 */
[----:B0-----:R-:W3:Y:S04]  /*48160*/  LDL.LU R7, [R1+0x1594] ;  /* 0x0015940001077983 */ /* 0x001ee80000300800 */
[----:B------:R-:W3:Y:S01]  /*48170*/  LDL.LU R18, [R1+0x15b8] ;  /* 0x0015b80001127983 */ /* 0x000ee20000300800 */
[----:B----4-:R-:W-:-:S05]  /*48180*/  IADD3.X R42, R42, UR54, RZ, P2, !PT ;  /* 0x000000362a2a7c10 */ /* 0x010fca00097fe4ff */
[----:B------:R0:W-:Y:S04]  /*48190*/  STL [R1+0x15d8], R42 ;  /* 0x0015d82a01007387 */ /* 0x0001e80000100800 */
[----:B0-----:R-:W4:Y:S04]  /*481a0*/  LDL.LU R42, [R1+0x158c] ;  /* 0x00158c00012a7983 */ /* 0x001f280000300800 */
[----:B------:R-:W4:Y:S04]  /*481b0*/  LDL.LU R19, [R1+0x15b0] ;  /* 0x0015b00001137983 */ /* 0x000f280000300800 */
[----:B------:R-:W4:Y:S01]  /*481c0*/  LDL.LU R16, [R1+0x1584] ;  /* 0x0015840001107983 */ /* 0x000f220000300800 */
[----:B------:R-:W-:-:S03]  /*481d0*/  IADD3 R43, P2, R43, UR38, RZ ;  /* 0x000000262b2b7c10 */ /* 0x000fc6000ff5e0ff */
        /* <DEDUP_REMOVED lines=32> */
[----:B0-----:R-:W3:Y:S04]  /*483e0*/  LDL.LU R7, [R1+0x1534] ;  /* 0x0015340001077983 */ /* 0x001ee80000300800 */
[----:B------:R-:W-:Y:S01]  /*483f0*/  STL [R1+0x15c0], R21 ;  /* 0x0015c01501007387 */ /* 0x000fe20000100800 */
[----:B----4-:R-:W-:-:S02]  /*48400*/  IADD3 R42, P6, R42, UR38, RZ ;  /* 0x000000262a2a7c10 */ /* 0x010fc4000ffde0ff */
[----:B------:R-:W-:Y:S02]  /*48410*/  IADD3.X R19, R19, UR54, RZ, P1, !PT ;  /* 0x0000003613137c10 */ /* 0x000fe40008ffe4ff */
[----:B------:R-:W-:Y:S01]  /*48420*/  IADD3 R16, P1, R16, UR38, RZ ;  /* 0x0000002610107c10 */ /* 0x000fe2000ff3e0ff */
[----:B------:R0:W-:Y:S01]  /*48430*/  STL [R1+0x158c], R42 ;  /* 0x00158c2a01007387 */ /* 0x0001e20000100800 */
[----:B------:R-:W-:Y:S02]  /*48440*/  IADD3.X R17, R17, UR54, RZ, P2, !PT ;  /* 0x0000003611117c10 */ /* 0x000fe400097fe4ff */
[----:B------:R-:W-:Y:S02]  /*48450*/  IADD3.X R15, R15, UR54, RZ, P3, !PT ;  /* 0x000000360f0f7c10 */ /* 0x000fe40009ffe4ff */
[----:B------:R-:W-:Y:S01]  /*48460*/  IADD3 R14, P2, R14, UR38, RZ ;  /* 0x000000260e0e7c10 */ /* 0x000fe2000ff5e0ff */
[----:B0-----:R-:W4:Y:S04]  /*48470*/  LDL.LU R42, [R1+0x1558] ;  /* 0x00155800012a7983 */ /* 0x001f280000300800 */
        /* <DEDUP_REMOVED lines=46> */
[----:B------:R0:W-:Y:S04]  /*48760*/  STL [R1+0x1534], R7 ;  /* 0x0015340701007387 */ /* 0x0001e80000100800 */
[----:B0-----:R-:W3:Y:S04]  /*48770*/  LDL.LU R7, [R1+0x1538] ;  /* 0x0015380001077983 */ /* 0x001ee80000300800 */
[----:B------:R-:W3:Y:S04]  /*48780*/  LDL.LU R19, [R1+0x150c] ;  /* 0x00150c0001137983 */ /* 0x000ee80000300800 */
[----:B------:R-:W3:Y:S04]  /*48790*/  LDL.LU R16, [R1+0x1530] ;  /* 0x0015300001107983 */ /* 0x000ee80000300800 */
[----:B------:R-:W3:Y:S01]  /*487a0*/  LDL.LU R17, [R1+0x1504] ;  /* 0x0015040001117983 */ /* 0x000ee20000300800 */
[----:B----4-:R-:W-:-:S05]  /*487b0*/  IADD3.X R42, R42, UR54, RZ, P6, !PT ;  /* 0x000000362a2a7c10 */ /* 0x010fca000b7fe4ff */
[----:B------:R0:W-:Y:S04]  /*487c0*/  STL [R1+0x1558], R42 ;  /* 0x0015582a01007387 */ /* 0x0001e80000100800 */
[----:B------:R-:W4:Y:S04]  /*487d0*/  LDL.LU R14, [R1+0x1528] ;  /* 0x00152800010e7983 */ /* 0x000f280000300800 */
[----:B------:R-:W4:Y:S04]  /*487e0*/  LDL.LU R15, [R1+0x14fc] ;  /* 0x0014fc00010f7983 */ /* 0x000f280000300800 */
        /* <DEDUP_REMOVED lines=31> */
[----:B------:R-:W-:Y:S02]  /*489e0*/  IADD3 R19, P4, R19, UR38, RZ ;  /* 0x0000002613137c10 */ /* 0x000fe4000ff9e0ff */
[----:B------:R-:W-:Y:S02]  /*489f0*/  IADD3.X R16, R16, UR54, RZ, P5, !PT ;  /* 0x0000003610107c10 */ /* 0x000fe4000affe4ff */
[----:B------:R-:W-:Y:S01]  /*48a00*/  IADD3 R17, P5, R17, UR38, RZ ;  /* 0x0000002611117c10 */ /* 0x000fe2000ffbe0ff */
[----:B------:R0:W-:Y:S04]  /*48a10*/  STL [R1+0x1538], R7 ;  /* 0x0015380701007387 */ /* 0x0001e80000100800 */
[----:B0-----:R-:W3:Y:S04]  /*48a20*/  LDL.LU R7, [R1+0x14b4] ;  /* 0x0014b40001077983 */ /* 0x001ee80000300800 */
[----:B------:R-:W-:Y:S01]  /*48a30*/  STL [R1+0x1514], R18 ;  /* 0x0015141201007387 */ /* 0x000fe20000100800 */
[----:B----4-:R-:W-:-:S03]  /*48a40*/  IADD3.X R14, R14, UR54, RZ, P6, !PT ;  /* 0x000000360e0e7c10 */ /* 0x010fc6000b7fe4ff */
[----:B------:R-:W-:Y:S01]  /*48a50*/  STL [R1+0x150c], R19 ;  /* 0x00150c1301007387 */ /* 0x000fe20000100800 */
[----:B------:R-:W-:Y:S02]  /*48a60*/  IADD3 R15, P6, R15, UR38, RZ ;  /* 0x000000260f0f7c10 */ /* 0x000fe4000ffde0ff */
[----:B------:R-:W-:Y:S01]  /*48a70*/  IADD3.X R42, R42, UR54, RZ, P1, !PT ;  /* 0x000000362a2a7c10 */ /* 0x000fe20008ffe4ff */
[----:B------:R-:W-:Y:S04]  /*48a80*/  STL [R1+0x1530], R16 ;  /* 0x0015301001007387 */ /* 0x000fe80000100800 */
[----:B------:R-:W-:Y:S01]  /*48a90*/  STL [R1+0x1504], R17 ;  /* 0x0015041101007387 */ /* 0x000fe20000100800 */
[----:B------:R-:W-:Y:S02]  /*48aa0*/  IADD3 R12, P1, R12, UR38, RZ ;  /* 0x000000260c0c7c10 */ /* 0x000fe4000ff3e0ff */
        /* <DEDUP_REMOVED lines=93> */
[----:B------:R-:W-:Y:S02]  /*49080*/  IADD3 R13, P5, R13, UR38, RZ ;  /* 0x000000260d0d7c10 */ /* 0x000fe4000ffbe0ff */
[----:B------:R-:W-:Y:S01]  /*49090*/  IADD3.X R10, R10, UR54, RZ, P6, !PT ;  /* 0x000000360a0a7c10 */ /* 0x000fe2000b7fe4ff */
[----:B------:R0:W-:Y:S04]  /*490a0*/  STL [R1+0x147c], R7 ;  /* 0x00147c0701007387 */ /* 0x0001e80000100800 */
[----:B------:R-:W-:Y:S01]  /*490b0*/  STL [R1+0x1484], R14 ;  /* 0x0014840e01007387 */ /* 0x000fe20000100800 */
[----:B----4-:R-:W-:-:S02]  /*490c0*/  IADD3 R11, P6, R11, UR38, RZ ;  /* 0x000000260b0b7c10 */ /* 0x010fc4000ffde0ff */
[----:B------:R-:W-:Y:S01]  /*490d0*/  IADD3.X R8, R8, UR54, RZ, P1, !PT ;  /* 0x0000003608087c10 */ /* 0x000fe20008ffe4ff */
[----:B0-----:R-:W3:Y:S04]  /*490e0*/  LDL.LU R7, [R1+0x1434] ;  /* 0x0014340001077983 */ /* 0x001ee80000300800 */
        /* <DEDUP_REMOVED lines=70> */
[----:B0-----:R-:W4:Y:S04]  /*49550*/  LDL.LU R42, [R1+0x13e8] ;  /* 0x0013e800012a7983 */ /* 0x001f280000300800 */
[----:B------:R-:W-:Y:S01]  /*49560*/  STL [R1+0x1424], R21 ;  /* 0x0014241501007387 */ /* 0x000fe20000100800 */
[----:B------:R-:W-:Y:S02]  /*49570*/  IADD3.X R43, R43, UR54, RZ, P5, !PT ;  /* 0x000000362b2b7c10 */ /* 0x000fe4000affe4ff */
[----:B------:R-:W-:Y:S02]  /*49580*/  IADD3 R19, P5, R19, UR38, RZ ;  /* 0x0000002613137c10 */ /* 0x000fe4000ffbe0ff */
[----:B------:R-:W-:Y:S02]  /*49590*/  IADD3.X R16, R16, UR54, RZ, P6, !PT ;  /* 0x0000003610107c10 */ /* 0x000fe4000b7fe4ff */
[----:B------:R-:W-:Y:S01]  /*495a0*/  IADD3 R17, P6, R17, UR38, RZ ;  /* 0x0000002611117c10 */ /* 0x000fe2000ffde0ff */
[----:B------:R0:W-:Y:S04]  /*495b0*/  STL [R1+0x1440], R43 ;  /* 0x0014402b01007387 */ /* 0x0001e80000100800 */
        /* <DEDUP_REMOVED lines=15> */
[----:B------:R-:W-:Y:S04]  /*496b0*/  STL [R1+0x13fc], R12 ;  /* 0x0013fc0c01007387 */ /* 0x000fe80000100800 */
[----:B------:R-:W-:Y:S01]  /*496c0*/  STL [R1+0x1420], R13 ;  /* 0x0014200d01007387 */ /* 0x000fe20000100800 */
[----:B---3--:R-:W-:-:S02]  /*496d0*/  IADD3.X R11, R11, UR54, RZ, P4, !PT ;  /* 0x000000360b0b7c10 */ /* 0x008fc4000a7fe4ff */
        /* <DEDUP_REMOVED lines=34> */
[----:B------:R-:W4:Y:S04]  /*49900*/  LDL.LU R16, [R1+0x1394] ;  /* 0x0013940001107983 */ /* 0x000f280000300800 */
[----:B------:R-:W4:Y:S01]  /*49910*/  LDL.LU R17, [R1+0x13b8] ;  /* 0x0013b80001117983 */ /* 0x000f220000300800 */
[----:B------:R-:W-:-:S05]  /*49920*/  IADD3 R43, P4, R43, UR38, RZ ;  /* 0x000000262b2b7c10 */ /* 0x000fca000ff9e0ff */
        /* <DEDUP_REMOVED lines=35> */
[----:B------:R-:W-:Y:S02]  /*49b60*/  IADD3 R16, P3, R16, UR38, RZ ;  /* 0x0000002610107c10 */ /* 0x000fe4000ff7e0ff */
[----:B------:R-:W-:Y:S01]  /*49b70*/  IADD3.X R17, R17, UR54, RZ, P4, !PT ;  /* 0x0000003611117c10 */ /* 0x000fe2000a7fe4ff */
[----:B------:R0:W-:Y:S01]  /*49b80*/  STL [R1+0x139c], R42 ;  /* 0x00139c2a01007387 */ /* 0x0001e20000100800 */
[----:B------:R-:W-:-:S03]  /*49b90*/  IADD3.X R15, R15, UR54, RZ, P5, !PT ;  /* 0x000000360f0f7c10 */ /* 0x000fc6000affe4ff */
[----:B0-----:R-:W4:Y:S04]  /*49ba0*/  LDL.LU R42, [R1+0x1368] ;  /* 0x00136800012a7983 */ /* 0x001f280000300800 */
[----:B------:R-:W-:Y:S01]  /*49bb0*/  STL [R1+0x13c8], R18 ;  /* 0x0013c81201007387 */ /* 0x000fe20000100800 */
[----:B------:R-:W-:-:S03]  /*49bc0*/  IADD3 R14, P4, R14, UR38, RZ ;  /* 0x000000260e0e7c10 */ /* 0x000fc6000ff9e0ff */
[----:B------:R-:W-:Y:S01]  /*49bd0*/  STL [R1+0x13c0], R19 ;  /* 0x0013c01301007387 */ /* 0x000fe20000100800 */
[----:B------:R-:W-:-:S03]  /*49be0*/  IADD3 R43, P5, R43, UR38, RZ ;  /* 0x000000262b2b7c10 */ /* 0x000fc6000ffbe0ff */
[----:B------:R-:W-:Y:S04]  /*49bf0*/  STL [R1+0x1394], R16 ;  /* 0x0013941001007387 */ /* 0x000fe80000100800 */
[----:B------:R-:W-:Y:S01]  /*49c00*/  STL [R1+0x13b8], R17 ;  /* 0x0013b81101007387 */ /* 0x000fe20000100800 */
[----:B------:R-:W-:Y:S02]  /*49c10*/  IADD3.X R12, R12, UR54, RZ, P6, !PT ;  /* 0x000000360c0c7c10 */ /* 0x000fe4000b7fe4ff */
[----:B------:R-:W-:Y:S01]  /*49c20*/  IADD3 R13, P6, R13, UR38, RZ ;  /* 0x000000260d0d7c10 */ /* 0x000fe2000ffde0ff */
[----:B------:R0:W-:Y:S04]  /*49c30*/  STL [R1+0x1384], R43 ;  /* 0x0013842b01007387 */ /* 0x0001e80000100800 */
        /* <DEDUP_REMOVED lines=86> */
[----:B------:R-:W-:-:S03]  /*4a1a0*/  IADD3 R15, P2, R15, UR38, RZ ;  /* 0x000000260f0f7c10 */ /* 0x000fc6000ff5e0ff */
[----:B------:R-:W-:Y:S04]  /*4a1b0*/  STL [R1+0x1340], R16 ;  /* 0x0013401001007387 */ /* 0x000fe80000100800 */
[----:B------:R-:W-:Y:S01]  /*4a1c0*/  STL [R1+0x1314], R17 ;  /* 0x0013141101007387 */ /* 0x000fe20000100800 */
[----:B------:R-:W-:Y:S02]  /*4a1d0*/  IADD3.X R42, R42, UR54, RZ, P3, !PT ;  /* 0x000000362a2a7c10 */ /* 0x000fe40009ffe4ff */
[----:B------:R-:W-:Y:S02]  /*4a1e0*/  IADD3 R12, P3, R12, UR38, RZ ;  /* 0x000000260c0c7c10 */ /* 0x000fe4000ff7e0ff */
[----:B------:R-:W-:Y:S02]  /*4a1f0*/  IADD3.X R13, R13, UR54, RZ, P4, !PT ;  /* 0x000000360d0d7c10 */ /* 0x000fe4000a7fe4ff */
[----:B------:R-:W-:Y:S01]  /*4a200*/  IADD3 R10, P4, R10, UR38, RZ ;  /* 0x000000260a0a7c10 */ /* 0x000fe2000ff9e0ff */
[----:B------:R0:W-:Y:S04]  /*4a210*/  STL [R1+0x1330], R42 ;  /* 0x0013302a01007387 */ /* 0x0001e80000100800 */
[----:B------:R-:W-:Y:S01]  /*4a220*/  STL [R1+0x1338], R14 ;  /* 0x0013380e01007387 */ /* 0x000fe20000100800 */
[----:B------:R-:W-:-:S02]  /*4a230*/  IADD3.X R11, R11, UR54, RZ, P5, !PT ;  /* 0x000000360b0b7c10 */ /* 0x000fc4000affe4ff */
[----:B------:R-:W-:Y:S02]  /*4a240*/  IADD3 R8, P5, R8, UR38, RZ ;  /* 0x0000002608087c10 */ /* 0x000fe4000ffbe0ff */
[----:B------:R-:W-:Y:S01]  /*4a250*/  IADD3.X R9, R9, UR54, RZ, P6, !PT ;  /* 0x0000003609097c10 */ /* 0x000fe2000b7fe4ff */
[----:B0-----:R-:W4:Y:S04]  /*4a260*/  LDL.LU R42, [R1+0x12e8] ;  /* 0x0012e800012a7983 */ /* 0x001f280000300800 */
        /* <DEDUP_REMOVED lines=79> */
[----:B------:R-:W-:Y:S04]  /*4a760*/  STL [R1+0x129c], R16 ;  /* 0x00129c1001007387 */ /* 0x000fe80000100800 */
[----:B------:R-:W-:Y:S01]  /*4a770*/  STL [R1+0x12c0], R17 ;  /* 0x0012c01101007387 */ /* 0x000fe20000100800 */
[----:B---3--:R-:W-:-:S02]  /*4a780*/  IADD3.X R15, R15, UR54, RZ, P6, !PT ;  /* 0x000000360f0f7c10 */ /* 0x008fc4000b7fe4ff */
[----:B------:R-:W-:Y:S02]  /*4a790*/  IADD3 R14, P5, R14, UR38, RZ ;  /* 0x000000260e0e7c10 */ /* 0x000fe4000ffbe0ff */
[----:B------:R-:W-:Y:S02]  /*4a7a0*/  IADD3 R7, P6, R7, UR38, RZ ;  /* 0x0000002607077c10 */ /* 0x000fe4000ffde0ff */
[----:B------:R-:W-:Y:S02]  /*4a7b0*/  IADD3.X R12, R12, UR54, RZ, P1, !PT ;  /* 0x000000360c0c7c10 */ /* 0x000fe40008ffe4ff */
[----:B------:R-:W-:Y:S02]  /*4a7c0*/  IADD3 R13, P1, R13, UR38, RZ ;  /* 0x000000260d0d7c10 */ /* 0x000fe4000ff3e0ff */
[----:B------:R-:W-:Y:S01]  /*4a7d0*/  IADD3.X R10, R10, UR54, RZ, P2, !PT ;  /* 0x000000360a0a7c10 */ /* 0x000fe200097fe4ff */
[----:B------:R0:W-:Y:S04]  /*4a7e0*/  STL [R1+0x128c], R7 ;  /* 0x00128c0701007387 */ /* 0x0001e80000100800 */
[----:B------:R-:W-:Y:S04]  /*4a7f0*/  STL [R1+0x1294], R14 ;  /* 0x0012940e01007387 */ /* 0x000fe80000100800 */
[----:B0-----:R-:W3:Y:S04]  /*4a800*/  LDL.LU R7, [R1+0x1244] ;  /* 0x0012440001077983 */ /* 0x001ee80000300800 */
[----:B------:R-:W-:Y:S01]  /*4a810*/  STL [R1+0x12b8], R15 ;  /* 0x0012b80f01007387 */ /* 0x000fe20000100800 */
[----:B----4-:R-:W-:-:S02]  /*4a820*/  IADD3 R11, P2, R11, UR38, RZ ;  /* 0x000000260b0b7c10 */ /* 0x010fc4000ff5e0ff */
        /* <DEDUP_REMOVED lines=174> */
[----:B------:R-:W-:Y:S04]  /*4b310*/  STL [R1+0x11d0], R19 ;  /* 0x0011d01301007387 */ /* 0x000fe80000100800 */
[----:B------:R-:W-:Y:S01]  /*4b320*/  STL [R1+0x11a4], R16 ;  /* 0x0011a41001007387 */ /* 0x000fe20000100800 */
[----:B------:R-:W-:-:S03]  /*4b330*/  IADD3 R43, P1, R43, UR38, RZ ;  /* 0x000000262b2b7c10 */ /* 0x000fc6000ff3e0ff */
[----:B------:R-:W-:Y:S01]  /*4b340*/  STL [R1+0x11c8], R17 ;  /* 0x0011c81101007387 */ /* 0x000fe20000100800 */
[----:B------:R-:W-:Y:S02]  /*4b350*/  IADD3.X R12, R12, UR54, RZ, P2, !PT ;  /* 0x000000360c0c7c10 */ /* 0x000fe400097fe4ff */
[----:B------:R-:W-:Y:S02]  /*4b360*/  IADD3 R13, P2, R13, UR38, RZ ;  /* 0x000000260d0d7c10 */ /* 0x000fe4000ff5e0ff */
[----:B------:R-:W-:Y:S01]  /*4b370*/  IADD3.X R10, R10, UR54, RZ, P3, !PT ;  /* 0x000000360a0a7c10 */ /* 0x000fe20009ffe4ff */
[----:B------:R0:W-:Y:S04]  /*4b380*/  STL [R1+0x1194], R43 ;  /* 0x0011942b01007387 */ /* 0x0001e80000100800 */
[----:B------:R-:W-:Y:S04]  /*4b390*/  STL [R1+0x119c], R14 ;  /* 0x00119c0e01007387 */ /* 0x000fe80000100800 */
        /* <DEDUP_REMOVED lines=16> */
[----:B------:R0:W-:Y:S01]  /*4b4a0*/  STL [R1+0x11a0], R2 ;  /* 0x0011a00201007387 */ /* 0x0001e20000100800 */
[----:B------:R-:W-:-:S03]  /*4b4b0*/  IADD3 R41, P1, R41, UR38, RZ ;  /* 0x0000002629297c10 */ /* 0x000fc6000ff3e0ff */
[----:B------:R1:W-:Y:S04]  /*4b4c0*/  STL [R1+0x1174], R3 ;  /* 0x0011740301007387 */ /* 0x0003e80000100800 */
[----:B------:R2:W-:Y:S01]  /*4b4d0*/  STL [R1+0x1198], R38 ;  /* 0x0011982601007387 */ /* 0x0005e20000100800 */
[----:B------:R-:W-:-:S03]  /*4b4e0*/  IADD3.X R4, R4, UR54, RZ, P2, !PT ;  /* 0x0000003604047c10 */ /* 0x000fc600097fe4ff */
[----:B------:R2:W-:Y:S01]  /*4b4f0*/  STL [R1+0x116c], R39 ;  /* 0x00116c2701007387 */ /* 0x0005e20000100800 */
[----:B------:R-:W-:-:S03]  /*4b500*/  IADD3 R5, P2, R5, UR38, RZ ;  /* 0x0000002605057c10 */ /* 0x000fc6000ff5e0ff */
[----:B------:R2:W-:Y:S04]  /*4b510*/  STL [R1+0x1190], R40 ;  /* 0x0011902801007387 */ /* 0x0005e80000100800 */
[----:B------:R2:W-:Y:S01]  /*4b520*/  STL [R1+0x1164], R41 ;  /* 0x0011642901007387 */ /* 0x0005e20000100800 */
[----:B------:R-:W-:-:S03]  /*4b530*/  IADD3.X R6, R6, UR54, RZ, P3, !PT ;  /* 0x0000003606067c10 */ /* 0x000fc60009ffe4ff */
[----:B------:R-:W2:Y:S04]  /*4b540*/  LDL.LU R22, [R1+0x1170] ;  /* 0x0011700001167983 */ /* 0x000ea80000300800 */
[----:B------:R2:W-:Y:S04]  /*4b550*/  STL [R1+0x1188], R4 ;  /* 0x0011880401007387 */ /* 0x0005e80000100800 */
[----:B------:R-:W2:Y:S04]  /*4b560*/  LDL.LU R23, [R1+0x1144] ;  /* 0x0011440001177983 */ /* 0x000ea80000300800 */
[----:B------:R2:W-:Y:S04]  /*4b570*/  STL [R1+0x115c], R5 ;  /* 0x00115c0501007387 */ /* 0x0005e80000100800 */
[----:B------:R-:W2:Y:S04]  /*4b580*/  LDL.LU R20, [R1+0x1168] ;  /* 0x0011680001147983 */ /* 0x000ea80000300800 */
[----:B------:R2:W-:Y:S04]  /*4b590*/  STL [R1+0x1180], R6 ;  /* 0x0011800601007387 */ /* 0x0005e80000100800 */
[----:B------:R-:W2:Y:S04]  /*4b5a0*/  LDL.LU R21, [R1+0x113c] ;  /* 0x00113c0001157983 */ /* 0x000ea80000300800 */
[----:B0-----:R-:W2:Y:S04]  /*4b5b0*/  LDL.LU R2, [R1+0x1160] ;  /* 0x0011600001027983 */ /* 0x001ea80000300800 */
[----:B------:R-:W2:Y:S04]  /*4b5c0*/  LDL.LU R18, [R1+0x1134] ;  /* 0x0011340001127983 */ /* 0x000ea80000300800 */
[----:B------:R-:W2:Y:S01]  /*4b5d0*/  LDL.LU R19, [R1+0x1158] ;  /* 0x0011580001137983 */ /* 0x000ea20000300800 */
[----:B---3--:R-:W-:-:S05]  /*4b5e0*/  IADD3 R7, P3, R7, UR38, RZ ;  /* 0x0000002607077c10 */ /* 0x008fca000ff7e0ff */
[----:B------:R0:W-:Y:S04]  /*4b5f0*/  STL [R1+0x1154], R7 ;  /* 0x0011540701007387 */ /* 0x0001e80000100800 */
[----:B------:R-:W3:Y:S04]  /*4b600*/  LDL.LU R16, [R1+0x1150] ;  /* 0x0011500001107983 */ /* 0x000ee80000300800 */
[----:B------:R-:W3:Y:S04]  /*4b610*/  LDL.LU R17, [R1+0x1124] ;  /* 0x0011240001117983 */ /* 0x000ee80000300800 */
[----:B------:R-:W3:Y:S01]  /*4b620*/  LDL.LU R14, [R1+0x1148] ;  /* 0x00114800010e7983 */ /* 0x000ee20000300800 */
[----:B----4-:R-:W-:-:S05]  /*4b630*/  IADD3.X R42, R42, UR54, RZ, P4, !PT ;  /* 0x000000362a2a7c10 */ /* 0x010fca000a7fe4ff */
[----:B------:R4:W-:Y:S04]  /*4b640*/  STL [R1+0x1178], R42 ;  /* 0x0011782a01007387 */ /* 0x0009e80000100800 */
[----:B------:R-:W3:Y:S04]  /*4b650*/  LDL.LU R15, [R1+0x20f4] ;  /* 0x0020f400010f7983 */ /* 0x000ee80000300800 */
[----:B------:R-:W3:Y:S04]  /*4b660*/  LDL.LU R12, [R1+0x1140] ;  /* 0x00114000010c7983 */ /* 0x000ee80000300800 */
[----:B------:R-:W3:Y:S04]  /*4b670*/  LDL.LU R13, [R1+0x20f8] ;  /* 0x0020f800010d7983 */ /* 0x000ee80000300800 */
[----:B------:R-:W3:Y:S04]  /*4b680*/  LDL.LU R10, [R1+0x1918] ;  /* 0x00191800010a7983 */ /* 0x000ee80000300800 */
[----:B------:R-:W3:Y:S04]  /*4b690*/  LDL.LU R11, [R1+0x1130] ;  /* 0x00113000010b7983 */ /* 0x000ee80000300800 */
[----:B------:R-:W3:Y:S01]  /*4b6a0*/  LDL.LU R8, [R1+0x1920] ;  /* 0x0019200001087983 */ /* 0x000ee20000300800 */
[----:B------:R-:W-:-:S05]  /*4b6b0*/  IADD3 R43, P4, R43, UR38, RZ ;  /* 0x000000262b2b7c10 */ /* 0x000fca000ff9e0ff */
[----:B------:R4:W-:Y:S04]  /*4b6c0*/  STL [R1+0x114c], R43 ;  /* 0x00114c2b01007387 */ /* 0x0009e80000100800 */
[----:B------:R-:W3:Y:S04]  /*4b6d0*/  LDL.LU R9, [R1+0x1128] ;  /* 0x0011280001097983 */ /* 0x000ee80000300800 */
[----:B-1----:R-:W3:Y:S04]  /*4b6e0*/  LDL.LU R3, [R1+0x1ea4] ;  /* 0x001ea40001037983 */ /* 0x002ee80000300800 */
[----:B--2---:R-:W2:Y:S04]  /*4b6f0*/  LDL.LU R38, [R1+0x1120] ;  /* 0x0011200001267983 */ /* 0x004ea80000300800 */
[----:B------:R-:W2:Y:S04]  /*4b700*/  LDL.LU R39, [R1+0x1ea0] ;  /* 0x001ea00001277983 */ /* 0x000ea80000300800 */
[----:B------:R-:W2:Y:S04]  /*4b710*/  LDL.LU R40, [R1+0x20d4] ;  /* 0x0020d40001287983 */ /* 0x000ea80000300800 */
[----:B------:R-:W2:Y:S04]  /*4b720*/  LDL.LU R41, [R1+0x1e9c] ;  /* 0x001e9c0001297983 */ /* 0x000ea80000300800 */
[----:B------:R-:W2:Y:S04]  /*4b730*/  LDL.LU R4, [R1+0x20e4] ;  /* 0x0020e40001047983 */ /* 0x000ea80000300800 */
[----:B------:R-:W2:Y:S04]  /*4b740*/  LDL.LU R5, [R1+0x1e98] ;  /* 0x001e980001057983 */ /* 0x000ea80000300800 */
[----:B------:R-:W2:Y:S04]  /*4b750*/  LDL.LU R6, [R1+0x111c] ;  /* 0x00111c0001067983 */ /* 0x000ea80000300800 */
[----:B0-----:R-:W2:Y:S04]  /*4b760*/  LDL.LU R7, [R1+0x1e94] ;  /* 0x001e940001077983 */ /* 0x001ea80000300800 */
[----:B----4-:R-:W4:Y:S04]  /*4b770*/  LDL.LU R42, [R1+0x1900] ;  /* 0x00190000012a7983 */ /* 0x010f280000300800 */
[----:B------:R-:W4:Y:S01]  /*4b780*/  LDL.LU R43, [R1+0x1e90] ;  /* 0x001e9000012b7983 */ /* 0x000f220000300800 */
[----:B------:R-:W-:-:S02]  /*4b790*/  IADD3.X R22, R22, UR54, RZ, P5, !PT ;  /* 0x0000003616167c10 */ /* 0x000fc4000affe4ff */
[----:B------:R-:W-:Y:S02]  /*4b7a0*/  IADD3 R23, P5, R23, UR38, RZ ;  /* 0x0000002617177c10 */ /* 0x000fe4000ffbe0ff */
[----:B------:R-:W-:Y:S02]  /*4b7b0*/  IADD3.X R20, R20, UR54, RZ, P6, !PT ;  /* 0x0000003614147c10 */ /* 0x000fe4000b7fe4ff */
[----:B------:R-:W-:Y:S02]  /*4b7c0*/  IADD3.X R2, R2, UR54, RZ, P1, !PT ;  /* 0x0000003602027c10 */ /* 0x000fe40008ffe4ff */
[----:B------:R-:W-:Y:S02]  /*4b7d0*/  IADD3 R21, P6, R21, UR38, RZ ;  /* 0x0000002615157c10 */ /* 0x000fe4000ffde0ff */
[----:B------:R-:W-:Y:S01]  /*4b7e0*/  IADD3.X R19, R19, UR54, RZ, P2, !PT ;  /* 0x0000003613137c10 */ /* 0x000fe200097fe4ff */
[----:B------:R-:W-:Y:S01]  /*4b7f0*/  STL [R1+0x1170], R22 ;  /* 0x0011701601007387 */ /* 0x000fe20000100800 */
[----:B------:R-:W-:-:S03]  /*4b800*/  IADD3 R60, P2, R60, UR38, RZ ;  /* 0x000000263c3c7c10 */ /* 0x000fc6000ff5e0ff */
[----:B------:R-:W-:Y:S01]  /*4b810*/  STL [R1+0x1144], R23 ;  /* 0x0011441701007387 */ /* 0x000fe20000100800 */
[----:B------:R-:W-:-:S03]  /*4b820*/  IADD3 R18, P1, R18, UR38, RZ ;  /* 0x0000002612127c10 */ /* 0x000fc6000ff3e0ff */
[----:B------:R0:W-:Y:S04]  /*4b830*/  STL [R1+0x1160], R2 ;  /* 0x0011600201007387 */ /* 0x0001e80000100800 */
[----:B------:R-:W-:Y:S04]  /*4b840*/  STL [R1+0x1168], R20 ;  /* 0x0011681401007387 */ /* 0x000fe80000100800 */
[----:B------:R-:W-:Y:S04]  /*4b850*/  STL [R1+0x113c], R21 ;  /* 0x00113c1501007387 */ /* 0x000fe80000100800 */
[----:B------:R1:W-:Y:S04]  /*4b860*/  STL [R1+0x112c], R60 ;  /* 0x00112c3c01007387 */ /* 0x0003e80000100800 */
[----:B------:R-:W-:Y:S01]  /*4b870*/  STL [R1+0x1134], R18 ;  /* 0x0011341201007387 */ /* 0x000fe20000100800 */
[----:B0-----:R-:W0:Y:S03]  /*4b880*/  LDC R2, c[0x0][0x23c] ;  /* 0x00008f00ff027b82 */ /* 0x001e260000000800 */
[----:B-1----:R-:W2:Y:S04]  /*4b890*/  LDL.LU R60, [R1+0x22b0] ;  /* 0x0022b000013c7983 */ /* 0x002ea80000300800 */
[----:B------:R-:W-:Y:S01]  /*4b8a0*/  STL [R1+0x1158], R19 ;  /* 0x0011581301007387 */ /* 0x000fe20000100800 */
[----:B---3--:R-:W-:-:S02]  /*4b8b0*/  IADD3.X R16, R16, UR54, RZ, P3, !PT ;  /* 0x0000003610107c10 */ /* 0x008fc40009ffe4ff */
[----:B------:R-:W-:Y:S01]  /*4b8c0*/  IADD3 R17, P3, R17, UR38, RZ ;  /* 0x0000002611117c10 */ /* 0x000fe2000ff7e0ff */
[----:B0-----:R-:W-:Y:S01]  /*4b8d0*/  IMAD.SHL.U32 R2, R2, 0x40, RZ ;  /* 0x0000004002027824 */ /* 0x001fe200078e00ff */
[----:B------:R-:W-:Y:S01]  /*4b8e0*/  IADD3.X R14, R14, UR54, RZ, P4, !PT ;  /* 0x000000360e0e7c10 */ /* 0x000fe2000a7fe4ff */
[----:B------:R-:W-:Y:S04]  /*4b8f0*/  STL [R1+0x1150], R16 ;  /* 0x0011501001007387 */ /* 0x000fe80000100800 */
[----:B------:R-:W-:Y:S04]  /*4b900*/  STL [R1+0x1124], R17 ;  /* 0x0011241101007387 */ /* 0x000fe80000100800 */
[----:B------:R-:W-:Y:S01]  /*4b910*/  STL [R1+0x1148], R14 ;  /* 0x0011480e01007387 */ /* 0x000fe20000100800 */
[----:B------:R-:W-:-:S02]  /*4b920*/  IADD3 R15, P4, R2, R15, RZ ;  /* 0x0000000f020f7210 */ /* 0x000fc40007f9e0ff */
[----:B------:R-:W-:-:S03]  /*4b930*/  IADD3.X R12, R12, UR54, RZ, P5, !PT ;  /* 0x000000360c0c7c10 */ /* 0x000fc6000affe4ff */
[----:B------:R-:W-:Y:S01]  /*4b940*/  STL [R1+0x20f4], R15 ;  /* 0x0020f40f01007387 */ /* 0x000fe20000100800 */
[----:B--2---:R-:W-:-:S05]  /*4b950*/  IADD3.X R60, R60, UR54, RZ, P6, !PT ;  /* 0x000000363c3c7c10 */ /* 0x004fca000b7fe4ff */
[----:B------:R0:W-:Y:S04]  /*4b960*/  STL [R1+0x1138], R60 ;  /* 0x0011383c01007387 */ /* 0x0001e80000100800 */
[----:B------:R1:W-:Y:S04]  /*4b970*/  STL [R1+0x1140], R12 ;  /* 0x0011400c01007387 */ /* 0x0003e80000100800 */
[----:B0-----:R-:W2:Y:S01]  /*4b980*/  LDL.LU R60, [R1+0x22ac] ;  /* 0x0022ac00013c7983 */ /* 0x001ea20000300800 */
[C---:B------:R-:W-:Y:S02]  /*4b990*/  IADD3 R13, P5, R2.reuse, R13, RZ ;  /* 0x0000000d020d7210 */ /* 0x040fe40007fbe0ff */
[----:B------:R-:W-:-:S02]  /*4b9a0*/  IADD3 R10, P6, R2, R10, RZ ;  /* 0x0000000a020a7210 */ /* 0x000fc40007fde0ff */
[----:B------:R-:W-:Y:S02]  /*4b9b0*/  IADD3.X R11, R11, UR54, RZ, P1, !PT ;  /* 0x000000360b0b7c10 */ /* 0x000fe40008ffe4ff */
[C---:B------:R-:W-:Y:S02]  /*4b9c0*/  IADD3 R8, P1, R2.reuse, R8, RZ ;  /* 0x0000000802087210 */ /* 0x040fe40007f3e0ff */
[----:B------:R-:W-:Y:S01]  /*4b9d0*/  IADD3.X R9, R9, UR54, RZ, P2, !PT ;  /* 0x0000003609097c10 */ /* 0x000fe200097fe4ff */
[----:B------:R0:W-:Y:S01]  /*4b9e0*/  STL [R1+0x20f8], R13 ;  /* 0x0020f80d01007387 */ /* 0x0001e20000100800 */
[----:B------:R-:W-:-:S03]  /*4b9f0*/  IADD3 R3, P2, R2, R3, RZ ;  /* 0x0000000302037210 */ /* 0x000fc60007f5e0ff */
[----:B------:R3:W-:Y:S01]  /*4ba00*/  STL [R1+0x1918], R10 ;  /* 0x0019180a01007387 */ /* 0x0007e20000100800 */
[----:B------:R-:W-:-:S03]  /*4ba10*/  IADD3.X R38, R38, UR54, RZ, P3, !PT ;  /* 0x0000003626267c10 */ /* 0x000fc60009ffe4ff */
[----:B------:R3:W-:Y:S01]  /*4ba20*/  STL [R1+0x1130], R11 ;  /* 0x0011300b01007387 */ /* 0x0007e20000100800 */
[----:B------:R-:W-:-:S03]  /*4ba30*/  IADD3 R39, P3, R2, R39, RZ ;  /* 0x0000002702277210 */ /* 0x000fc60007f7e0ff */
[----:B------:R3:W-:Y:S04]  /*4ba40*/  STL [R1+0x1920], R8 ;  /* 0x0019200801007387 */ /* 0x0007e80000100800 */
[----:B------:R3:W-:Y:S04]  /*4ba50*/  STL [R1+0x1128], R9 ;  /* 0x0011280901007387 */ /* 0x0007e80000100800 */
[----:B------:R3:W-:Y:S04]  /*4ba60*/  STL [R1+0x1ea4], R3 ;  /* 0x001ea40301007387 */ /* 0x0007e80000100800 */
[----:B------:R3:W-:Y:S04]  /*4ba70*/  STL [R1+0x1120], R38 ;  /* 0x0011202601007387 */ /* 0x0007e80000100800 */
[----:B------:R3:W-:Y:S01]  /*4ba80*/  STL [R1+0x1ea0], R39 ;  /* 0x001ea02701007387 */ /* 0x0007e20000100800 */
[----:B--2---:R-:W-:Y:S01]  /*4ba90*/  IMAD.X R40, R60, 0x1, R40, P4 ;  /* 0x000000013c287824 */ /* 0x004fe200020e0628 */
[----:B------:R-:W-:Y:S01]  /*4baa0*/  IADD3 R41, P4, R2, R41, RZ ;  /* 0x0000002902297210 */ /* 0x000fe20007f9e0ff */
[----:B------:R-:W-:Y:S01]  /*4bab0*/  IMAD.X R4, R60, 0x1, R4, P5 ;  /* 0x000000013c047824 */ /* 0x000fe200028e0604 */
[----:B------:R-:W-:Y:S01]  /*4bac0*/  IADD3 R5, P5, R2, R5, RZ ;  /* 0x0000000502057210 */ /* 0x000fe20007fbe0ff */
[----:B------:R-:W-:Y:S01]  /*4bad0*/  IMAD.X R6, R60, 0x1, R6, P6 ;  /* 0x000000013c067824 */ /* 0x000fe200030e0606 */
[----:B------:R2:W-:Y:S04]  /*4bae0*/  STL [R1+0x20d4], R40 ;  /* 0x0020d42801007387 */ /* 0x0005e80000100800 */
[----:B------:R2:W-:Y:S01]  /*4baf0*/  STL [R1+0x1e9c], R41 ;  /* 0x001e9c2901007387 */ /* 0x0005e20000100800 */
[----:B------:R-:W-:-:S03]  /*4bb00*/  IADD3 R7, P6, R2, R7, RZ ;  /* 0x0000000702077210 */ /* 0x000fc60007fde0ff */
[----:B------:R2:W-:Y:S01]  /*4bb10*/  STL [R1+0x20e4], R4 ;  /* 0x0020e40401007387 */ /* 0x0005e20000100800 */
[----:B----4-:R-:W-:-:S03]  /*4bb20*/  IMAD.X R42, R60, 0x1, R42, P1 ;  /* 0x000000013c2a7824 */ /* 0x010fc600008e062a */
[----:B------:R4:W-:Y:S04]  /*4bb30*/  STL [R1+0x1e98], R5 ;  /* 0x001e980501007387 */ /* 0x0009e80000100800 */
[----:B------:R4:W-:Y:S01]  /*4bb40*/  STL [R1+0x111c], R6 ;  /* 0x00111c0601007387 */ /* 0x0009e20000100800 */
[----:B------:R-:W-:-:S03]  /*4bb50*/  IADD3 R43, P1, R2, R43, RZ ;  /* 0x0000002b022b7210 */ /* 0x000fc60007f3e0ff */
[----:B------:R-:W4:Y:S04]  /*4bb60*/  LDL.LU R26, [R1+0x1914] ;  /* 0x00191400011a7983 */ /* 0x000f280000300800 */
[----:B------:R4:W-:Y:S04]  /*4bb70*/  STL [R1+0x1e94], R7 ;  /* 0x001e940701007387 */ /* 0x0009e80000100800 */
[----:B------:R-:W4:Y:S04]  /*4bb80*/  LDL.LU R27, [R1+0x1e8c] ;  /* 0x001e8c00011b7983 */ /* 0x000f280000300800 */
[----:B------:R4:W-:Y:S04]  /*4bb90*/  STL [R1+0x1900], R42 ;  /* 0x0019002a01007387 */ /* 0x0009e80000100800 */
        /* <DEDUP_REMOVED lines=14> */
[----:B0-----:R-:W4:Y:S04]  /*4bc80*/  LDL.LU R13, [R1+0x1e54] ;  /* 0x001e5400010d7983 */ /* 0x001f280000300800 */
[----:B---3--:R-:W3:Y:S04]  /*4bc90*/  LDL.LU R10, [R1+0x1e78] ;  /* 0x001e7800010a7983 */ /* 0x008ee80000300800 */
[----:B------:R-:W3:Y:S04]  /*4bca0*/  LDL.LU R11, [R1+0x1e4c] ;  /* 0x001e4c00010b7983 */ /* 0x000ee80000300800 */
[----:B------:R-:W3:Y:S04]  /*4bcb0*/  LDL.LU R8, [R1+0x1e70] ;  /* 0x001e700001087983 */ /* 0x000ee80000300800 */
[----:B------:R-:W3:Y:S04]  /*4bcc0*/  LDL.LU R9, [R1+0x1e44] ;  /* 0x001e440001097983 */ /* 0x000ee80000300800 */
[----:B------:R-:W3:Y:S04]  /*4bcd0*/  LDL.LU R3, [R1+0x1e68] ;  /* 0x001e680001037983 */ /* 0x000ee80000300800 */
[----:B------:R-:W3:Y:S04]  /*4bce0*/  LDL.LU R38, [R1+0x1e3c] ;  /* 0x001e3c0001267983 */ /* 0x000ee80000300800 */
[----:B------:R-:W3:Y:S04]  /*4bcf0*/  LDL.LU R39, [R1+0x1e60] ;  /* 0x001e600001277983 */ /* 0x000ee80000300800 */
[----:B--2---:R-:W2:Y:S04]  /*4bd00*/  LDL.LU R40, [R1+0x1e34] ;  /* 0x001e340001287983 */ /* 0x004ea80000300800 */
[----:B------:R-:W2:Y:S04]  /*4bd10*/  LDL.LU R41, [R1+0x1e58] ;  /* 0x001e580001297983 */ /* 0x000ea80000300800 */
[----:B------:R-:W2:Y:S04]  /*4bd20*/  LDL.LU R4, [R1+0x1e2c] ;  /* 0x001e2c0001047983 */ /* 0x000ea80000300800 */
[----:B----4-:R-:W4:Y:S04]  /*4bd30*/  LDL.LU R5, [R1+0x1e50] ;  /* 0x001e500001057983 */ /* 0x010f280000300800 */
[----:B------:R-:W4:Y:S04]  /*4bd40*/  LDL.LU R6, [R1+0x1e24] ;  /* 0x001e240001067983 */ /* 0x000f280000300800 */
[----:B------:R-:W4:Y:S04]  /*4bd50*/  LDL.LU R7, [R1+0x1e48] ;  /* 0x001e480001077983 */ /* 0x000f280000300800 */
[----:B------:R-:W4:Y:S04]  /*4bd60*/  LDL.LU R42, [R1+0x1e1c] ;  /* 0x001e1c00012a7983 */ /* 0x000f280000300800 */
[----:B------:R-:W4:Y:S01]  /*4bd70*/  LDL.LU R43, [R1+0x1e40] ;  /* 0x001e4000012b7983 */ /* 0x000f220000300800 */
[----:B------:R-:W-:Y:S01]  /*4bd80*/  IMAD.X R26, R60, 0x1, R26, P2 ;  /* 0x000000013c1a7824 */ /* 0x000fe200010e061a */
[----:B------:R-:W-:Y:S01]  /*4bd90*/  IADD3 R27, P2, R2, R27, RZ ;  /* 0x0000001b021b7210 */ /* 0x000fe20007f5e0ff */
[----:B------:R-:W-:Y:S01]  /*4bda0*/  IMAD.X R24, R60, 0x1, R24, P3 ;  /* 0x000000013c187824 */ /* 0x000fe200018e0618 */
[----:B------:R-:W-:Y:S01]  /*4bdb0*/  IADD3 R25, P3, R2, R25, RZ ;  /* 0x0000001902197210 */ /* 0x000fe20007f7e0ff */
[----:B------:R-:W-:Y:S01]  /*4bdc0*/  IMAD.X R22, R60, 0x1, R22, P4 ;  /* 0x000000013c167824 */ /* 0x000fe200020e0616 */
[----:B------:R0:W-:Y:S01]  /*4bdd0*/  STL [R1+0x1914], R26 ;  /* 0x0019141a01007387 */ /* 0x0001e20000100800 */
[----:B------:R-:W-:-:S03]  /*4bde0*/  IADD3 R23, P4, R2, R23, RZ ;  /* 0x0000001702177210 */ /* 0x000fc60007f9e0ff */
[----:B------:R1:W-:Y:S01]  /*4bdf0*/  STL [R1+0x1e8c], R27 ;  /* 0x001e8c1b01007387 */ /* 0x0003e20000100800 */
[----:B------:R-:W-:-:S03]  /*4be00*/  IMAD.X R20, R60, 0x1, R20, P5 ;  /* 0x000000013c147824 */ /* 0x000fc600028e0614 */
        /* <DEDUP_REMOVED lines=19> */
[----:B---3--:R-:W-:-:S03]  /*4bf40*/  IMAD.X R10, R60, 0x1, R10, P4 ;  /* 0x000000013c0a7824 */ /* 0x008fc600020e060a */
        /* <DEDUP_REMOVED lines=13> */
[----:B--2---:R-:W-:-:S03]  /*4c020*/  IADD3 R40, P1, R2, R40, RZ ;  /* 0x0000002802287210 */ /* 0x004fc60007f3e0ff */
[----:B------:R2:W-:Y:S01]  /*4c030*/  STL [R1+0x1e44], R9 ;  /* 0x001e440901007387 */ /* 0x0005e20000100800 */
[----:B------:R-:W-:-:S03]  /*4c040*/  IMAD.X R41, R60, 0x1, R41, P2 ;  /* 0x000000013c297824 */ /* 0x000fc600010e0629 */
[----:B------:R2:W-:Y:S01]  /*4c050*/  STL [R1+0x1e68], R3 ;  /* 0x001e680301007387 */ /* 0x0005e20000100800 */
[----:B------:R-:W-:-:S03]  /*4c060*/  IADD3 R4, P2, R2, R4, RZ ;  /* 0x0000000402047210 */ /* 0x000fc60007f5e0ff */
[----:B------:R2:W-:Y:S01]  /*4c070*/  STL [R1+0x1e3c], R38 ;  /* 0x001e3c2601007387 */ /* 0x0005e20000100800 */
[----:B----4-:R-:W-:-:S03]  /*4c080*/  IMAD.X R5, R60, 0x1, R5, P3 ;  /* 0x000000013c057824 */ /* 0x010fc600018e0605 */
[----:B------:R4:W-:Y:S01]  /*4c090*/  STL [R1+0x1e60], R39 ;  /* 0x001e602701007387 */ /* 0x0009e20000100800 */
[----:B------:R-:W-:-:S03]  /*4c0a0*/  IADD3 R6, P3, R2, R6, RZ ;  /* 0x0000000602067210 */ /* 0x000fc60007f7e0ff */
[----:B------:R4:W-:Y:S04]  /*4c0b0*/  STL [R1+0x1e34], R40 ;  /* 0x001e342801007387 */ /* 0x0009e80000100800 */
[----:B------:R4:W-:Y:S01]  /*4c0c0*/  STL [R1+0x1e58], R41 ;  /* 0x001e582901007387 */ /* 0x0009e20000100800 */
[----:B------:R-:W-:-:S03]  /*4c0d0*/  IMAD.X R7, R60, 0x1, R7, P4 ;  /* 0x000000013c077824 */ /* 0x000fc600020e0607 */
[----:B------:R4:W-:Y:S01]  /*4c0e0*/  STL [R1+0x1e2c], R4 ;  /* 0x001e2c0401007387 */ /* 0x0009e20000100800 */
[----:B------:R-:W-:-:S03]  /*4c0f0*/  IADD3 R42, P4, R2, R42, RZ ;  /* 0x0000002a022a7210 */ /* 0x000fc60007f9e0ff */
[----:B------:R4:W-:Y:S04]  /*4c100*/  STL [R1+0x1e50], R5 ;  /* 0x001e500501007387 */ /* 0x0009e80000100800 */
[----:B------:R4:W-:Y:S01]  /*4c110*/  STL [R1+0x1e24], R6 ;  /* 0x001e240601007387 */ /* 0x0009e20000100800 */
[----:B------:R-:W-:-:S03]  /*4c120*/  IMAD.X R43, R60, 0x1, R43, P5 ;  /* 0x000000013c2b7824 */ /* 0x000fc600028e062b */
[----:B0-----:R-:W4:Y:S04]  /*4c130*/  LDL.LU R26, [R1+0x1e14] ;  /* 0x001e1400011a7983 */ /* 0x001f280000300800 */
[----:B------:R0:W-:Y:S04]  /*4c140*/  STL [R1+0x1e48], R7 ;  /* 0x001e480701007387 */ /* 0x0001e80000100800 */
[----:B-1----:R-:W4:Y:S04]  /*4c150*/  LDL.LU R27, [R1+0x1e38] ;  /* 0x001e3800011b7983 */ /* 0x002f280000300800 */
        /* <DEDUP_REMOVED lines=26> */
[----:B------:R-:W4:Y:S04]  /*4c300*/  LDL.LU R5, [R1+0x1dac] ;  /* 0x001dac0001057983 */ /* 0x000f280000300800 */
[----:B------:R-:W4:Y:S04]  /*4c310*/  LDL.LU R6, [R1+0x1dd0] ;  /* 0x001dd00001067983 */ /* 0x000f280000300800 */
[----:B0-----:R-:W4:Y:S04]  /*4c320*/  LDL.LU R7, [R1+0x1da4] ;  /* 0x001da40001077983 */ /* 0x001f280000300800 */
[----:B-1----:R-:W4:Y:S04]  /*4c330*/  LDL.LU R42, [R1+0x1dc8] ;  /* 0x001dc800012a7983 */ /* 0x002f280000300800 */
[----:B------:R-:W4:Y:S01]  /*4c340*/  LDL.LU R43, [R1+0x1d9c] ;  /* 0x001d9c00012b7983 */ /* 0x000f220000300800 */
[----:B------:R-:W-:Y:S01]  /*4c350*/  IADD3 R26, P5, R2, R26, RZ ;  /* 0x0000001a021a7210 */ /* 0x000fe20007fbe0ff */
[----:B------:R-:W-:Y:S01]  /*4c360*/  IMAD.X R27, R60, 0x1, R27, P6 ;  /* 0x000000013c1b7824 */ /* 0x000fe200030e061b */
[----:B------:R-:W-:Y:S01]  /*4c370*/  IADD3 R24, P6, R2, R24, RZ ;  /* 0x0000001802187210 */ /* 0x000fe20007fde0ff */
[----:B------:R-:W-:Y:S01]  /*4c380*/  IMAD.X R25, R60, 0x1, R25, P1 ;  /* 0x000000013c197824 */ /* 0x000fe200008e0619 */
[----:B------:R-:W-:Y:S01]  /*4c390*/  IADD3 R22, P1, R2, R22, RZ ;  /* 0x0000001602167210 */ /* 0x000fe20007f3e0ff */
        /* <DEDUP_REMOVED lines=15> */
[----:B---3--:R-:W-:-:S03]  /*4c490*/  IADD3 R14, P5, R2, R14, RZ ;  /* 0x0000000e020e7210 */ /* 0x008fc60007fbe0ff */
        /* <DEDUP_REMOVED lines=13> */
[----:B--2---:R-:W-:-:S03]  /*4c570*/  IMAD.X R9, R60, 0x1, R9, P3 ;  /* 0x000000013c097824 */ /* 0x004fc600018e0609 */
[----:B------:R2:W-:Y:S01]  /*4c580*/  STL [R1+0x1e00], R13 ;  /* 0x001e000d01007387 */ /* 0x0005e20000100800 */
[----:B------:R-:W-:-:S03]  /*4c590*/  IADD3 R3, P3, R2, R3, RZ ;  /* 0x0000000302037210 */ /* 0x000fc60007f7e0ff */
[----:B------:R2:W-:Y:S01]  /*4c5a0*/  STL [R1+0x1dd4], R10 ;  /* 0x001dd40a01007387 */ /* 0x0005e20000100800 */
[----:B------:R-:W-:-:S03]  /*4c5b0*/  IMAD.X R38, R60, 0x1, R38, P4 ;  /* 0x000000013c267824 */ /* 0x000fc600020e0626 */
[----:B------:R2:W-:Y:S01]  /*4c5c0*/  STL [R1+0x1df8], R11 ;  /* 0x001df80b01007387 */ /* 0x0005e20000100800 */
[----:B----4-:R-:W-:-:S03]  /*4c5d0*/  IADD3 R39, P4, R2, R39, RZ ;  /* 0x0000002702277210 */ /* 0x010fc60007f9e0ff */
        /* <DEDUP_REMOVED lines=10> */
[----:B------:R4:W-:Y:S04]  /*4c680*/  STL [R1+0x1de0], R40 ;  /* 0x001de02801007387 */ /* 0x0009e80000100800 */
[----:B------:R4:W-:Y:S01]  /*4c690*/  STL [R1+0x1db4], R41 ;  /* 0x001db42901007387 */ /* 0x0009e20000100800 */
[----:B------:R-:W-:-:S03]  /*4c6a0*/  IADD3 R7, P1, R2, R7, RZ ;  /* 0x0000000702077210 */ /* 0x000fc60007f3e0ff */
[----:B------:R4:W-:Y:S01]  /*4c6b0*/  STL [R1+0x1dd8], R4 ;  /* 0x001dd80401007387 */ /* 0x0009e20000100800 */
[----:B------:R-:W-:-:S03]  /*4c6c0*/  IMAD.X R42, R60, 0x1, R42, P2 ;  /* 0x000000013c2a7824 */ /* 0x000fc600010e062a */
[----:B------:R4:W-:Y:S04]  /*4c6d0*/  STL [R1+0x1dac], R5 ;  /* 0x001dac0501007387 */ /* 0x0009e80000100800 */
[----:B------:R4:W-:Y:S01]  /*4c6e0*/  STL [R1+0x1dd0], R6 ;  /* 0x001dd00601007387 */ /* 0x0009e20000100800 */
[----:B------:R-:W-:-:S03]  /*4c6f0*/  IADD3 R43, P2, R2, R43, RZ ;  /* 0x0000002b022b7210 */ /* 0x000fc60007f5e0ff */
        /* <DEDUP_REMOVED lines=131> */
[----:B---3--:R-:W-:Y:S01]  /*4cf30*/  IADD3 R22, P2, R2, R22, RZ ;  /* 0x0000001602167210 */ /* 0x008fe20007f5e0ff */
        /* <DEDUP_REMOVED lines=58> */
[----:B---3--:R-:W3:Y:S04]  /*4d2e0*/  LDL.LU R24, [R1+0x1cc0] ;  /* 0x001cc00001187983 */ /* 0x008ee80000300800 */
[----:B------:R1:W-:Y:S04]  /*4d2f0*/  STL [R1+0x1ca4], R43 ;  /* 0x001ca42b01007387 */ /* 0x0003e80000100800 */
        /* <DEDUP_REMOVED lines=30> */
[----:B---3--:R-:W-:Y:S01]  /*4d4e0*/  IMAD.X R24, R60, 0x1, R24, P5 ;  /* 0x000000013c187824 */ /* 0x008fe200028e0618 */
[----:B------:R-:W-:Y:S01]  /*4d4f0*/  IADD3 R25, P5, R2, R25, RZ ;  /* 0x0000001902197210 */ /* 0x000fe20007fbe0ff */
[----:B------:R-:W-:Y:S01]  /*4d500*/  IMAD.X R22, R60, 0x1, R22, P6 ;  /* 0x000000013c167824 */ /* 0x000fe200030e0616 */
        /* <DEDUP_REMOVED lines=58> */
[----:B---3--:R-:W3:Y:S04]  /*4d8b0*/  LDL.LU R24, [R1+0x1c1c] ;  /* 0x001c1c0001187983 */ /* 0x008ee80000300800 */
[----:B------:R1:W-:Y:S04]  /*4d8c0*/  STL [R1+0x1c50], R43 ;  /* 0x001c502b01007387 */ /* 0x0003e80000100800 */
        /* <DEDUP_REMOVED lines=30> */
[----:B---3--:R-:W-:Y:S01]  /*4dab0*/  IADD3 R24, P2, R2, R24, RZ ;  /* 0x0000001802187210 */ /* 0x008fe20007f5e0ff */
[----:B--2---:R-:W-:Y:S01]  /*4dac0*/  IMAD.X R25, R60, 0x1, R25, P3 ;  /* 0x000000013c197824 */ /* 0x004fe200018e0619 */
[----:B------:R-:W-:Y:S01]  /*4dad0*/  IADD3 R22, P3, R2, R22, RZ ;  /* 0x0000001602167210 */ /* 0x000fe20007f7e0ff */
        /* <DEDUP_REMOVED lines=58> */
[----:B--2---:R-:W2:Y:S04]  /*4de80*/  LDL.LU R24, [R1+0x1bc8] ;  /* 0x001bc80001187983 */ /* 0x004ea80000300800 */
[----:B------:R1:W-:Y:S04]  /*4de90*/  STL [R1+0x1bac], R43 ;  /* 0x001bac2b01007387 */ /* 0x0003e80000100800 */
        /* <DEDUP_REMOVED lines=30> */
[----:B--2---:R-:W-:Y:S01]  /*4e080*/  IMAD.X R24, R60, 0x1, R24, P6 ;  /* 0x000000013c187824 */ /* 0x004fe200030e0618 */
[----:B---3--:R-:W-:Y:S01]  /*4e090*/  IADD3 R25, P6, R2, R25, RZ ;  /* 0x0000001902197210 */ /* 0x008fe20007fde0ff */
[----:B----4-:R-:W-:Y:S01]  /*4e0a0*/  IMAD.X R22, R60, 0x1, R22, P1 ;  /* 0x000000013c167824 */ /* 0x010fe200008e0616 */
        /* <DEDUP_REMOVED lines=90> */
[----:B--2---:R-:W-:Y:S01]  /*4e650*/  IADD3 R24, P3, R2, R24, RZ ;  /* 0x0000001802187210 */ /* 0x004fe20007f7e0ff */
[----:B---3--:R-:W-:Y:S01]  /*4e660*/  IMAD.X R25, R60, 0x1, R25, P4 ;  /* 0x000000013c197824 */ /* 0x008fe200020e0619 */
[----:B----4-:R-:W-:Y:S01]  /*4e670*/  IADD3 R22, P4, R2, R22, RZ ;  /* 0x0000001602167210 */ /* 0x010fe20007f9e0ff */
        /* <DEDUP_REMOVED lines=739> */
[----:B------:R-:W0:Y:S01]  /*514b0*/  S2R R61, SR_TID.X ;  /* 0x00000000003d7919 */ /* 0x000e220000002100 */
[C---:B------:R-:W-:Y:S06]  /*514c0*/  HMMA.16816.F32 R52, R32.reuse, R28, R52 ;  /* 0x0000001c2034723c */ /* 0x040fec0000001834 */
[C---:B------:R-:W-:Y:S06]  /*514d0*/  HMMA.16816.F32 R48, R32.reuse, R30, R48 ;  /* 0x0000001e2030723c */ /* 0x040fec0000001830 */
[----:B------:R-:W-:Y:S01]  /*514e0*/  HMMA.16816.F32 R44, R32, R36, R44 ;  /* 0x00000024202c723c */ /* 0x000fe2000000182c */
[----:B0-----:R-:W-:-:S04]  /*514f0*/  LOP3.LUT R61, R61, 0x1f, RZ, 0xc0, !PT ;  /* 0x0000001f3d3d7812 */ /* 0x001fc800078ec0ff */
[----:B------:R-:W-:Y:S02]  /*51500*/  LOP3.LUT R61, R61, 0x10, RZ, 0x3c, !PT ;  /* 0x000000103d3d7812 */ /* 0x000fe400078e3cff */
[----:B------:R-:W-:Y:S01]  /*51510*/  IADD3 R26, P6, R2, R26, RZ ;  /* 0x0000001a021a7210 */ /* 0x000fe20007fde0ff */
[----:B------:R-:W-:Y:S01]  /*51520*/  IMAD.X R27, R60, 0x1, R27, P1 ;  /* 0x000000013c1b7824 */ /* 0x000fe200008e061b */
[----:B--2---:R-:W-:Y:S01]  /*51530*/  IADD3 R24, P1, R2, R24, RZ ;  /* 0x0000001802187210 */ /* 0x004fe20007f3e0ff */
[----:B---3--:R-:W-:Y:S01]  /*51540*/  IMAD.X R25, R60, 0x1, R25, P2 ;  /* 0x000000013c197824 */ /* 0x008fe200010e0619 */
[----:B----4-:R-:W-:Y:S01]  /*51550*/  IADD3 R22, P2, R2, R22, RZ ;  /* 0x0000001602167210 */ /* 0x010fe20007f5e0ff */
[----:B------:R-:W-:Y:S01]  /*51560*/  STL [R1+0x2098], R26 ;  /* 0x0020981a01007387 */ /* 0x000fe20000100800 */
[----:B------:R-:W-:-:S03]  /*51570*/  IMAD.X R23, R60, 0x1, R23, P3 ;  /* 0x000000013c177824 */ /* 0x000fc600018e0617 */
[----:B------:R-:W-:Y:S01]  /*51580*/  STL [R1+0x2040], R27 ;  /* 0x0020401b01007387 */ /* 0x000fe20000100800 */
[----:B------:R-:W-:-:S03]  /*51590*/  IADD3 R20, P3, R2, R20, RZ ;  /* 0x0000001402147210 */ /* 0x000fc60007f7e0ff */
        /* <DEDUP_REMOVED lines=43> */
[----:B------:R-:W-:-:S03]  /*51850*/  IMAD.X R43, R60, 0x1, R43, P5 ;  /* 0x000000013c2b7824 */ /* 0x000fc600028e062b */
[----:B------:R-:W-:Y:S01]  /*51860*/  STL [R1+0x20e8], R41 ;  /* 0x0020e82901007387 */ /* 0x000fe20000100800 */
[----:B------:R-:W-:-:S03]  /*51870*/  IMAD.X R7, R60, 0x1, R7, P3 ;  /* 0x000000013c077824 */ /* 0x000fc600018e0607 */
[----:B------:R-:W-:Y:S01]  /*51880*/  STL [R1+0x20a0], R4 ;  /* 0x0020a00401007387 */ /* 0x000fe20000100800 */
[----:B------:R-:W-:-:S03]  /*51890*/  IMAD.X R42, R60, 0x1, R42, P4 ;  /* 0x000000013c2a7824 */ /* 0x000fc600020e062a */
[----:B------:R-:W-:Y:S04]  /*518a0*/  STL [R1+0x20f0], R5 ;  /* 0x0020f00501007387 */ /* 0x000fe80000100800 */
[----:B------:R-:W-:Y:S04]  /*518b0*/  STL [R1+0x209c], R6 ;  /* 0x00209c0601007387 */ /* 0x000fe80000100800 */
[----:B------:R-:W-:Y:S04]  /*518c0*/  STL [R1+0x20c0], R43 ;  /* 0x0020c02b01007387 */ /* 0x000fe80000100800 */
[----:B------:R-:W-:Y:S04]  /*518d0*/  STL [R1+0x20b0], R7 ;  /* 0x0020b00701007387 */ /* 0x000fe80000100800 */
[----:B------:R0:W-:Y:S04]  /*518e0*/  STL [R1+0x20ac], R42 ;  /* 0x0020ac2a01007387 */ /* 0x0001e80000100800 */
[----:B0-----:R-:W2:Y:S04]  /*518f0*/  LDL.LU R42, [R1+0x20bc] ;  /* 0x0020bc00012a7983 */ /* 0x001ea80000300800 */
[----:B------:R-:W3:Y:S01]  /*51900*/  LDL.LU R43, [R1+0x20cc] ;  /* 0x0020cc00012b7983 */ /* 0x000ee20000300800 */
[----:B--2---:R-:W-:-:S02]  /*51910*/  IMAD.X R42, R60, 0x1, R42, P6 ;  /* 0x000000013c2a7824 */ /* 0x004fc400030e062a */
[----:B---3--:R-:W-:-:S05]  /*51920*/  IMAD.X R43, R60, 0x1, R43, P1 ;  /* 0x000000013c2b7824 */ /* 0x008fca00008e062b */
[----:B------:R1:W-:Y:S04]  /*51930*/  STL [R1+0x20cc], R43 ;  /* 0x0020cc2b01007387 */ /* 0x0003e80000100800 */
[----:B------:R1:W-:Y:S01]  /*51940*/  STL [R1+0x20bc], R42 ;  /* 0x0020bc2a01007387 */ /* 0x0003e20000100800 */
[----:B------:R-:W-:Y:S05]  /*51950*/  @P0 BRA `(.L_x_1) ;  /* 0xfffffc7800600947 */ /* 0x000fea000383ffff */
.L_x_0:
[----:B0----5:R-:W2:Y:S01]  /*51960*/  LDL.LU R0, [R1+0xf0] ;  /* 0x0000f00001007983 */ /* 0x021ea20000300800 */
[----:B------:R-:W-:Y:S01]  /*51970*/  ULDC.64 UR12, c[0x0][0x228] ;  /* 0x00008a00000c7ab9 */ /* 0x000fe20000000a00 */
[----:B------:R-:W-:Y:S01]  /*51980*/  ULDC.64 UR6, c[0x0][0x228] ;  /* 0x00008a0000067ab9 */ /* 0x000fe20000000a00 */
[----:B------:R-:W-:Y:S01]  /*51990*/  ULDC.64 UR8, c[0x0][0x228] ;  /* 0x00008a0000087ab9 */ /* 0x000fe20000000a00 */
[----:B------:R-:W2:Y:S01]  /*519a0*/  LDL.LU R61, [R1+0xf4] ;  /* 0x0000f400013d7983 */ /* 0x000ea20000300800 */
[----:B------:R-:W-:Y:S01]  /*519b0*/  ULDC.64 UR10, c[0x0][0x228] ;  /* 0x00008a00000a7ab9 */ /* 0x000fe20000000a00 */
[----:B------:R-:W0:Y:S01]  /*519c0*/  S2UR UR5, SR_CgaCtaId ;  /* 0x00000000000579c3 */ /* 0x000e220000008800 */
[----:B------:R-:W-:Y:S01]  /*519d0*/  UMOV UR4, 0x400 ;  /* 0x0000040000047882 */ /* 0x000fe20000000000 */
[----:B------:R-:W3:Y:S01]  /*519e0*/  LDL.LU R60, [R1+0xf8] ;  /* 0x0000f800013c7983 */ /* 0x000ee20000300800 */
[----:B------:R-:W-:Y:S01]  /*519f0*/  ULDC UR14, c[0x0][0x248] ;  /* 0x00009200000e7ab9 */ /* 0x000fe20000000800 */
[----:B------:R-:W-:Y:S01]  /*51a00*/  ULDC UR15, c[0x0][0x248] ;  /* 0x00009200000f7ab9 */ /* 0x000fe20000000800 */
[----:B------:R-:W-:Y:S01]  /*51a10*/  ULDC UR16, c[0x0][0x248] ;  /* 0x0000920000107ab9 */ /* 0x000fe20000000800 */
[----:B-1----:R-:W3:Y:S01]  /*51a20*/  LDL.LU R43, [R1+0xfc] ;  /* 0x0000fc00012b7983 */ /* 0x002ee20000300800 */
[----:B------:R-:W-:Y:S01]  /*51a30*/  ULDC UR17, c[0x0][0x248] ;  /* 0x0000920000117ab9 */ /* 0x000fe20000000800 */
[----:B------:R-:W-:Y:S01]  /*51a40*/  ULDC UR18, c[0x0][0x248] ;  /* 0x0000920000127ab9 */ /* 0x000fe20000000800 */
[----:B------:R-:W-:Y:S01]  /*51a50*/  ULDC UR19, c[0x0][0x248] ;  /* 0x0000920000137ab9 */ /* 0x000fe20000000800 */
[----:B------:R-:W4:Y:S01]  /*51a60*/  LDL.LU R42, [R1+0x140] ;  /* 0x00014000012a7983 */ /* 0x000f220000300800 */
[----:B------:R-:W-:Y:S01]  /*51a70*/  ULDC UR20, c[0x0][0x248] ;  /* 0x0000920000147ab9 */ /* 0x000fe20000000800 */
[----:B------:R-:W-:Y:S01]  /*51a80*/  ULDC UR21, c[0x0][0x248] ;  /* 0x0000920000157ab9 */ /* 0x000fe20000000800 */
[----:B------:R-:W-:Y:S01]  /*51a90*/  ULDC UR22, c[0x0][0x248] ;  /* 0x0000920000167ab9 */ /* 0x000fe20000000800 */
[----:B------:R-:W4:Y:S01]  /*51aa0*/  LDL.LU R41, [R1+0x144] ;  /* 0x0001440001297983 */ /* 0x000f220000300800 */
[----:B------:R-:W-:Y:S01]  /*51ab0*/  ULDC UR47, c[0x0][0x248] ;  /* 0x00009200002f7ab9 */ /* 0x000fe20000000800 */
[----:B------:R-:W-:Y:S01]  /*51ac0*/  ULDC UR48, c[0x0][0x248] ;  /* 0x0000920000307ab9 */ /* 0x000fe20000000800 */
[----:B------:R-:W-:Y:S01]  /*51ad0*/  ULDC UR46, c[0x0][0x248] ;  /* 0x00009200002e7ab9 */ /* 0x000fe20000000800 */
[----:B------:R-:W3:Y:S01]  /*51ae0*/  LDL.LU R40, [R1+0x148] ;  /* 0x0001480001287983 */ /* 0x000ee20000300800 */
        /* <DEDUP_REMOVED lines=44> */
[----:B------:R-:W-:-:S03]  /*51db0*/  ULDC UR61, c[0x0][0x228] ;  /* 0x00008a00003d7ab9 */ /* 0x000fc60000000800 */
        /* <DEDUP_REMOVED lines=16> */
[----:B------:R1:W-:Y:S04]  /*51ec0*/  STL [R1+0x24b4], R53 ;  /* 0x0024b43501007387 */ /* 0x0003e80000100800 */
[----:B-1----:R-:W3:Y:S04]  /*51ed0*/  LDL.LU R53, [R1+0x8c] ;  /* 0x00008c0001357983 */ /* 0x002ee80000300800 */
[----:B------:R1:W-:Y:S04]  /*51ee0*/  STL [R1+0x24b0], R52 ;  /* 0x0024b03401007387 */ /* 0x0003e80000100800 */
[----:B-1----:R-:W3:Y:S04]  /*51ef0*/  LDL.LU R52, [R1+0x88] ;  /* 0x0000880001347983 */ /* 0x002ee80000300800 */
[----:B------:R1:W-:Y:S04]  /*51f00*/  STL [R1+0x24ac], R55 ;  /* 0x0024ac3701007387 */ /* 0x0003e80000100800 */
[----:B-1----:R-:W3:Y:S04]  /*51f10*/  LDL.LU R55, [R1+0x84] ;  /* 0x0000840001377983 */ /* 0x002ee80000300800 */
[----:B------:R1:W-:Y:S04]  /*51f20*/  STL [R1+0x24a8], R54 ;  /* 0x0024a83601007387 */ /* 0x0003e80000100800 */
[----:B-1----:R-:W3:Y:S04]  /*51f30*/  LDL.LU R54, [R1+0x80] ;  /* 0x0000800001367983 */ /* 0x002ee80000300800 */
        /* <DEDUP_REMOVED lines=9> */
[----:B------:R1:W-:Y:S04]  /*51fd0*/  STL.64 [R1+0x2300], R2 ;  /* 0x0023000201007387 */ /* 0x0003e80000100a00 */
[----:B------:R-:W-:Y:S04]  /*51fe0*/  STL.64 [R1+0x22f8], R12 ;  /* 0x0022f80c01007387 */ /* 0x000fe80000100a00 */
[----:B------:R-:W-:Y:S01]  /*51ff0*/  STL.64 [R1+0x22f0], R4 ;  /* 0x0022f00401007387 */ /* 0x000fe20000100a00 */
[----:B-1----:R-:W-:-:S03]  /*52000*/  F2FP.SATFINITE.E5M2.F32.PACK_AB_MERGE_C R3, R57, R56, RZ ;  /* 0x000000383903723e */ /* 0x002fc600048060ff */
[----:B------:R-:W-:Y:S01]  /*52010*/  STL.64 [R1+0x22e8], R6 ;  /* 0x0022e80601007387 */ /* 0x000fe20000100a00 */
[----:B------:R-:W-:-:S03]  /*52020*/  F2FP.SATFINITE.E5M2.F32.PACK_AB_MERGE_C R2, R59, R58, RZ ;  /* 0x0000003a3b02723e */ /* 0x000fc600048060ff */
[----:B------:R-:W-:Y:S04]  /*52030*/  STL.64 [R1+0x22e0], R14 ;  /* 0x0022e00e01007387 */ /* 0x000fe80000100a00 */
[----:B------:R-:W-:Y:S04]  /*52040*/  STL.64 [R1+0x2308], R56 ;  /* 0x0023083801007387 */ /* 0x000fe80000100a00 */
[----:B------:R2:W-:Y:S04]  /*52050*/  STL [R1+0x1c8], R3 ;  /* 0x0001c80301007387 */ /* 0x0005e80000100800 */
[----:B------:R-:W-:Y:S04]  /*52060*/  STL [R1+0x24bc], R59 ;  /* 0x0024bc3b01007387 */ /* 0x000fe80000100800 */
[----:B------:R-:W-:Y:S04]  /*52070*/  STL [R1+0x24b8], R58 ;  /* 0x0024b83a01007387 */ /* 0x000fe80000100800 */
[----:B------:R1:W-:Y:S01]  /*52080*/  STL [R1+0x1c4], R2 ;  /* 0x0001c40201007387 */ /* 0x0003e20000100800 */
[----:B--2---:R-:W-:-:S02]  /*52090*/  F2FP.SATFINITE.E5M2.F32.PACK_AB_MERGE_C R3, R61, R0, RZ ;  /* 0x000000003d03723e */ /* 0x004fc400048060ff */
[----:B----4-:R-:W-:Y:S02]  /*520a0*/  F2FP.SATFINITE.E5M2.F32.PACK_AB_MERGE_C R0, R41, R42, RZ ;  /* 0x0000002a2900723e */ /* 0x010fe400048060ff */
[----:B---3--:R-:W-:Y:S02]  /*520b0*/  F2FP.SATFINITE.E5M2.F32.PACK_AB_MERGE_C R6, R26, R27, RZ ;  /* 0x0000001b1a06723e */ /* 0x008fe400048060ff */
[----:B------:R-:W-:Y:S02]  /*520c0*/  F2FP.SATFINITE.E5M2.F32.PACK_AB_MERGE_C R4, R53, R52, RZ ;  /* 0x000000343504723e */ /* 0x000fe400048060ff */
[----:B-1----:R-:W-:-:S05]  /*520d0*/  F2FP.SATFINITE.E5M2.F32.PACK_AB_MERGE_C R2, R55, R54, RZ ;  /* 0x000000363702723e */ /* 0x002fca00048060ff */
[----:B------:R1:W-:Y:S04]  /*520e0*/  STL [R1+0x1f0], R2 ;  /* 0x0001f00201007387 */ /* 0x0003e80000100800 */
[----:B------:R-:W-:Y:S04]  /*520f0*/  STL [R1+0x1fc], R4 ;  /* 0x0001fc0401007387 */ /* 0x000fe80000100800 */
[----:B------:R2:W-:Y:S01]  /*52100*/  STL [R1+0x204], R3 ;  /* 0x0002040301007387 */ /* 0x0005e20000100800 */
[----:B-1----:R-:W-:-:S05]  /*52110*/  F2FP.SATFINITE.E5M2.F32.PACK_AB_MERGE_C R2, R43, R60, RZ ;  /* 0x0000003c2b02723e */ /* 0x002fca00048060ff */
[----:B------:R1:W-:Y:S01]  /*52120*/  STL [R1+0x200], R2 ;  /* 0x0002000201007387 */ /* 0x0003e20000100800 */
[----:B--2---:R-:W-:-:S03]  /*52130*/  F2FP.SATFINITE.E5M2.F32.PACK_AB_MERGE_C R3, R38, R40, RZ ;  /* 0x000000282603723e */ /* 0x004fc600048060ff */
[----:B------:R2:W-:Y:S04]  /*52140*/  STL [R1+0x13d8], R0 ;  /* 0x0013d80001007387 */ /* 0x0005e80000100800 */
[----:B------:R3:W-:Y:S01]  /*52150*/  STL [R1+0x13d0], R3 ;  /* 0x0013d00301007387 */ /* 0x0007e20000100800 */
[----:B-1----:R-:W-:Y:S02]  /*52160*/  F2FP.SATFINITE.E5M2.F32.PACK_AB_MERGE_C R2, R36, R37, RZ ;  /* 0x000000252402723e */ /* 0x002fe400048060ff */
[----:B--2---:R-:W-:-:S03]  /*52170*/  F2FP.SATFINITE.E5M2.F32.PACK_AB_MERGE_C R0, R34, R35, RZ ;  /* 0x000000232200723e */ /* 0x004fc600048060ff */
[----:B------:R1:W-:Y:S01]  /*52180*/  STL [R1+0x1414], R2 ;  /* 0x0014140201007387 */ /* 0x0003e20000100800 */
[----:B---3--:R-:W-:-:S03]  /*52190*/  F2FP.SATFINITE.E5M2.F32.PACK_AB_MERGE_C R3, R32, R33, RZ ;  /* 0x000000212003723e */ /* 0x008fc600048060ff */
[----:B------:R2:W-:Y:S04]  /*521a0*/  STL [R1+0x1410], R0 ;  /* 0x0014100001007387 */ /* 0x0005e80000100800 */
[----:B------:R3:W-:Y:S01]  /*521b0*/  STL [R1+0x13fc], R3 ;  /* 0x0013fc0301007387 */ /* 0x0007e20000100800 */
[----:B-1----:R-:W-:Y:S02]  /*521c0*/  F2FP.SATFINITE.E5M2.F32.PACK_AB_MERGE_C R2, R30, R31, RZ ;  /* 0x0000001f1e02723e */ /* 0x002fe400048060ff */
[----:B--2---:R-:W-:-:S03]  /*521d0*/  F2FP.SATFINITE.E5M2.F32.PACK_AB_MERGE_C R0, R28, R29, RZ ;  /* 0x0000001d1c00723e */ /* 0x004fc600048060ff */
[----:B------:R1:W-:Y:S01]  /*521e0*/  STL [R1+0x1400], R2 ;  /* 0x0014000201007387 */ /* 0x0003e20000100800 */
[----:B---3--:R-:W-:-:S03]  /*521f0*/  F2FP.SATFINITE.E5M2.F32.PACK_AB_MERGE_C R3, R22, R23, RZ ;  /* 0x000000171603723e */ /* 0x008fc600048060ff */
[----:B------:R-:W-:Y:S04]  /*52200*/  STL [R1+0x2444], R6 ;  /* 0x0024440601007387 */ /* 0x000fe80000100800 */
[----:B------:R2:W-:Y:S01]  /*52210*/  STL [R1+0x278], R0 ;  /* 0x0002780001007387 */ /* 0x0005e20000100800 */
[----:B-1----:R-:W-:Y:S02]  /*52220*/  F2FP.SATFINITE.E5M2.F32.PACK_AB_MERGE_C R2, R20, R21, RZ ;  /* 0x000000151402723e */ /* 0x002fe400048060ff */
[----:B--2---:R-:W-:-:S05]  /*52230*/  F2FP.SATFINITE.E5M2.F32.PACK_AB_MERGE_C R0, R24, R25, RZ ;  /* 0x000000191800723e */ /* 0x004fca00048060ff */
[----:B------:R1:W-:Y:S04]  /*52240*/  STL [R1+0x20c], R0 ;  /* 0x00020c0001007387 */ /* 0x0003e80000100800 */
[----:B------:R2:W-:Y:S04]  /*52250*/  STL [R1+0x208], R3 ;  /* 0x0002080301007387 */ /* 0x0005e80000100800 */
[----:B------:R3:W-:Y:S01]  /*52260*/  STL [R1+0x1e0], R2 ;  /* 0x0001e00201007387 */ /* 0x0007e20000100800 */
[----:B-1----:R-:W-:Y:S02]  /*52270*/  F2FP.SATFINITE.E5M2.F32.PACK_AB_MERGE_C R0, R18, R19, RZ ;  /* 0x000000131200723e */ /* 0x002fe400048060ff */
[----:B--2---:R-:W-:-:S03]  /*52280*/  F2FP.SATFINITE.E5M2.F32.PACK_AB_MERGE_C R3, R16, R17, RZ ;  /* 0x000000111003723e */ /* 0x004fc600048060ff */
[----:B------:R1:W-:Y:S01]  /*52290*/  STL [R1+0x1f8], R0 ;  /* 0x0001f80001007387 */ /* 0x0003e20000100800 */
[----:B---3--:R-:W-:-:S03]  /*522a0*/  F2FP.SATFINITE.E5M2.F32.PACK_AB_MERGE_C R2, R10, R11, RZ ;  /* 0x0000000b0a02723e */ /* 0x008fc600048060ff */
[----:B------:R-:W-:Y:S04]  /*522b0*/  STL [R1+0x1c0], R3 ;  /* 0x0001c00301007387 */ /* 0x000fe80000100800 */
[----:B------:R-:W2:Y:S01]  /*522c0*/  LDL.LU R7, [R1+0x168] ;  /* 0x0001680001077983 */ /* 0x000ea20000300800 */
[----:B-1----:R-:W-:-:S03]  /*522d0*/  F2FP.SATFINITE.E5M2.F32.PACK_AB_MERGE_C R0, R8, R9, RZ ;  /* 0x000000090800723e */ /* 0x002fc600048060ff */
[----:B------:R1:W-:Y:S04]  /*522e0*/  STL [R1+0x1ac], R2 ;  /* 0x0001ac0201007387 */ /* 0x0003e80000100800 */
[----:B------:R-:W2:Y:S04]  /*522f0*/  LDL.LU R4, [R1+0x16c] ;  /* 0x00016c0001047983 */ /* 0x000ea80000300800 */
[----:B------:R3:W-:Y:S04]  /*52300*/  STL [R1+0x194], R0 ;  /* 0x0001940001007387 */ /* 0x0007e80000100800 */
        /* <DEDUP_REMOVED lines=52> */
[----:B--2---:R-:W-:-:S05]  /*52650*/  F2FP.SATFINITE.E5M2.F32.PACK_AB_MERGE_C R4, R4, R7, RZ ;  /* 0x000000070404723e */ /* 0x004fca00048060ff */
[----:B------:R1:W-:Y:S01]  /*52660*/  STL [R1+0x190], R4 ;  /* 0x0001900401007387 */ /* 0x0003e20000100800 */
[----:B----4-:R-:W-:Y:S02]  /*52670*/  F2FP.SATFINITE.E5M2.F32.PACK_AB_MERGE_C R5, R12, R5, RZ ;  /* 0x000000050c05723e */ /* 0x010fe400048060ff */
[----:B------:R-:W-:-:S03]  /*52680*/  F2FP.SATFINITE.E5M2.F32.PACK_AB_MERGE_C R2, R2, R13, RZ ;  /* 0x0000000d0202723e */ /* 0x000fc600048060ff */
[----:B------:R-:W-:Y:S04]  /*52690*/  STL [R1+0x16c], R5 ;  /* 0x00016c0501007387 */ /* 0x000fe80000100800 */
[----:B------:R2:W-:Y:S01]  /*526a0*/  STL [R1+0x15c], R2 ;  /* 0x00015c0201007387 */ /* 0x0005e20000100800 */
[----:B-1----:R-:W-:Y:S02]  /*526b0*/  F2FP.SATFINITE.E5M2.F32.PACK_AB_MERGE_C R4, R39, R3, RZ ;  /* 0x000000032704723e */ /* 0x002fe400048060ff */
[----:B------:R-:W-:-:S03]  /*526c0*/  F2FP.SATFINITE.E5M2.F32.PACK_AB_MERGE_C R3, R47, R46, RZ ;  /* 0x0000002e2f03723e */ /* 0x000fc600048060ff */
[----:B------:R1:W-:Y:S04]  /*526d0*/  STL [R1+0x154], R4 ;  /* 0x0001540401007387 */ /* 0x0003e80000100800 */
[----:B------:R4:W-:Y:S01]  /*526e0*/  STL [R1+0x158], R3 ;  /* 0x0001580301007387 */ /* 0x0009e20000100800 */
[----:B--2---:R-:W-:-:S05]  /*526f0*/  F2FP.SATFINITE.E5M2.F32.PACK_AB_MERGE_C R2, R45, R44, RZ ;  /* 0x0000002c2d02723e */ /* 0x004fca00048060ff */
[----:B------:R2:W-:Y:S01]  /*52700*/  STL [R1+0x144], R2 ;  /* 0x0001440201007387 */ /* 0x0005e20000100800 */
[----:B-1----:R-:W-:Y:S02]  /*52710*/  F2FP.SATFINITE.E5M2.F32.PACK_AB_MERGE_C R4, R51, R50, RZ ;  /* 0x000000323304723e */ /* 0x002fe400048060ff */
[----:B----4-:R-:W-:-:S03]  /*52720*/  F2FP.SATFINITE.E5M2.F32.PACK_AB_MERGE_C R3, R49, R48, RZ ;  /* 0x000000303103723e */ /* 0x010fc600048060ff */
[----:B------:R-:W-:Y:S04]  /*52730*/  STL [R1+0x120], R4 ;  /* 0x0001200401007387 */ /* 0x000fe80000100800 */
[----:B------:R-:W-:Y:S01]  /*52740*/  STL [R1+0x114], R3 ;  /* 0x0001140301007387 */ /* 0x000fe20000100800 */
[----:B--2---:R-:W-:Y:S02]  /*52750*/  F2FP.SATFINITE.E5M2.F32.PACK_AB_MERGE_C R2, R55, R54, RZ ;  /* 0x000000363702723e */ /* 0x004fe400048060ff */
[----:B------:R-:W-:-:S05]  /*52760*/  F2FP.SATFINITE.E5M2.F32.PACK_AB_MERGE_C R34, R34, R52, RZ ;  /* 0x000000342222723e */ /* 0x000fca00048060ff */
[----:B------:R-:W-:Y:S01]  /*52770*/  STL [R1+0x24c0], R34 ;  /* 0x0024c02201007387 */ /* 0x000fe20000100800 */
[----:B------:R-:W-:-:S03]  /*52780*/  F2FP.SATFINITE.E5M2.F32.PACK_AB_MERGE_C R21, R21, R53, RZ ;  /* 0x000000351515723e */ /* 0x000fc600048060ff */
[----:B------:R3:W-:Y:S04]  /*52790*/  STL [R1+0x104], R2 ;  /* 0x0001040201007387 */ /* 0x0007e80000100800 */
[----:B------:R-:W-:Y:S01]  /*527a0*/  STL [R1+0x24c4], R21 ;  /* 0x0024c41501007387 */ /* 0x000fe20000100800 */
[----:B---3--:R-:W-:Y:S02]  /*527b0*/  F2FP.SATFINITE.E5M2.F32.PACK_AB_MERGE_C R2, R61, R0, RZ ;  /* 0x000000003d02723e */ /* 0x008fe400048060ff */
[----:B------:R-:W-:-:S03]  /*527c0*/  F2FP.SATFINITE.E5M2.F32.PACK_AB_MERGE_C R3, R43, R60, RZ ;  /* 0x0000003c2b03723e */ /* 0x000fc600048060ff */
[----:B------:R1:W-:Y:S04]  /*527d0*/  STL [R1+0x18c], R2 ;  /* 0x00018c0201007387 */ /* 0x0003e80000100800 */
[----:B------:R-:W-:Y:S01]  /*527e0*/  STL [R1+0x188], R3 ;  /* 0x0001880301007387 */ /* 0x000fe20000100800 */
[----:B------:R-:W-:Y:S02]  /*527f0*/  F2FP.SATFINITE.E5M2.F32.PACK_AB_MERGE_C R0, R41, R42, RZ ;  /* 0x0000002a2900723e */ /* 0x000fe400048060ff */
[----:B-1----:R-:W-:-:S05]  /*52800*/  F2FP.SATFINITE.E5M2.F32.PACK_AB_MERGE_C R2, R38, R40, RZ ;  /* 0x000000282602723e */ /* 0x002fca00048060ff */
[----:B------:R1:W-:Y:S04]  /*52810*/  STL [R1+0x2480], R2 ;  /* 0x0024800201007387 */ /* 0x0003e80000100800 */
[----:B------:R2:W-:Y:S01]  /*52820*/  STL [R1+0x1a8], R0 ;  /* 0x0001a80001007387 */ /* 0x0005e20000100800 */
[----:B-1----:R-:W-:Y:S02]  /*52830*/  F2FP.SATFINITE.E5M2.F32.PACK_AB_MERGE_C R2, R36, R37, RZ ;  /* 0x000000252402723e */ /* 0x002fe400048060ff */
[----:B--2---:R-:W-:-:S03]  /*52840*/  F2FP.SATFINITE.E5M2.F32.PACK_AB_MERGE_C R0, R33, R35, RZ ;  /* 0x000000232100723e */ /* 0x004fc600048060ff */
[----:B------:R1:W-:Y:S01]  /*52850*/  STL [R1+0x1ec], R2 ;  /* 0x0001ec0201007387 */ /* 0x0003e20000100800 */
[----:B------:R-:W-:-:S03]  /*52860*/  F2FP.SATFINITE.E5M2.F32.PACK_AB_MERGE_C R3, R31, R32, RZ ;  /* 0x000000201f03723e */ /* 0x000fc600048060ff */
[----:B------:R2:W-:Y:S01]  /*52870*/  STL [R1+0x1e4], R0 ;  /* 0x0001e40001007387 */ /* 0x0005e20000100800 */
[----:B-1----:R-:W-:-:S03]  /*52880*/  F2FP.SATFINITE.E5M2.F32.PACK_AB_MERGE_C R2, R29, R30, RZ ;  /* 0x0000001e1d02723e */ /* 0x002fc600048060ff */
[----:B------:R1:W-:Y:S04]  /*52890*/  STL [R1+0x1394], R3 ;  /* 0x0013940301007387 */ /* 0x0003e80000100800 */
[----:B------:R3:W-:Y:S01]  /*528a0*/  STL [R1+0x138c], R2 ;  /* 0x00138c0201007387 */ /* 0x0007e20000100800 */
[----:B--2---:R-:W-:-:S05]  /*528b0*/  F2FP.SATFINITE.E5M2.F32.PACK_AB_MERGE_C R0, R27, R28, RZ ;  /* 0x0000001c1b00723e */ /* 0x004fca00048060ff */
[----:B------:R2:W-:Y:S01]  /*528c0*/  STL [R1+0x140c], R0 ;  /* 0x00140c0001007387 */ /* 0x0005e20000100800 */
[----:B-1----:R-:W-:Y:S02]  /*528d0*/  F2FP.SATFINITE.E5M2.F32.PACK_AB_MERGE_C R3, R25, R26, RZ ;  /* 0x0000001a1903723e */ /* 0x002fe400048060ff */
[----:B---3--:R-:W-:-:S03]  /*528e0*/  F2FP.SATFINITE.E5M2.F32.PACK_AB_MERGE_C R2, R23, R24, RZ ;  /* 0x000000181702723e */ /* 0x008fc600048060ff */
[----:B------:R-:W-:Y:S04]  /*528f0*/  STL [R1+0x1408], R3 ;  /* 0x0014080301007387 */ /* 0x000fe80000100800 */
[----:B------:R1:W-:Y:S01]  /*52900*/  STL [R1+0x13e4], R2 ;  /* 0x0013e40201007387 */ /* 0x0003e20000100800 */
[----:B--2---:R-:W-:Y:S02]  /*52910*/  F2FP.SATFINITE.E5M2.F32.PACK_AB_MERGE_C R0, R20, R22, RZ ;  /* 0x000000161400723e */ /* 0x004fe400048060ff */
[----:B------:R-:W-:-:S05]  /*52920*/  F2FP.SATFINITE.E5M2.F32.PACK_AB_MERGE_C R14, R18, R19, RZ ;  /* 0x00000013120e723e */ /* 0x000fca00048060ff */
[----:B------:R2:W-:Y:S01]  /*52930*/  STL [R1+0x2440], R14 ;  /* 0x0024400e01007387 */ /* 0x0005e20000100800 */
[----:B-1----:R-:W-:-:S03]  /*52940*/  F2FP.SATFINITE.E5M2.F32.PACK_AB_MERGE_C R2, R16, R17, RZ ;  /* 0x000000111002723e */ /* 0x002fc600048060ff */
[----:B------:R1:W-:Y:S04]  /*52950*/  STL [R1+0x13f0], R0 ;  /* 0x0013f00001007387 */ /* 0x0003e80000100800 */
[----:B------:R3:W-:Y:S04]  /*52960*/  STL [R1+0x1354], R2 ;  /* 0x0013540201007387 */ /* 0x0007e80000100800 */
[----:B--2---:R-:W2:Y:S01]  /*52970*/  LDL.LU R14, [R1+0xda0] ;  /* 0x000da000010e7983 */ /* 0x004ea20000300800 */
[----:B-1----:R-:W-:-:S05]  /*52980*/  F2FP.SATFINITE.E5M2.F32.PACK_AB_MERGE_C R0, R10, R11, RZ ;  /* 0x0000000b0a00723e */ /* 0x002fca00048060ff */
[----:B------:R1:W-:Y:S04]  /*52990*/  STL [R1+0x1e8], R0 ;  /* 0x0001e80001007387 */ /* 0x0003e80000100800 */
[----:B---3--:R-:W2:Y:S04]  /*529a0*/  LDL.LU R2, [R1+0xda4] ;  /* 0x000da40001027983 */ /* 0x008ea80000300800 */
        /* <DEDUP_REMOVED lines=56> */
[----:B------:R-:W-:-:S03]  /*52d30*/  F2FP.SATFINITE.E5M2.F32.PACK_AB_MERGE_C R3, R8, R9, RZ ;  /* 0x000000090803723e */ /* 0x000fc600048060ff */
[----:B------:R-:W4:Y:S04]  /*52d40*/  LDL.LU R9, [R1+0xce8] ;  /* 0x000ce80001097983 */ /* 0x000f280000300800 */
[----:B------:R-:W4:Y:S04]  /*52d50*/  LDL.LU R8, [R1+0xcec] ;  /* 0x000cec0001087983 */ /* 0x000f280000300800 */
[----:B------:R3:W-:Y:S01]  /*52d60*/  STL [R1+0x2428], R3 ;  /* 0x0024280301007387 */ /* 0x0007e20000100800 */
[----:B--2---:R-:W-:Y:S02]  /*52d70*/  F2FP.SATFINITE.E5M2.F32.PACK_AB_MERGE_C R14, R2, R14, RZ ;  /* 0x0000000e020e723e */ /* 0x004fe400048060ff */
[----:B---3--:R-:W-:-:S03]  /*52d80*/  F2FP.SATFINITE.E5M2.F32.PACK_AB_MERGE_C R3, R34, R21, RZ ;  /* 0x000000152203723e */ /* 0x008fc600048060ff */
[----:B------:R-:W-:Y:S01]  /*52d90*/  STL [R1+0x1a0], R14 ;  /* 0x0001a00e01007387 */ /* 0x000fe20000100800 */
[----:B----4-:R-:W-:-:S03]  /*52da0*/  F2FP.SATFINITE.E5M2.F32.PACK_AB_MERGE_C R2, R58, R6, RZ ;  /* 0x000000063a02723e */ /* 0x010fc600048060ff */
[----:B------:R1:W-:Y:S04]  /*52db0*/  STL [R1+0x254], R3 ;  /* 0x0002540301007387 */ /* 0x0003e80000100800 */
[----:B------:R2:W-:Y:S01]  /*52dc0*/  STL [R1+0x174], R2 ;  /* 0x0001740201007387 */ /* 0x0005e20000100800 */
[----:B------:R-:W-:Y:S02]  /*52dd0*/  F2FP.SATFINITE.E5M2.F32.PACK_AB_MERGE_C R6, R56, R59, RZ ;  /* 0x0000003b3806723e */ /* 0x000fe400048060ff */
[----:B-1----:R-:W-:-:S03]  /*52de0*/  F2FP.SATFINITE.E5M2.F32.PACK_AB_MERGE_C R3, R15, R57, RZ ;  /* 0x000000390f03723e */ /* 0x002fc600048060ff */
[----:B------:R-:W-:Y:S01]  /*52df0*/  STL [R1+0x26c], R6 ;  /* 0x00026c0601007387 */ /* 0x000fe20000100800 */
[----:B--2---:R-:W-:-:S03]  /*52e00*/  F2FP.SATFINITE.E5M2.F32.PACK_AB_MERGE_C R2, R4, R7, RZ ;  /* 0x000000070402723e */ /* 0x004fc600048060ff */
[----:B------:R1:W-:Y:S04]  /*52e10*/  STL [R1+0x11c], R3 ;  /* 0x00011c0301007387 */ /* 0x0003e80000100800 */
[----:B------:R2:W-:Y:S01]  /*52e20*/  STL [R1+0x22c], R2 ;  /* 0x00022c0201007387 */ /* 0x0005e20000100800 */
[----:B------:R-:W-:Y:S02]  /*52e30*/  F2FP.SATFINITE.E5M2.F32.PACK_AB_MERGE_C R4, R12, R5, RZ ;  /* 0x000000050c04723e */ /* 0x000fe400048060ff */
[----:B-1----:R-:W-:-:S03]  /*52e40*/  F2FP.SATFINITE.E5M2.F32.PACK_AB_MERGE_C R3, R39, R13, RZ ;  /* 0x0000000d2703723e */ /* 0x002fc600048060ff */
        /* <DEDUP_REMOVED lines=12> */
[----:B------:R-:W-:Y:S01]  /*52f10*/  STL [R1+0x28], R4 ;  /* 0x0000280401007387 */ /* 0x000fe20000100800 */
[----:B---3--:R-:W-:-:S03]  /*52f20*/  F2FP.SATFINITE.E5M2.F32.PACK_AB_MERGE_C R2, R61, R0, RZ ;  /* 0x000000003d02723e */ /* 0x008fc600048060ff */
[----:B------:R1:W-:Y:S04]  /*52f30*/  STL [R1+0x1f4], R3 ;  /* 0x0001f40301007387 */ /* 0x0003e80000100800 */
[----:B------:R2:W-:Y:S01]  /*52f40*/  STL [R1+0x24], R2 ;  /* 0x0000240201007387 */ /* 0x0005e20000100800 */
[----:B------:R-:W-:-:S05]  /*52f50*/  F2FP.SATFINITE.E5M2.F32.PACK_AB_MERGE_C R0, R43, R60, RZ ;  /* 0x0000003c2b00723e */ /* 0x000fca00048060ff */
[----:B------:R3:W-:Y:S01]  /*52f60*/  STL [R1+0x258], R0 ;  /* 0x0002580001007387 */ /* 0x0007e20000100800 */
[----:B-1----:R-:W-:Y:S02]  /*52f70*/  F2FP.SATFINITE.E5M2.F32.PACK_AB_MERGE_C R3, R41, R42, RZ ;  /* 0x0000002a2903723e */ /* 0x002fe400048060ff */
[----:B--2---:R-:W-:-:S03]  /*52f80*/  F2FP.SATFINITE.E5M2.F32.PACK_AB_MERGE_C R2, R38, R40, RZ ;  /* 0x000000282602723e */ /* 0x004fc600048060ff */
[----:B------:R1:W-:Y:S04]  /*52f90*/  STL [R1+0x140], R3 ;  /* 0x0001400301007387 */ /* 0x0003e80000100800 */
[----:B------:R2:W-:Y:S01]  /*52fa0*/  STL [R1+0x13c], R2 ;  /* 0x00013c0201007387 */ /* 0x0005e20000100800 */
[----:B---3--:R-:W-:-:S05]  /*52fb0*/  F2FP.SATFINITE.E5M2.F32.PACK_AB_MERGE_C R0, R36, R37, RZ ;  /* 0x000000252400723e */ /* 0x008fca00048060ff */
        /* <DEDUP_REMOVED lines=15> */
[----:B------:R-:W-:Y:S04]  /*530b0*/  STL [R1+0x13cc], R3 ;  /* 0x0013cc0301007387 */ /* 0x000fe80000100800 */
[----:B------:R-:W-:Y:S01]  /*530c0*/  STL [R1+0x136c], R2 ;  /* 0x00136c0201007387 */ /* 0x000fe20000100800 */
[----:B---3--:R-:W-:Y:S02]  /*530d0*/  F2FP.SATFINITE.E5M2.F32.PACK_AB_MERGE_C R0, R16, R17, RZ ;  /* 0x000000111000723e */ /* 0x008fe400048060ff */
[----:B------:R-:W-:-:S05]  /*530e0*/  F2FP.SATFINITE.E5M2.F32.PACK_AB_MERGE_C R5, R10, R11, RZ ;  /* 0x0000000b0a05723e */ /* 0x000fca00048060ff */
[----:B------:R-:W-:Y:S04]  /*530f0*/  STL [R1+0x2448], R5 ;  /* 0x0024480501007387 */ /* 0x000fe80000100800 */
[----:B------:R1:W-:Y:S04]  /*53100*/  STL [R1+0x137c], R0 ;  /* 0x00137c0001007387 */ /* 0x0003e80000100800 */
[----:B------:R-:W2:Y:S04]  /*53110*/  LDL.LU R21, [R1+0xcd0] ;  /* 0x000cd00001157983 */ /* 0x000ea80000300800 */
[----:B------:R-:W2:Y:S04]  /*53120*/  LDL.LU R39, [R1+0xcd4] ;  /* 0x000cd40001277983 */ /* 0x000ea80000300800 */
        /* <DEDUP_REMOVED lines=51> */
[----:B------:R-:W4:Y:S04]  /*53460*/  LDL.LU R11, [R1+0xc20] ;  /* 0x000c2000010b7983 */ /* 0x000f280000300800 */
[----:B------:R-:W4:Y:S04]  /*53470*/  LDL.LU R10, [R1+0xc24] ;  /* 0x000c2400010a7983 */ /* 0x000f280000300800 */
[----:B------:R-:W4:Y:S04]  /*53480*/  LDL.LU R9, [R1+0xc28] ;  /* 0x000c280001097983 */ /* 0x000f280000300800 */
[----:B------:R-:W4:Y:S04]  /*53490*/  LDL.LU R8, [R1+0xc2c] ;  /* 0x000c2c0001087983 */ /* 0x000f280000300800 */
[----:B------:R-:W-:Y:S01]  /*534a0*/  STL [R1+0x244c], R7 ;  /* 0x00244c0701007387 */ /* 0x000fe20000100800 */
[----:B--2---:R-:W-:-:S02]  /*534b0*/  F2FP.SATFINITE.E5M2.F32.PACK_AB_MERGE_C R39, R39, R21, RZ ;  /* 0x000000152727723e */ /* 0x004fc400048060ff */
        /* <DEDUP_REMOVED lines=27> */
[----:B------:R-:W-:Y:S04]  /*53670*/  STL [R1+0x68], R3 ;  /* 0x0000680301007387 */ /* 0x000fe80000100800 */
[----:B------:R-:W-:Y:S01]  /*53680*/  STL [R1+0x20], R2 ;  /* 0x0000200201007387 */ /* 0x000fe20000100800 */
[----:B---3--:R-:W-:Y:S02]  /*53690*/  F2FP.SATFINITE.E5M2.F32.PACK_AB_MERGE_C R0, R38, R40, RZ ;  /* 0x000000282600723e */ /* 0x008fe400048060ff */
[----:B------:R-:W-:-:S05]  /*536a0*/  F2FP.SATFINITE.E5M2.F32.PACK_AB_MERGE_C R36, R36, R37, RZ ;  /* 0x000000252424723e */ /* 0x000fca00048060ff */
[----:B------:R-:W-:Y:S01]  /*536b0*/  STL [R1+0x24c8], R36 ;  /* 0x0024c82401007387 */ /* 0x000fe20000100800 */
[----:B------:R-:W-:-:S03]  /*536c0*/  F2FP.SATFINITE.E5M2.F32.PACK_AB_MERGE_C R20, R20, R35, RZ ;  /* 0x000000231414723e */ /* 0x000fc600048060ff */
[----:B------:R1:W-:Y:S04]  /*536d0*/  STL [R1+0x8], R0 ;  /* 0x0000080001007387 */ /* 0x0003e80000100800 */
[----:B------:R-:W-:Y:S01]  /*536e0*/  STL [R1+0x24cc], R20 ;  /* 0x0024cc1401007387 */ /* 0x000fe20000100800 */
[----:B-1----:R-:W-:Y:S02]  /*536f0*/  F2FP.SATFINITE.E5M2.F32.PACK_AB_MERGE_C R0, R32, R33, RZ ;  /* 0x000000212000723e */ /* 0x002fe400048060ff */
[----:B------:R-:W-:-:S03]  /*53700*/  F2FP.SATFINITE.E5M2.F32.PACK_AB_MERGE_C R3, R30, R31, RZ ;  /* 0x0000001f1e03723e */ /* 0x000fc600048060ff */
[----:B------:R1:W-:Y:S04]  /*53710*/  STL [R1+0x100], R0 ;  /* 0x0001000001007387 */ /* 0x0003e80000100800 */
[----:B------:R2:W-:Y:S01]  /*53720*/  STL [R1+0xf8], R3 ;  /* 0x0000f80301007387 */ /* 0x0005e20000100800 */
[----:B------:R-:W-:-:S05]  /*53730*/  F2FP.SATFINITE.E5M2.F32.PACK_AB_MERGE_C R2, R28, R29, RZ ;  /* 0x0000001d1c02723e */ /* 0x000fca00048060ff */
[----:B------:R3:W-:Y:S01]  /*53740*/  STL [R1+0x128], R2 ;  /* 0x0001280201007387 */ /* 0x0007e20000100800 */
[----:B-1----:R-:W-:-:S05]  /*53750*/  F2FP.SATFINITE.E5M2.F32.PACK_AB_MERGE_C R0, R26, R27, RZ ;  /* 0x0000001b1a00723e */ /* 0x002fca00048060ff */
[----:B------:R1:W-:Y:S01]  /*53760*/  STL [R1+0x124], R0 ;  /* 0x0001240001007387 */ /* 0x0003e20000100800 */
[----:B--2---:R-:W-:-:S05]  /*53770*/  F2FP.SATFINITE.E5M2.F32.PACK_AB_MERGE_C R3, R24, R25, RZ ;  /* 0x000000191803723e */ /* 0x004fca00048060ff */
[----:B------:R2:W-:Y:S01]  /*53780*/  STL [R1+0x150], R3 ;  /* 0x0001500301007387 */ /* 0x0005e20000100800 */
[----:B---3--:R-:W-:-:S05]  /*53790*/  F2FP.SATFINITE.E5M2.F32.PACK_AB_MERGE_C R2, R22, R23, RZ ;  /* 0x000000171602723e */ /* 0x008fca00048060ff */
[----:B------:R3:W-:Y:S01]  /*537a0*/  STL [R1+0x14c], R2 ;  /* 0x00014c0201007387 */ /* 0x0007e20000100800 */
[----:B-1----:R-:W-:-:S05]  /*537b0*/  F2FP.SATFINITE.E5M2.F32.PACK_AB_MERGE_C R0, R18, R19, RZ ;  /* 0x000000131200723e */ /* 0x002fca00048060ff */
[----:B------:R1:W-:Y:S01]  /*537c0*/  STL [R1+0x12e4], R0 ;  /* 0x0012e40001007387 */ /* 0x0003e20000100800 */
[----:B--2---:R-:W-:-:S05]  /*537d0*/  F2FP.SATFINITE.E5M2.F32.PACK_AB_MERGE_C R3, R16, R17, RZ ;  /* 0x000000111003723e */ /* 0x004fca00048060ff */
[----:B------:R-:W-:Y:S01]  /*537e0*/  STL [R1+0x12dc], R3 ;  /* 0x0012dc0301007387 */ /* 0x000fe20000100800 */
[----:B---3--:R-:W-:-:S03]  /*537f0*/  F2FP.SATFINITE.E5M2.F32.PACK_AB_MERGE_C R2, R10, R11, RZ ;  /* 0x0000000b0a02723e */ /* 0x008fc600048060ff */
[----:B------:R-:W2:Y:S04]  /*53800*/  LDL.LU R56, [R1+0xc10] ;  /* 0x000c100001387983 */ /* 0x000ea80000300800 */
[----:B------:R-:W-:Y:S01]  /*53810*/  STL [R1+0x13ac], R2 ;  /* 0x0013ac0201007387 */ /* 0x000fe20000100800 */
[----:B-1----:R-:W-:-:S03]  /*53820*/  F2FP.SATFINITE.E5M2.F32.PACK_AB_MERGE_C R0, R8, R9, RZ ;  /* 0x000000090800723e */ /* 0x002fc600048060ff */
[----:B------:R-:W2:Y:S04]  /*53830*/  LDL.LU R57, [R1+0xc14] ;  /* 0x000c140001397983 */ /* 0x000ea80000300800 */
[----:B------:R1:W-:Y:S04]  /*53840*/  STL [R1+0x13a8], R0 ;  /* 0x0013a80001007387 */ /* 0x0003e80000100800 */
        /* <DEDUP_REMOVED lines=46> */
[----:B--2---:R-:W-:-:S05]  /*53b30*/  F2FP.SATFINITE.E5M2.F32.PACK_AB_MERGE_C R3, R57, R56, RZ ;  /* 0x000000383903723e */ /* 0x004fca00048060ff */
[----:B------:R1:W-:Y:S01]  /*53b40*/  STL [R1+0x1348], R3 ;  /* 0x0013480301007387 */ /* 0x0003e20000100800 */
[----:B---3--:R-:W-:-:S05]  /*53b50*/  F2FP.SATFINITE.E5M2.F32.PACK_AB_MERGE_C R2, R4, R15, RZ ;  /* 0x0000000f0402723e */ /* 0x008fca00048060ff */
[----:B------:R2:W-:Y:S01]  /*53b60*/  STL [R1+0x1360], R2 ;  /* 0x0013600201007387 */ /* 0x0005e20000100800 */
[----:B----4-:R-:W-:Y:S02]  /*53b70*/  F2FP.SATFINITE.E5M2.F32.PACK_AB_MERGE_C R4, R13, R12, RZ ;  /* 0x0000000c0d04723e */ /* 0x010fe400048060ff */
[----:B-1----:R-:W-:-:S03]  /*53b80*/  F2FP.SATFINITE.E5M2.F32.PACK_AB_MERGE_C R3, R47, R46, RZ ;  /* 0x0000002e2f03723e */ /* 0x002fc600048060ff */
[----:B------:R1:W-:Y:S04]  /*53b90*/  STL [R1+0x250], R4 ;  /* 0x0002500401007387 */ /* 0x0003e80000100800 */
[----:B------:R3:W-:Y:S01]  /*53ba0*/  STL [R1+0x12ac], R3 ;  /* 0x0012ac0301007387 */ /* 0x0007e20000100800 */
[----:B--2---:R-:W-:Y:S02]  /*53bb0*/  F2FP.SATFINITE.E5M2.F32.PACK_AB_MERGE_C R2, R45, R44, RZ ;  /* 0x0000002c2d02723e */ /* 0x004fe400048060ff */
[----:B------:R-:W-:-:S05]  /*53bc0*/  F2FP.SATFINITE.E5M2.F32.PACK_AB_MERGE_C R13, R51, R50, RZ ;  /* 0x00000032330d723e */ /* 0x000fca00048060ff */
[----:B------:R-:W-:Y:S01]  /*53bd0*/  STL [R1+0x2468], R13 ;  /* 0x0024680d01007387 */ /* 0x000fe20000100800 */
[----:B-1----:R-:W-:-:S03]  /*53be0*/  F2FP.SATFINITE.E5M2.F32.PACK_AB_MERGE_C R4, R49, R48, RZ ;  /* 0x000000303104723e */ /* 0x002fc600048060ff */
[----:B------:R1:W-:Y:S01]  /*53bf0*/  STL [R1+0x138], R2 ;  /* 0x0001380201007387 */ /* 0x0003e20000100800 */
[----:B---3--:R-:W-:-:S03]  /*53c00*/  F2FP.SATFINITE.E5M2.F32.PACK_AB_MERGE_C R3, R55, R54, RZ ;  /* 0x000000363703723e */ /* 0x008fc600048060ff */
[----:B------:R-:W-:Y:S01]  /*53c10*/  STL [R1+0x110], R4 ;  /* 0x0001100401007387 */ /* 0x000fe20000100800 */
[----:B-1----:R-:W-:-:S03]  /*53c20*/  F2FP.SATFINITE.E5M2.F32.PACK_AB_MERGE_C R2, R53, R52, RZ ;  /* 0x000000343502723e */ /* 0x002fc600048060ff */
[----:B------:R1:W-:Y:S04]  /*53c30*/  STL [R1+0x228], R3 ;  /* 0x0002280301007387 */ /* 0x0003e80000100800 */
[----:B------:R2:W-:Y:S01]  /*53c40*/  STL [R1+0xe4], R2 ;  /* 0x0000e40201007387 */ /* 0x0005e20000100800 */
[----:B------:R-:W-:Y:S02]  /*53c50*/  F2FP.SATFINITE.E5M2.F32.PACK_AB_MERGE_C R0, R61, R0, RZ ;  /* 0x000000003d00723e */ /* 0x000fe400048060ff */
[----:B-1----:R-:W-:-:S03]  /*53c60*/  F2FP.SATFINITE.E5M2.F32.PACK_AB_MERGE_C R3, R43, R60, RZ ;  /* 0x0000003c2b03723e */ /* 0x002fc600048060ff */
[----:B------:R1:W-:Y:S01]  /*53c70*/  STL [R1+0x24c], R0 ;  /* 0x00024c0001007387 */ /* 0x0003e20000100800 */
[----:B--2---:R-:W-:-:S03]  /*53c80*/  F2FP.SATFINITE.E5M2.F32.PACK_AB_MERGE_C R2, R41, R42, RZ ;  /* 0x0000002a2902723e */ /* 0x004fc600048060ff */
[----:B------:R-:W-:Y:S04]  /*53c90*/  STL [R1+0xa8], R3 ;  /* 0x0000a80301007387 */ /* 0x000fe80000100800 */
[----:B------:R-:W-:Y:S01]  /*53ca0*/  STL [R1+0x1cc], R2 ;  /* 0x0001cc0201007387 */ /* 0x000fe20000100800 */
[----:B-1----:R-:W-:Y:S02]  /*53cb0*/  F2FP.SATFINITE.E5M2.F32.PACK_AB_MERGE_C R0, R38, R40, RZ ;  /* 0x000000282600723e */ /* 0x002fe400048060ff */
[----:B------:R-:W-:-:S05]  /*53cc0*/  F2FP.SATFINITE.E5M2.F32.PACK_AB_MERGE_C R5, R35, R37, RZ ;  /* 0x000000252305723e */ /* 0x000fca00048060ff */
[----:B------:R1:W-:Y:S04]  /*53cd0*/  STL [R1+0x2450], R5 ;  /* 0x0024500501007387 */ /* 0x0003e80000100800 */
[----:B------:R2:W-:Y:S01]  /*53ce0*/  STL [R1+0xa4], R0 ;  /* 0x0000a40001007387 */ /* 0x0005e20000100800 */
[----:B-1----:R-:W-:-:S05]  /*53cf0*/  F2FP.SATFINITE.E5M2.F32.PACK_AB_MERGE_C R5, R32, R33, RZ ;  /* 0x000000212005723e */ /* 0x002fca00048060ff */
[----:B------:R1:W-:Y:S01]  /*53d00*/  STL [R1+0x2484], R5 ;  /* 0x0024840501007387 */ /* 0x0003e20000100800 */
[----:B--2---:R-:W-:Y:S02]  /*53d10*/  F2FP.SATFINITE.E5M2.F32.PACK_AB_MERGE_C R0, R30, R31, RZ ;  /* 0x0000001f1e00723e */ /* 0x004fe400048060ff */
[----:B-1----:R-:W-:Y:S02]  /*53d20*/  F2FP.SATFINITE.E5M2.F32.PACK_AB_MERGE_C R5, R28, R29, RZ ;  /* 0x0000001d1c05723e */ /* 0x002fe400048060ff */
[----:B------:R-:W-:-:S03]  /*53d30*/  F2FP.SATFINITE.E5M2.F32.PACK_AB_MERGE_C R7, R26, R27, RZ ;  /* 0x0000001b1a07723e */ /* 0x000fc600048060ff */
[----:B------:R-:W-:Y:S04]  /*53d40*/  STL [R1+0x24d0], R5 ;  /* 0x0024d00501007387 */ /* 0x000fe80000100800 */
[----:B------:R1:W-:Y:S01]  /*53d50*/  STL [R1+0x198], R0 ;  /* 0x0001980001007387 */ /* 0x0003e20000100800 */
[----:B------:R-:W-:-:S03]  /*53d60*/  F2FP.SATFINITE.E5M2.F32.PACK_AB_MERGE_C R60, R24, R25, RZ ;  /* 0x00000019183c723e */ /* 0x000fc600048060ff */
[----:B------:R-:W-:Y:S01]  /*53d70*/  STL [R1+0x2454], R7 ;  /* 0x0024540701007387 */ /* 0x000fe20000100800 */
[----:B-1----:R-:W-:-:S03]  /*53d80*/  F2FP.SATFINITE.E5M2.F32.PACK_AB_MERGE_C R0, R22, R23, RZ ;  /* 0x000000171600723e */ /* 0x002fc600048060ff */
[----:B------:R-:W-:Y:S01]  /*53d90*/  STL [R1+0x24d4], R60 ;  /* 0x0024d43c01007387 */ /* 0x000fe20000100800 */
[----:B------:R-:W-:-:S05]  /*53da0*/  F2FP.SATFINITE.E5M2.F32.PACK_AB_MERGE_C R27, R18, R19, RZ ;  /* 0x00000013121b723e */ /* 0x000fca00048060ff */
[----:B------:R-:W-:Y:S01]  /*53db0*/  STL [R1+0x24d8], R27 ;  /* 0x0024d81b01007387 */ /* 0x000fe20000100800 */
[----:B------:R-:W-:-:S03]  /*53dc0*/  F2FP.SATFINITE.E5M2.F32.PACK_AB_MERGE_C R3, R16, R17, RZ ;  /* 0x000000111003723e */ /* 0x000fc600048060ff */
[----:B------:R1:W-:Y:S04]  /*53dd0*/  STL [R1+0x160], R0 ;  /* 0x0001600001007387 */ /* 0x0003e80000100800 */
[----:B------:R-:W-:Y:S01]  /*53de0*/  STL [R1+0x23c], R3 ;  /* 0x00023c0301007387 */ /* 0x000fe20000100800 */
[----:B------:R-:W-:-:S03]  /*53df0*/  F2FP.SATFINITE.E5M2.F32.PACK_AB_MERGE_C R2, R10, R11, RZ ;  /* 0x0000000b0a02723e */ /* 0x000fc600048060ff */
        /* <DEDUP_REMOVED lines=46> */
[----:B------:R-:W-:Y:S01]  /*540e0*/  STL [R1+0x24e0], R13 ;  /* 0x0024e00d01007387 */ /* 0x000fe20000100800 */
[----:B----4-:R-:W-:Y:S02]  /*540f0*/  F2FP.SATFINITE.E5M2.F32.PACK_AB_MERGE_C R2, R51, R50, RZ ;  /* 0x000000323302723e */ /* 0x010fe400048060ff */
[----:B------:R-:W-:-:S05]  /*54100*/  F2FP.SATFINITE.E5M2.F32.PACK_AB_MERGE_C R39, R49, R48, RZ ;  /* 0x000000303127723e */ /* 0x000fca00048060ff */
[----:B------:R-:W-:Y:S01]  /*54110*/  STL [R1+0x247c], R39 ;  /* 0x00247c2701007387 */ /* 0x000fe20000100800 */
[----:B------:R-:W-:-:S03]  /*54120*/  F2FP.SATFINITE.E5M2.F32.PACK_AB_MERGE_C R3, R55, R54, RZ ;  /* 0x000000363703723e */ /* 0x000fc600048060ff */
[----:B------:R1:W-:Y:S04]  /*54130*/  STL [R1+0xe0], R2 ;  /* 0x0000e00201007387 */ /* 0x0003e80000100800 */
[----:B------:R2:W-:Y:S01]  /*54140*/  STL [R1+0x1274], R3 ;  /* 0x0012740301007387 */ /* 0x0005e20000100800 */
[----:B-1----:R-:W-:Y:S02]  /*54150*/  F2FP.SATFINITE.E5M2.F32.PACK_AB_MERGE_C R2, R53, R52, RZ ;  /* 0x000000343502723e */ /* 0x002fe400048060ff */
[----:B------:R-:W-:-:S03]  /*54160*/  F2FP.SATFINITE.E5M2.F32.PACK_AB_MERGE_C R0, R61, R0, RZ ;  /* 0x000000003d00723e */ /* 0x000fc600048060ff */
[----:B------:R1:W-:Y:S04]  /*54170*/  STL [R1+0x126c], R2 ;  /* 0x00126c0201007387 */ /* 0x0003e80000100800 */
[----:B------:R3:W-:Y:S01]  /*54180*/  STL [R1+0x1324], R0 ;  /* 0x0013240001007387 */ /* 0x0007e20000100800 */
[----:B--2---:R-:W-:Y:S02]  /*54190*/  F2FP.SATFINITE.E5M2.F32.PACK_AB_MERGE_C R3, R42, R43, RZ ;  /* 0x0000002b2a03723e */ /* 0x004fe400048060ff */
[----:B-1----:R-:W-:-:S03]  /*541a0*/  F2FP.SATFINITE.E5M2.F32.PACK_AB_MERGE_C R2, R40, R41, RZ ;  /* 0x000000292802723e */ /* 0x002fc600048060ff */
[----:B------:R-:W-:Y:S04]  /*541b0*/  STL [R1+0x1320], R3 ;  /* 0x0013200301007387 */ /* 0x000fe80000100800 */
[----:B------:R-:W-:Y:S01]  /*541c0*/  STL [R1+0x12bc], R2 ;  /* 0x0012bc0201007387 */ /* 0x000fe20000100800 */
[----:B---3--:R-:W-:Y:S02]  /*541d0*/  F2FP.SATFINITE.E5M2.F32.PACK_AB_MERGE_C R0, R37, R38, RZ ;  /* 0x000000262500723e */ /* 0x008fe400048060ff */
[----:B------:R-:W-:-:S05]  /*541e0*/  F2FP.SATFINITE.E5M2.F32.PACK_AB_MERGE_C R6, R33, R35, RZ ;  /* 0x000000232106723e */ /* 0x000fca00048060ff */
[----:B------:R-:W-:Y:S01]  /*541f0*/  STL [R1+0x2458], R6 ;  /* 0x0024580601007387 */ /* 0x000fe20000100800 */
[----:B------:R-:W-:-:S03]  /*54200*/  F2FP.SATFINITE.E5M2.F32.PACK_AB_MERGE_C R14, R31, R32, RZ ;  /* 0x000000201f0e723e */ /* 0x000fc600048060ff */
[----:B------:R-:W-:Y:S01]  /*54210*/  STL [R1+0x12d0], R0 ;  /* 0x0012d00001007387 */ /* 0x000fe20000100800 */
[----:B------:R-:W-:-:S03]  /*54220*/  F2FP.SATFINITE.E5M2.F32.PACK_AB_MERGE_C R57, R29, R30, RZ ;  /* 0x0000001e1d39723e */ /* 0x000fc600048060ff */
[----:B------:R-:W-:Y:S04]  /*54230*/  STL [R1+0x245c], R14 ;  /* 0x00245c0e01007387 */ /* 0x000fe80000100800 */
[----:B------:R1:W-:Y:S01]  /*54240*/  STL [R1+0x2478], R57 ;  /* 0x0024783901007387 */ /* 0x0003e20000100800 */
[----:B------:R-:W-:Y:S02]  /*54250*/  F2FP.SATFINITE.E5M2.F32.PACK_AB_MERGE_C R56, R26, R28, RZ ;  /* 0x0000001c1a38723e */ /* 0x000fe400048060ff */
[----:B------:R-:W-:-:S03]  /*54260*/  F2FP.SATFINITE.E5M2.F32.PACK_AB_MERGE_C R39, R24, R25, RZ ;  /* 0x000000191827723e */ /* 0x000fc600048060ff */
[----:B------:R-:W-:Y:S01]  /*54270*/  STL [R1+0x24e4], R56 ;  /* 0x0024e43801007387 */ /* 0x000fe20000100800 */
[----:B-1----:R-:W-:-:S03]  /*54280*/  F2FP.SATFINITE.E5M2.F32.PACK_AB_MERGE_C R57, R22, R23, RZ ;  /* 0x000000171639723e */ /* 0x002fc600048060ff */
[----:B------:R-:W-:Y:S01]  /*54290*/  STL [R1+0x24e8], R39 ;  /* 0x0024e82701007387 */ /* 0x000fe20000100800 */
[----:B------:R-:W-:-:S03]  /*542a0*/  F2FP.SATFINITE.E5M2.F32.PACK_AB_MERGE_C R14, R18, R19, RZ ;  /* 0x00000013120e723e */ /* 0x000fc600048060ff */
[----:B------:R-:W-:Y:S01]  /*542b0*/  STL [R1+0x24ec], R57 ;  /* 0x0024ec3901007387 */ /* 0x000fe20000100800 */
[----:B------:R-:W-:-:S03]  /*542c0*/  F2FP.SATFINITE.E5M2.F32.PACK_AB_MERGE_C R61, R16, R17, RZ ;  /* 0x00000011103d723e */ /* 0x000fc600048060ff */
[----:B------:R1:W-:Y:S01]  /*542d0*/  STL [R1+0x24f0], R14 ;  /* 0x0024f00e01007387 */ /* 0x0003e20000100800 */
[----:B------:R-:W-:-:S03]  /*542e0*/  F2FP.SATFINITE.E5M2.F32.PACK_AB_MERGE_C R41, R10, R11, RZ ;  /* 0x0000000b0a29723e */ /* 0x000fc600048060ff */
[----:B------:R-:W-:Y:S04]  /*542f0*/  STL [R1+0x24f4], R61 ;  /* 0x0024f43d01007387 */ /* 0x000fe80000100800 */
[----:B------:R-:W-:Y:S04]  /*54300*/  STL [R1+0x24f8], R41 ;  /* 0x0024f82901007387 */ /* 0x000fe80000100800 */
        /* <DEDUP_REMOVED lines=42> */
[----:B------:R-:W-:Y:S01]  /*545b0*/  STL [R1+0x2504], R32 ;  /* 0x0025042001007387 */ /* 0x000fe20000100800 */
[----:B------:R-:W-:-:S03]  /*545c0*/  F2FP.SATFINITE.E5M2.F32.PACK_AB_MERGE_C R26, R26, R50, RZ ;  /* 0x000000321a1a723e */ /* 0x000fc600048060ff */
        /* <DEDUP_REMOVED lines=22> */
[----:B------:R-:W-:Y:S04]  /*54730*/  STL [R1+0x2534], R42 ;  /* 0x0025342a01007387 */ /* 0x000fe80000100800 */
[----:B------:R2:W-:Y:S01]  /*54740*/  STL [R1+0x60], R0 ;  /* 0x0000600001007387 */ /* 0x0005e20000100800 */
[----:B------:R-:W-:-:S05]  /*54750*/  F2FP.SATFINITE.E5M2.F32.PACK_AB_MERGE_C R3, R18, R19, RZ ;  /* 0x000000131203723e */ /* 0x000fca00048060ff */
[----:B------:R-:W-:Y:S01]  /*54760*/  STL [R1+0x4c], R3 ;  /* 0x00004c0301007387 */ /* 0x000fe20000100800 */
[----:B------:R-:W-:-:S03]  /*54770*/  F2FP.SATFINITE.E5M2.F32.PACK_AB_MERGE_C R2, R10, R11, RZ ;  /* 0x0000000b0a02723e */ /* 0x000fc600048060ff */
[----:B-1----:R-:W3:Y:S04]  /*54780*/  LDL.LU R14, [R1+0xa60] ;  /* 0x000a6000010e7983 */ /* 0x002ee80000300800 */
[----:B------:R1:W-:Y:S01]  /*54790*/  STL [R1+0x1240], R2 ;  /* 0x0012400201007387 */ /* 0x0003e20000100800 */
[----:B--2---:R-:W-:-:S03]  /*547a0*/  F2FP.SATFINITE.E5M2.F32.PACK_AB_MERGE_C R0, R8, R9, RZ ;  /* 0x000000090800723e */ /* 0x004fc600048060ff */
[----:B------:R-:W3:Y:S04]  /*547b0*/  LDL.LU R57, [R1+0xa64] ;  /* 0x000a640001397983 */ /* 0x000ee80000300800 */
[----:B------:R2:W-:Y:S04]  /*547c0*/  STL [R1+0x123c], R0 ;  /* 0x00123c0001007387 */ /* 0x0005e80000100800 */
        /* <DEDUP_REMOVED lines=37> */
[----:B--2---:R-:W2:Y:S04]  /*54a20*/  LDL.LU R0, [R1+0xe7c] ;  /* 0x000e7c0001007983 */ /* 0x004ea80000300800 */
[----:B------:R-:W2:Y:S04]  /*54a30*/  LDL.LU R35, [R1+0xe60] ;  /* 0x000e600001237983 */ /* 0x000ea80000300800 */
[----:B------:R-:W2:Y:S04]  /*54a40*/  LDL.LU R22, [R1+0xe64] ;  /* 0x000e640001167983 */ /* 0x000ea80000300800 */
[----:B------:R-:W2:Y:S04]  /*54a50*/  LDL.LU R19, [R1+0xe68] ;  /* 0x000e680001137983 */ /* 0x000ea80000300800 */
[----:B------:R-:W2:Y:S01]  /*54a60*/  LDL.LU R18, [R1+0xe6c] ;  /* 0x000e6c0001127983 */ /* 0x000ea20000300800 */
[----:B---3--:R-:W-:-:S05]  /*54a70*/  F2FP.SATFINITE.E5M2.F32.PACK_AB_MERGE_C R16, R57, R14, RZ ;  /* 0x0000000e3910723e */ /* 0x008fca00048060ff */
[----:B------:R-:W-:Y:S01]  /*54a80*/  STL [R1+0x12fc], R16 ;  /* 0x0012fc1001007387 */ /* 0x000fe20000100800 */
[----:B----4-:R-:W-:Y:S02]  /*54a90*/  F2FP.SATFINITE.E5M2.F32.PACK_AB_MERGE_C R14, R56, R39, RZ ;  /* 0x00000027380e723e */ /* 0x010fe400048060ff */
[----:B------:R-:W-:-:S03]  /*54aa0*/  F2FP.SATFINITE.E5M2.F32.PACK_AB_MERGE_C R6, R13, R6, RZ ;  /* 0x000000060d06723e */ /* 0x000fc600048060ff */
[----:B------:R-:W-:Y:S04]  /*54ab0*/  STL [R1+0x12f8], R14 ;  /* 0x0012f80e01007387 */ /* 0x000fe80000100800 */
[----:B------:R1:W-:Y:S01]  /*54ac0*/  STL [R1+0x1294], R6 ;  /* 0x0012940601007387 */ /* 0x0003e20000100800 */
[----:B------:R-:W-:Y:S02]  /*54ad0*/  F2FP.SATFINITE.E5M2.F32.PACK_AB_MERGE_C R2, R27, R2, RZ ;  /* 0x000000021b02723e */ /* 0x000fe400048060ff */
[----:B------:R-:W-:-:S05]  /*54ae0*/  F2FP.SATFINITE.E5M2.F32.PACK_AB_MERGE_C R15, R15, R60, RZ ;  /* 0x0000003c0f0f723e */ /* 0x000fca00048060ff */
[----:B------:R-:W-:Y:S01]  /*54af0*/  STL [R1+0x2460], R15 ;  /* 0x0024600f01007387 */ /* 0x000fe20000100800 */
[----:B-1----:R-:W-:-:S03]  /*54b00*/  F2FP.SATFINITE.E5M2.F32.PACK_AB_MERGE_C R6, R5, R7, RZ ;  /* 0x000000070506723e */ /* 0x002fc600048060ff */
[----:B------:R1:W-:Y:S01]  /*54b10*/  STL [R1+0x12a4], R2 ;  /* 0x0012a40201007387 */ /* 0x0003e20000100800 */
[----:B------:R-:W-:-:S03]  /*54b20*/  F2FP.SATFINITE.E5M2.F32.PACK_AB_MERGE_C R5, R36, R20, RZ ;  /* 0x000000142405723e */ /* 0x000fc600048060ff */
[----:B------:R-:W-:Y:S04]  /*54b30*/  STL [R1+0x1234], R6 ;  /* 0x0012340601007387 */ /* 0x000fe80000100800 */
[----:B------:R-:W-:Y:S01]  /*54b40*/  STL [R1+0x40], R5 ;  /* 0x0000400501007387 */ /* 0x000fe20000100800 */
[----:B-1----:R-:W-:Y:S02]  /*54b50*/  F2FP.SATFINITE.E5M2.F32.PACK_AB_MERGE_C R2, R21, R3, RZ ;  /* 0x000000031502723e */ /* 0x002fe400048060ff */
[----:B------:R-:W-:-:S05]  /*54b60*/  F2FP.SATFINITE.E5M2.F32.PACK_AB_MERGE_C R38, R38, R34, RZ ;  /* 0x000000222626723e */ /* 0x000fca00048060ff */
[----:B------:R-:W-:Y:S01]  /*54b70*/  STL [R1+0x2538], R38 ;  /* 0x0025382601007387 */ /* 0x000fe20000100800 */
[----:B------:R-:W-:-:S03]  /*54b80*/  F2FP.SATFINITE.E5M2.F32.PACK_AB_MERGE_C R12, R12, R58, RZ ;  /* 0x0000003a0c0c723e */ /* 0x000fc600048060ff */
[----:B------:R1:W-:Y:S01]  /*54b90*/  STL [R1+0x1198], R2 ;  /* 0x0011980201007387 */ /* 0x0003e20000100800 */
[----:B------:R-:W-:-:S03]  /*54ba0*/  F2FP.SATFINITE.E5M2.F32.PACK_AB_MERGE_C R28, R28, R59, RZ ;  /* 0x0000003b1c1c723e */ /* 0x000fc600048060ff */
[----:B------:R-:W-:Y:S04]  /*54bb0*/  STL [R1+0x246c], R12 ;  /* 0x00246c0c01007387 */ /* 0x000fe80000100800 */
[----:B------:R-:W-:Y:S01]  /*54bc0*/  STL [R1+0x253c], R28 ;  /* 0x00253c1c01007387 */ /* 0x000fe20000100800 */
[----:B-1----:R-:W-:Y:S02]  /*54bd0*/  F2FP.SATFINITE.E5M2.F32.PACK_AB_MERGE_C R2, R46, R4, RZ ;  /* 0x000000042e02723e */ /* 0x002fe400048060ff */
[----:B------:R-:W-:-:S05]  /*54be0*/  F2FP.SATFINITE.E5M2.F32.PACK_AB_MERGE_C R11, R11, R47, RZ ;  /* 0x0000002f0b0b723e */ /* 0x000fca00048060ff */
[----:B------:R-:W-:Y:S04]  /*54bf0*/  STL [R1+0x2540], R11 ;  /* 0x0025400b01007387 */ /* 0x000fe80000100800 */
[----:B------:R1:W-:Y:S01]  /*54c00*/  STL [R1+0x1194], R2 ;  /* 0x0011940201007387 */ /* 0x0003e20000100800 */
[----:B------:R-:W-:Y:S02]  /*54c10*/  F2FP.SATFINITE.E5M2.F32.PACK_AB_MERGE_C R10, R10, R50, RZ ;  /* 0x000000320a0a723e */ /* 0x000fe400048060ff */
[----:B-1----:R-:W-:-:S03]  /*54c20*/  F2FP.SATFINITE.E5M2.F32.PACK_AB_MERGE_C R2, R45, R44, RZ ;  /* 0x0000002c2d02723e */ /* 0x002fc600048060ff */
        /* <DEDUP_REMOVED lines=9> */
[----:B------:R2:W-:Y:S02]  /*54cc0*/  STL [R1+0xcc], R2 ;  /* 0x0000cc0201007387 */ /* 0x0005e40000100800 */
[----:B--2---:R-:W-:Y:S02]  /*54cd0*/  F2FP.SATFINITE.E5M2.F32.PACK_AB_MERGE_C R2, R0, R53, RZ ;  /* 0x000000350002723e */ /* 0x004fe400048060ff */
[----:B------:R-:W-:-:S05]  /*54ce0*/  F2FP.SATFINITE.E5M2.F32.PACK_AB_MERGE_C R0, R22, R35, RZ ;  /* 0x000000231600723e */ /* 0x000fca00048060ff */
[----:B------:R1:W-:Y:S04]  /*54cf0*/  STL [R1+0x2550], R0 ;  /* 0x0025500001007387 */ /* 0x0003e80000100800 */
[----:B------:R2:W-:Y:S04]  /*54d00*/  STL [R1+0x118c], R2 ;  /* 0x00118c0201007387 */ /* 0x0005e80000100800 */
[----:B------:R-:W3:Y:S04]  /*54d10*/  LDL.LU R35, [R1+0x9f4] ;  /* 0x0009f40001237983 */ /* 0x000ee80000300800 */
[----:B-1----:R-:W4:Y:S01]  /*54d20*/  LDL.LU R0, [R1+0x9f8] ;  /* 0x0009f80001007983 */ /* 0x002f220000300800 */
[----:B--2---:R-:W-:-:S05]  /*54d30*/  F2FP.SATFINITE.E5M2.F32.PACK_AB_MERGE_C R2, R18, R19, RZ ;  /* 0x000000131202723e */ /* 0x004fca00048060ff */
[----:B------:R-:W-:Y:S01]  /*54d40*/  STL [R1+0x48], R2 ;  /* 0x0000480201007387 */ /* 0x000fe20000100800 */
[----:B------:R-:W-:Y:S06]  /*54d50*/  BAR.SYNC.DEFER_BLOCKING 0x0 ;  /* 0x0000000000007b1d */ /* 0x000fec0000010000 */
[----:B----4-:R1:W-:Y:S04]  /*54d60*/  STL [R1+0x2554], R0 ;  /* 0x0025540001007387 */ /* 0x0103e80000100800 */
[----:B-1----:R-:W3:Y:S04]  /*54d70*/  LDL.LU R0, [R1+0x9f0] ;  /* 0x0009f00001007983 */ /* 0x002ee80000300800 */
[----:B------:R-:W2:Y:S04]  /*54d80*/  LDL.LU R8, [R1+0x9fc] ;  /* 0x0009fc0001087983 */ /* 0x000ea80000300800 */
        /* <DEDUP_REMOVED lines=58> */
[----:B---3--:R-:W-:-:S03]  /*55130*/  F2FP.SATFINITE.E5M2.F32.PACK_AB_MERGE_C R35, R35, R0, RZ ;  /* 0x000000002323723e */ /* 0x008fc600048060ff */
[----:B------:R-:W3:Y:S01]  /*55140*/  LDL.LU R0, [R1+0x2554] ;  /* 0x0025540001007983 */ /* 0x000ee20000300800 */
[----:B----4-:R-:W-:Y:S02]  /*55150*/  F2FP.SATFINITE.E5M2.F32.PACK_AB_MERGE_C R10, R10, R9, RZ ;  /* 0x000000090a0a723e */ /* 0x010fe400048060ff */
[----:B--2---:R-:W-:Y:S02]  /*55160*/  F2FP.SATFINITE.E5M2.F32.PACK_AB_MERGE_C R11, R28, R11, RZ ;  /* 0x0000000b1c0b723e */ /* 0x004fe400048060ff */
[----:B------:R-:W-:Y:S02]  /*55170*/  F2FP.SATFINITE.E5M2.F32.PACK_AB_MERGE_C R5, R20, R5, RZ ;  /* 0x000000051405723e */ /* 0x000fe400048060ff */
[----:B------:R-:W-:Y:S02]  /*55180*/  F2FP.SATFINITE.E5M2.F32.PACK_AB_MERGE_C R3, R3, R36, RZ ;  /* 0x000000240303723e */ /* 0x000fe400048060ff */
[----:B---3--:R-:W-:Y:S02]  /*55190*/  F2FP.SATFINITE.E5M2.F32.PACK_AB_MERGE_C R8, R8, R0, RZ ;  /* 0x000000000808723e */ /* 0x008fe400048060ff */
[----:B------:R-:W2:Y:S04]  /*551a0*/  LDL.LU R0, [R1+0x2550] ;  /* 0x0025500001007983 */ /* 0x000ea80000300800 */
[----:B------:R1:W-:Y:S04]  /*551b0*/  STL [R1+0x11b4], R8 ;  /* 0x0011b40801007387 */ /* 0x0003e80000100800 */
[----:B-1----:R-:W3:Y:S04]  /*551c0*/  LDL.LU R8, [R1+0x254c] ;  /* 0x00254c0001087983 */ /* 0x002ee80000300800 */
[----:B------:R-:W4:Y:S04]  /*551d0*/  LDL.LU R9, [R1+0x2548] ;  /* 0x0025480001097983 */ /* 0x000f280000300800 */
[----:B------:R1:W-:Y:S04]  /*551e0*/  STL [R1+0x214], R10 ;  /* 0x0002140a01007387 */ /* 0x0003e80000100800 */
[----:B------:R0:W-:Y:S01]  /*551f0*/  STL [R1+0x210], R11 ;  /* 0x0002100b01007387 */ /* 0x0001e20000100800 */
[----:B-1----:R-:W-:-:S02]  /*55200*/  F2FP.SATFINITE.E5M2.F32.PACK_AB_MERGE_C R10, R38, R12, RZ ;  /* 0x0000000c260a723e */ /* 0x002fc400048060ff */
[----:B------:R-:W-:Y:S02]  /*55210*/  F2FP.SATFINITE.E5M2.F32.PACK_AB_MERGE_C R12, R42, R15, RZ ;  /* 0x0000000f2a0c723e */ /* 0x000fe400048060ff */
[----:B0-----:R-:W-:Y:S01]  /*55220*/  F2FP.SATFINITE.E5M2.F32.PACK_AB_MERGE_C R11, R29, R43, RZ ;  /* 0x0000002b1d0b723e */ /* 0x001fe200048060ff */
[----:B------:R0:W-:Y:S04]  /*55230*/  STL [R1+0x224], R10 ;  /* 0x0002240a01007387 */ /* 0x0001e80000100800 */
[----:B------:R1:W-:Y:S01]  /*55240*/  STL [R1+0x220], R12 ;  /* 0x0002200c01007387 */ /* 0x0003e20000100800 */
[----:B0-----:R-:W-:-:S03]  /*55250*/  F2FP.SATFINITE.E5M2.F32.PACK_AB_MERGE_C R10, R16, R30, RZ ;  /* 0x0000001e100a723e */ /* 0x001fc600048060ff */
[----:B------:R0:W-:Y:S01]  /*55260*/  STL [R1+0x238], R11 ;  /* 0x0002380b01007387 */ /* 0x0001e20000100800 */
[----:B-1----:R-:W-:-:S03]  /*55270*/  F2FP.SATFINITE.E5M2.F32.PACK_AB_MERGE_C R12, R33, R31, RZ ;  /* 0x0000001f210c723e */ /* 0x002fc600048060ff */
[----:B------:R1:W-:Y:S01]  /*55280*/  STL [R1+0x230], R10 ;  /* 0x0002300a01007387 */ /* 0x0003e20000100800 */
[----:B0-----:R-:W-:-:S03]  /*55290*/  F2FP.SATFINITE.E5M2.F32.PACK_AB_MERGE_C R11, R23, R17, RZ ;  /* 0x00000011170b723e */ /* 0x001fc600048060ff */
[----:B------:R0:W-:Y:S01]  /*552a0*/  STL [R1+0x1310], R12 ;  /* 0x0013100c01007387 */ /* 0x0001e20000100800 */
[----:B-1----:R-:W-:-:S03]  /*552b0*/  F2FP.SATFINITE.E5M2.F32.PACK_AB_MERGE_C R10, R26, R24, RZ ;  /* 0x000000181a0a723e */ /* 0x002fc600048060ff */
[----:B------:R1:W-:Y:S04]  /*552c0*/  STL [R1+0x130c], R11 ;  /* 0x00130c0b01007387 */ /* 0x0003e80000100800 */
[----:B------:R1:W-:Y:S01]  /*552d0*/  STL [R1+0x1330], R10 ;  /* 0x0013300a01007387 */ /* 0x0003e20000100800 */
[----:B0-----:R-:W-:Y:S02]  /*552e0*/  F2FP.SATFINITE.E5M2.F32.PACK_AB_MERGE_C R12, R32, R25, RZ ;  /* 0x00000019200c723e */ /* 0x001fe400048060ff */
[----:B-1----:R-:W-:-:S03]  /*552f0*/  F2FP.SATFINITE.E5M2.F32.PACK_AB_MERGE_C R11, R40, R37, RZ ;  /* 0x00000025280b723e */ /* 0x002fc600048060ff */
[----:B------:R0:W-:Y:S01]  /*55300*/  STL [R1+0x132c], R12 ;  /* 0x00132c0c01007387 */ /* 0x0001e20000100800 */
[----:B------:R-:W-:-:S03]  /*55310*/  F2FP.SATFINITE.E5M2.F32.PACK_AB_MERGE_C R10, R61, R41, RZ ;  /* 0x000000293d0a723e */ /* 0x000fc600048060ff */
[----:B------:R1:W-:Y:S04]  /*55320*/  STL [R1+0x1344], R11 ;  /* 0x0013440b01007387 */ /* 0x0003e80000100800 */
[----:B------:R1:W-:Y:S01]  /*55330*/  STL [R1+0x1340], R10 ;  /* 0x0013400a01007387 */ /* 0x0003e20000100800 */
[----:B0-----:R-:W-:Y:S02]  /*55340*/  F2FP.SATFINITE.E5M2.F32.PACK_AB_MERGE_C R12, R57, R14, RZ ;  /* 0x0000000e390c723e */ /* 0x001fe400048060ff */
[----:B-1----:R-:W-:-:S03]  /*55350*/  F2FP.SATFINITE.E5M2.F32.PACK_AB_MERGE_C R11, R56, R39, RZ ;  /* 0x00000027380b723e */ /* 0x002fc600048060ff */
[----:B------:R-:W-:Y:S01]  /*55360*/  STL [R1+0x135c], R12 ;  /* 0x00135c0c01007387 */ /* 0x000fe20000100800 */
[----:B------:R-:W-:Y:S02]  /*55370*/  F2FP.SATFINITE.E5M2.F32.PACK_AB_MERGE_C R10, R13, R6, RZ ;  /* 0x000000060d0a723e */ /* 0x000fe400048060ff */
[----:B------:R-:W-:Y:S02]  /*55380*/  F2FP.SATFINITE.E5M2.F32.PACK_AB_MERGE_C R6, R27, R2, RZ ;  /* 0x000000021b06723e */ /* 0x000fe400048060ff */
[----:B------:R-:W-:Y:S01]  /*55390*/  F2FP.SATFINITE.E5M2.F32.PACK_AB_MERGE_C R2, R7, R60, RZ ;  /* 0x0000003c0702723e */ /* 0x000fe200048060ff */
[----:B------:R-:W-:Y:S04]  /*553a0*/  STL [R1+0x1358], R11 ;  /* 0x0013580b01007387 */ /* 0x000fe80000100800 */
[----:B------:R-:W-:Y:S04]  /*553b0*/  STL [R1+0x12f0], R10 ;  /* 0x0012f00a01007387 */ /* 0x000fe80000100800 */
[----:B------:R-:W-:Y:S04]  /*553c0*/  STL [R1+0x12f4], R6 ;  /* 0x0012f40601007387 */ /* 0x000fe80000100800 */
[----:B------:R0:W-:Y:S04]  /*553d0*/  STL [R1+0x12e0], R2 ;  /* 0x0012e00201007387 */ /* 0x0001e80000100800 */
[----:B------:R1:W-:Y:S01]  /*553e0*/  STL [R1+0x1370], R5 ;  /* 0x0013700501007387 */ /* 0x0003e20000100800 */
[----:B0-----:R-:W-:-:S03]  /*553f0*/  F2FP.SATFINITE.E5M2.F32.PACK_AB_MERGE_C R2, R34, R21, RZ ;  /* 0x000000152202723e */ /* 0x001fc600048060ff */
[----:B------:R0:W-:Y:S01]  /*55400*/  STL [R1+0x1384], R3 ;  /* 0x0013840301007387 */ /* 0x0001e20000100800 */
[----:B-1----:R-:W-:-:S03]  /*55410*/  F2FP.SATFINITE.E5M2.F32.PACK_AB_MERGE_C R5, R59, R58, RZ ;  /* 0x0000003a3b05723e */ /* 0x002fc600048060ff */
[----:B------:R1:W-:Y:S01]  /*55420*/  STL [R1+0x1380], R2 ;  /* 0x0013800201007387 */ /* 0x0003e20000100800 */
[----:B0-----:R-:W-:-:S03]  /*55430*/  F2FP.SATFINITE.E5M2.F32.PACK_AB_MERGE_C R3, R46, R4, RZ ;  /* 0x000000042e03723e */ /* 0x001fc600048060ff */
[----:B------:R-:W-:Y:S01]  /*55440*/  STL [R1+0x139c], R5 ;  /* 0x00139c0501007387 */ /* 0x000fe20000100800 */
[----:B------:R-:W-:Y:S02]  /*55450*/  F2FP.SATFINITE.E5M2.F32.PACK_AB_MERGE_C R4, R50, R45, RZ ;  /* 0x0000002d3204723e */ /* 0x000fe400048060ff */
[----:B-1----:R-:W-:Y:S01]  /*55460*/  F2FP.SATFINITE.E5M2.F32.PACK_AB_MERGE_C R2, R44, R47, RZ ;  /* 0x0000002f2c02723e */ /* 0x002fe200048060ff */
        /* <DEDUP_REMOVED lines=9> */
[----:B------:R-:W-:Y:S04]  /*55500*/  STL [R1+0x13e0], R4 ;  /* 0x0013e00401007387 */ /* 0x000fe80000100800 */
[----:B------:R-:W2:Y:S01]  /*55510*/  LDL.LU R10, [R1+0xe48] ;  /* 0x000e4800010a7983 */ /* 0x000ea20000300800 */
[----:B0-----:R-:W-:-:S03]  /*55520*/  F2FP.SATFINITE.E5M2.F32.PACK_AB_MERGE_C R2, R18, R19, RZ ;  /* 0x000000131202723e */ /* 0x001fc600048060ff */
[----:B------:R0:W-:Y:S04]  /*55530*/  STL [R1+0x13dc], R3 ;  /* 0x0013dc0301007387 */ /* 0x0001e80000100800 */
        /* <DEDUP_REMOVED lines=57> */
[----:B--2---:R-:W-:-:S03]  /*558d0*/  F2FP.SATFINITE.E5M2.F32.PACK_AB_MERGE_C R11, R11, R10, RZ ;  /* 0x0000000a0b0b723e */ /* 0x004fc600048060ff */
[----:B------:R-:W2:Y:S04]  /*558e0*/  LDL.LU R10, [R1+0x2544] ;  /* 0x00254400010a7983 */ /* 0x000ea80000300800 */
[----:B------:R0:W-:Y:S01]  /*558f0*/  STL [R1+0x13e8], R11 ;  /* 0x0013e80b01007387 */ /* 0x0001e20000100800 */
[----:B---3--:R-:W-:-:S03]  /*55900*/  F2FP.SATFINITE.E5M2.F32.PACK_AB_MERGE_C R38, R38, R28, RZ ;  /* 0x0000001c2626723e */ /* 0x008fc600048060ff */
[----:B0-----:R-:W3:Y:S01]  /*55910*/  LDL.LU R11, [R1+0x2540] ;  /* 0x00254000010b7983 */ /* 0x001ee20000300800 */
[----:B----4-:R-:W-:-:S03]  /*55920*/  F2FP.SATFINITE.E5M2.F32.PACK_AB_MERGE_C R43, R43, R42, RZ ;  /* 0x0000002a2b2b723e */ /* 0x010fc600048060ff */
[----:B------:R-:W4:Y:S04]  /*55930*/  LDL.LU R28, [R1+0x253c] ;  /* 0x00253c00011c7983 */ /* 0x000f280000300800 */
[----:B------:R0:W-:Y:S01]  /*55940*/  STL [R1+0x13f8], R38 ;  /* 0x0013f82601007387 */ /* 0x0001e20000100800 */
[----:B------:R-:W-:-:S03]  /*55950*/  F2FP.SATFINITE.E5M2.F32.PACK_AB_MERGE_C R30, R30, R29, RZ ;  /* 0x0000001d1e1e723e */ /* 0x000fc600048060ff */
[----:B0-----:R-:W4:Y:S01]  /*55960*/  LDL.LU R38, [R1+0x2538] ;  /* 0x0025380001267983 */ /* 0x001f220000300800 */
[----:B------:R-:W-:-:S03]  /*55970*/  F2FP.SATFINITE.E5M2.F32.PACK_AB_MERGE_C R31, R31, R16, RZ ;  /* 0x000000101f1f723e */ /* 0x000fc600048060ff */
[----:B------:R-:W4:Y:S04]  /*55980*/  LDL.LU R42, [R1+0x2534] ;  /* 0x00253400012a7983 */ /* 0x000f280000300800 */
[----:B------:R0:W-:Y:S01]  /*55990*/  STL [R1+0x13f4], R43 ;  /* 0x0013f42b01007387 */ /* 0x0001e20000100800 */
[----:B------:R-:W-:-:S03]  /*559a0*/  F2FP.SATFINITE.E5M2.F32.PACK_AB_MERGE_C R17, R17, R33, RZ ;  /* 0x000000211111723e */ /* 0x000fc600048060ff */
[----:B0-----:R-:W4:Y:S04]  /*559b0*/  LDL.LU R43, [R1+0x2530] ;  /* 0x00253000012b7983 */ /* 0x001f280000300800 */
[----:B------:R-:W4:Y:S04]  /*559c0*/  LDL.LU R29, [R1+0x252c] ;  /* 0x00252c00011d7983 */ /* 0x000f280000300800 */
[----:B------:R0:W-:Y:S01]  /*559d0*/  STL [R1+0x1bc], R30 ;  /* 0x0001bc1e01007387 */ /* 0x0001e20000100800 */
[----:B------:R-:W-:Y:S02]  /*559e0*/  F2FP.SATFINITE.E5M2.F32.PACK_AB_MERGE_C R24, R24, R23, RZ ;  /* 0x000000171818723e */ /* 0x000fe400048060ff */
[----:B------:R-:W-:Y:S01]  /*559f0*/  F2FP.SATFINITE.E5M2.F32.PACK_AB_MERGE_C R25, R25, R26, RZ ;  /* 0x0000001a1919723e */ /* 0x000fe200048060ff */
[----:B0-----:R-:W4:Y:S04]  /*55a00*/  LDL.LU R30, [R1+0x2528] ;  /* 0x00252800011e7983 */ /* 0x001f280000300800 */
[----:B------:R-:W2:Y:S04]  /*55a10*/  LDL.LU R16, [R1+0x2524] ;  /* 0x0025240001107983 */ /* 0x000ea80000300800 */
[----:B------:R0:W-:Y:S01]  /*55a20*/  STL [R1+0x1b8], R31 ;  /* 0x0001b81f01007387 */ /* 0x0001e20000100800 */
[----:B------:R-:W-:-:S03]  /*55a30*/  F2FP.SATFINITE.E5M2.F32.PACK_AB_MERGE_C R3, R3, R32, RZ ;  /* 0x000000200303723e */ /* 0x000fc600048060ff */
[----:B0-----:R-:W3:Y:S04]  /*55a40*/  LDL.LU R31, [R1+0x2520] ;  /* 0x00252000011f7983 */ /* 0x001ee80000300800 */
[----:B------:R-:W4:Y:S04]  /*55a50*/  LDL.LU R33, [R1+0x251c] ;  /* 0x00251c0001217983 */ /* 0x000f280000300800 */
[----:B------:R0:W-:Y:S01]  /*55a60*/  STL [R1+0x1d4], R17 ;  /* 0x0001d41101007387 */ /* 0x0001e20000100800 */
[----:B------:R-:W-:-:S03]  /*55a70*/  F2FP.SATFINITE.E5M2.F32.PACK_AB_MERGE_C R40, R40, R37, RZ ;  /* 0x000000252828723e */ /* 0x000fc600048060ff */
[----:B0-----:R-:W4:Y:S04]  /*55a80*/  LDL.LU R17, [R1+0x2518] ;  /* 0x0025180001117983 */ /* 0x001f280000300800 */
        /* <DEDUP_REMOVED lines=11> */
[----:B0-----:R-:W2:Y:S04]  /*55b40*/  LDL.LU R3, [R1+0x30] ;  /* 0x0000300001037983 */ /* 0x001ea80000300800 */
        /* <DEDUP_REMOVED lines=32> */
[----:B------:R-:W3:Y:S04]  /*55d50*/  LDL.LU R34, [R1+0x24c0] ;  /* 0x0024c00001227983 */ /* 0x000ee80000300800 */
[----:B------:R0:W-:Y:S01]  /*55d60*/  STL [R1+0x1298], R59 ;  /* 0x0012983b01007387 */ /* 0x0001e20000100800 */
[----:B------:R-:W-:-:S03]  /*55d70*/  F2FP.SATFINITE.E5M2.F32.PACK_AB_MERGE_C R48, R48, R49, RZ ;  /* 0x000000313030723e */ /* 0x000fc600048060ff */
[----:B0-----:R-:W4:Y:S04]  /*55d80*/  LDL.LU R59, [R1+0x24bc] ;  /* 0x0024bc00013b7983 */ /* 0x001f280000300800 */
[----:B------:R-:W3:Y:S04]  /*55d90*/  LDL.LU R58, [R1+0x24b8] ;  /* 0x0024b800013a7983 */ /* 0x000ee80000300800 */
[----:B------:R0:W-:Y:S01]  /*55da0*/  STL [R1+0x1308], R53 ;  /* 0x0013083501007387 */ /* 0x0001e20000100800 */
[----:B------:R-:W-:-:S03]  /*55db0*/  F2FP.SATFINITE.E5M2.F32.PACK_AB_MERGE_C R50, R50, R51, RZ ;  /* 0x000000333232723e */ /* 0x000fc600048060ff */
[----:B0-----:R-:W4:Y:S04]  /*55dc0*/  LDL.LU R53, [R1+0x24b4] ;  /* 0x0024b40001357983 */ /* 0x001f280000300800 */
[----:B------:R-:W4:Y:S04]  /*55dd0*/  LDL.LU R52, [R1+0x24b0] ;  /* 0x0024b00001347983 */ /* 0x000f280000300800 */
[----:B------:R0:W-:Y:S01]  /*55de0*/  STL [R1+0x131c], R4 ;  /* 0x00131c0401007387 */ /* 0x0001e20000100800 */
[----:B------:R-:W-:-:S03]  /*55df0*/  F2FP.SATFINITE.E5M2.F32.PACK_AB_MERGE_C R44, R44, R45, RZ ;  /* 0x0000002d2c2c723e */ /* 0x000fc600048060ff */
[----:B0-----:R-:W3:Y:S04]  /*55e00*/  LDL.LU R4, [R1+0x9a0] ;  /* 0x0009a00001047983 */ /* 0x001ee80000300800 */
[----:B------:R-:W3:Y:S04]  /*55e10*/  LDL.LU R55, [R1+0x24ac] ;  /* 0x0024ac0001377983 */ /* 0x000ee80000300800 */
[----:B------:R0:W-:Y:S01]  /*55e20*/  STL [R1+0x1318], R54 ;  /* 0x0013183601007387 */ /* 0x0001e20000100800 */
[----:B------:R-:W-:-:S03]  /*55e30*/  F2FP.SATFINITE.E5M2.F32.PACK_AB_MERGE_C R46, R46, R47, RZ ;  /* 0x0000002f2e2e723e */ /* 0x000fc600048060ff */
[----:B0-----:R-:W3:Y:S04]  /*55e40*/  LDL.LU R54, [R1+0x24a8] ;  /* 0x0024a80001367983 */ /* 0x001ee80000300800 */
[----:B------:R-:W3:Y:S04]  /*55e50*/  LDL.LU R49, [R1+0x24a4] ;  /* 0x0024a40001317983 */ /* 0x000ee80000300800 */
[----:B------:R0:W-:Y:S04]  /*55e60*/  STL [R1+0x133c], R48 ;  /* 0x00133c3001007387 */ /* 0x0001e80000100800 */
        /* <DEDUP_REMOVED lines=9> */
[----:B0-----:R-:W3:Y:S01]  /*55f00*/  LDL.LU R46, [R1+0x2488] ;  /* 0x00248800012e7983 */ /* 0x001ee20000300800 */
[----:B------:R-:W-:-:S02]  /*55f10*/  F2FP.SATFINITE.E5M2.F32.PACK_AB_MERGE_C R6, R6, R15, RZ ;  /* 0x0000000f0606723e */ /* 0x000fc400048060ff */
[----:B------:R-:W-:Y:S02]  /*55f20*/  F2FP.SATFINITE.E5M2.F32.PACK_AB_MERGE_C R7, R22, R7, RZ ;  /* 0x000000071607723e */ /* 0x000fe400048060ff */
[----:B--2---:R-:W-:-:S05]  /*55f30*/  F2FP.SATFINITE.E5M2.F32.PACK_AB_MERGE_C R3, R12, R3, RZ ;  /* 0x000000030c03723e */ /* 0x004fca00048060ff */
[----:B------:R0:W-:Y:S04]  /*55f40*/  STL [R1+0x1368], R3 ;  /* 0x0013680301007387 */ /* 0x0001e80000100800 */
[----:B------:R4:W-:Y:S01]  /*55f50*/  STL [R1+0x1364], R6 ;  /* 0x0013640601007387 */ /* 0x0009e20000100800 */
[----:B0-----:R-:W-:-:S03]  /*55f60*/  F2FP.SATFINITE.E5M2.F32.PACK_AB_MERGE_C R3, R18, R19, RZ ;  /* 0x000000131203723e */ /* 0x001fc600048060ff */
[----:B------:R-:W-:Y:S01]  /*55f70*/  STL [R1+0x1378], R7 ;  /* 0x0013780701007387 */ /* 0x000fe20000100800 */
[----:B----4-:R-:W-:-:S03]  /*55f80*/  F2FP.SATFINITE.E5M2.F32.PACK_AB_MERGE_C R6, R53, R52, RZ ;  /* 0x000000343506723e */ /* 0x010fc600048060ff */
[----:B------:R-:W-:Y:S04]  /*55f90*/  STL.64 [R1+0x2310], R52 ;  /* 0x0023103401007387 */ /* 0x000fe80000100a00 */
[----:B------:R3:W-:Y:S04]  /*55fa0*/  STL [R1+0x1374], R3 ;  /* 0x0013740301007387 */ /* 0x0007e80000100800 */
[----:B------:R0:W-:Y:S01]  /*55fb0*/  STL [R1+0x1390], R6 ;  /* 0x0013900601007387 */ /* 0x0001e20000100800 */
[----:B---3--:R-:W-:-:S03]  /*55fc0*/  F2FP.SATFINITE.E5M2.F32.PACK_AB_MERGE_C R3, R55, R54, RZ ;  /* 0x000000363703723e */ /* 0x008fc600048060ff */
[----:B------:R-:W-:Y:S04]  /*55fd0*/  STL.64 [R1+0x2318], R54 ;  /* 0x0023183601007387 */ /* 0x000fe80000100a00 */
[----:B------:R1:W-:Y:S01]  /*55fe0*/  STL [R1+0x1388], R3 ;  /* 0x0013880301007387 */ /* 0x0003e20000100800 */
[----:B0-----:R-:W-:-:S03]  /*55ff0*/  F2FP.SATFINITE.E5M2.F32.PACK_AB_MERGE_C R6, R49, R48, RZ ;  /* 0x000000303106723e */ /* 0x001fc600048060ff */
[----:B------:R-:W-:Y:S04]  /*56000*/  STL.64 [R1+0x2320], R48 ;  /* 0x0023203001007387 */ /* 0x000fe80000100a00 */
[----:B------:R0:W-:Y:S01]  /*56010*/  STL [R1+0x13a4], R6 ;  /* 0x0013a40601007387 */ /* 0x0001e20000100800 */
[----:B-1----:R-:W-:-:S03]  /*56020*/  F2FP.SATFINITE.E5M2.F32.PACK_AB_MERGE_C R3, R51, R50, RZ ;  /* 0x000000323303723e */ /* 0x002fc600048060ff */
[----:B------:R-:W-:Y:S04]  /*56030*/  STL.64 [R1+0x2328], R50 ;  /* 0x0023283201007387 */ /* 0x000fe80000100a00 */
[----:B------:R1:W-:Y:S04]  /*56040*/  STL [R1+0x13a0], R3 ;  /* 0x0013a00301007387 */ /* 0x0003e80000100800 */
[----:B------:R-:W2:Y:S01]  /*56050*/  LDL.LU R15, [R1+0x114] ;  /* 0x00011400010f7983 */ /* 0x000ea20000300800 */
[----:B0-----:R-:W-:-:S05]  /*56060*/  F2FP.SATFINITE.E5M2.F32.PACK_AB_MERGE_C R6, R45, R44, RZ ;  /* 0x0000002c2d06723e */ /* 0x001fca00048060ff */
[----:B------:R-:W-:Y:S04]  /*56070*/  STL [R1+0x13bc], R6 ;  /* 0x0013bc0601007387 */ /* 0x000fe80000100800 */
[----:B------:R-:W3:Y:S01]  /*56080*/  LDL.LU R49, [R1+0x104] ;  /* 0x0001040001317983 */ /* 0x000ee20000300800 */
[----:B-1----:R-:W-:-:S05]  /*56090*/  F2FP.SATFINITE.E5M2.F32.PACK_AB_MERGE_C R3, R47, R46, RZ ;  /* 0x0000002e2f03723e */ /* 0x002fca00048060ff */
[----:B------:R0:W-:Y:S04]  /*560a0*/  STL [R1+0x13b8], R3 ;  /* 0x0013b80301007387 */ /* 0x0001e80000100800 */
[----:B0-----:R-:W4:Y:S04]  /*560b0*/  LDL.LU R3, [R1+0x28] ;  /* 0x0000280001037983 */ /* 0x001f280000300800 */
[----:B------:R-:W4:Y:S04]  /*560c0*/  LDL.LU R53, [R1+0x24] ;  /* 0x0000240001357983 */ /* 0x000f280000300800 */
[----:B------:R-:W4:Y:S04]  /*560d0*/  LDL.LU R6, [R1+0x20] ;  /* 0x0000200001067983 */ /* 0x000f280000300800 */
[----:B------:R-:W4:Y:S01]  /*560e0*/  LDL.LU R7, [R1+0x8] ;  /* 0x0000080001077983 */ /* 0x000f220000300800 */
[----:B------:R-:W-:-:S02]  /*560f0*/  VIADD R18, R4, 0x7f ;  /* 0x0000007f04127836 */ /* 0x000fc40000000000 */
[----:B------:R-:W-:-:S03]  /*56100*/  VIADD R19, R4, 0x1 ;  /* 0x0000000104137836 */ /* 0x000fc60000000000 */
[----:B------:R-:W-:Y:S01]  /*56110*/  ISETP.GE.AND P0, PT, R18, UR13, PT ;  /* 0x0000000d12007c0c */ /* 0x000fe2000bf06270 */
[C---:B------:R-:W-:Y:S01]  /*56120*/  VIADD R18, R4.reuse, 0x78 ;  /* 0x0000007804127836 */ /* 0x040fe20000000000 */
[----:B------:R-:W-:Y:S01]  /*56130*/  ISETP.GE.AND P1, PT, R19, UR7, PT ;  /* 0x0000000713007c0c */ /* 0x000fe2000bf26270 */
[----:B------:R-:W-:Y:S01]  /*56140*/  VIADD R19, R4, 0x79 ;  /* 0x0000007904137836 */ /* 0x000fe20000000000 */
[----:B------:R-:W-:Y:S02]  /*56150*/  LOP3.LUT R59, R59, 0xff7fffff, RZ, 0xc0, !PT ;  /* 0xff7fffff3b3b7812 */ /* 0x000fe400078ec0ff */
[----:B------:R-:W-:Y:S02]  /*56160*/  LOP3.LUT R34, R34, 0xffff, RZ, 0xc0, !PT ;  /* 0x0000ffff22227812 */ /* 0x000fe400078ec0ff */
[----:B------:R-:W-:Y:S02]  /*56170*/  LOP3.LUT R31, R31, 0xffff, RZ, 0xc0, !PT ;  /* 0x0000ffff1f1f7812 */ /* 0x000fe400078ec0ff */
[----:B------:R-:W-:-:S02]  /*56180*/  LOP3.LUT R36, R36, 0xffff, RZ, 0xc0, !PT ;  /* 0x0000ffff24247812 */ /* 0x000fc400078ec0ff */
[----:B------:R-:W-:Y:S02]  /*56190*/  LOP3.LUT R12, R21, 0xffff, RZ, 0xc0, !PT ;  /* 0x0000ffff150c7812 */ /* 0x000fe400078ec0ff */
[----:B------:R-:W-:Y:S02]  /*561a0*/  LOP3.LUT R22, R16, 0xffff, RZ, 0xc0, !PT ;  /* 0x0000ffff10167812 */ /* 0x000fe400078ec0ff */
[----:B------:R-:W-:Y:S01]  /*561b0*/  LOP3.LUT R58, R58, 0xfffdffff, RZ, 0xc0, !PT ;  /* 0xfffdffff3a3a7812 */ /* 0x000fe200078ec0ff */
[----:B------:R0:W-:Y:S01]  /*561c0*/  STL [R1+0x2464], R4 ;  /* 0x0024640401007387 */ /* 0x0001e20000100800 */
[----:B------:R-:W-:Y:S01]  /*561d0*/  ISETP.GE.AND P2, PT, R18, UR9, PT ;  /* 0x0000000912007c0c */ /* 0x000fe2000bf46270 */
[----:B------:R-:W-:Y:S01]  /*561e0*/  ULDC UR7, c[0x0][0x248] ;  /* 0x0000920000077ab9 */ /* 0x000fe20000000800 */
[----:B------:R-:W-:Y:S01]  /*561f0*/  @P1 LOP3.LUT R59, R59, 0x800000, RZ, 0xfc, !PT ;  /* 0x008000003b3b1812 */ /* 0x000fe200078efcff */
[----:B------:R-:W-:Y:S01]  /*56200*/  ULEA UR4, UR5, UR4, 0x18 ;  /* 0x0000000405047291 */ /* 0x000fe2000f8ec03f */
[----:B------:R-:W-:Y:S01]  /*56210*/  ISETP.GE.AND P1, PT, R19, UR11, PT ;  /* 0x0000000b13007c0c */ /* 0x000fe2000bf26270 */
[----:B------:R-:W-:Y:S01]  /*56220*/  ULDC UR13, c[0x0][0x248] ;  /* 0x00009200000d7ab9 */ /* 0x000fe20000000800 */
[----:B------:R-:W-:-:S02]  /*56230*/  PRMT R16, R31, 0x3340, R1 ;  /* 0x000033401f107816 */ /* 0x000fc40000000001 */
[----:B------:R-:W-:Y:S02]  /*56240*/  PRMT R21, R34, 0x3340, R36 ;  /* 0x0000334022157816 */ /* 0x000fe40000000024 */
[----:B------:R-:W-:Y:S01]  /*56250*/  LOP3.LUT R52, R20, 0xffff, RZ, 0xc0, !PT ;  /* 0x0000ffff14347812 */ /* 0x000fe200078ec0ff */
[----:B------:R-:W-:Y:S01]  /*56260*/  STL [R1+0x10], R12 ;  /* 0x0000100c01007387 */ /* 0x000fe20000100800 */
[----:B0-----:R-:W-:Y:S01]  /*56270*/  PRMT R4, R21, 0x5410, R16 ;  /* 0x0000541015047816 */ /* 0x001fe20000000010 */
[----:B------:R-:W-:Y:S01]  /*56280*/  ULDC UR9, c[0x0][0x248] ;  /* 0x0000920000097ab9 */ /* 0x000fe20000000800 */
[----:B------:R-:W-:Y:S01]  /*56290*/  @P2 LOP3.LUT R58, R58, 0x20000, RZ, 0xfc, !PT ;  /* 0x000200003a3a2812 */ /* 0x000fe200078efcff */
[----:B------:R0:W-:Y:S01]  /*562a0*/  STL [R1+0x4], R22 ;  /* 0x0000041601007387 */ /* 0x0001e20000100800 */
[----:B------:R-:W-:Y:S01]  /*562b0*/  PRMT R20, R22, 0x3340, R1 ;  /* 0x0000334016147816 */ /* 0x000fe20000000001 */
[----:B------:R-:W-:Y:S01]  /*562c0*/  ULDC UR11, c[0x0][0x248] ;  /* 0x00009200000b7ab9 */ /* 0x000fe20000000800 */
[----:B------:R-:W-:Y:S01]  /*562d0*/  LOP3.LUT R58, R58, 0xfffbffff, RZ, 0xc0, !PT ;  /* 0xfffbffff3a3a7812 */ /* 0x000fe200078ec0ff */
[----:B------:R1:W-:Y:S01]  /*562e0*/  STL [R1+0x1494], R4 ;  /* 0x0014940401007387 */ /* 0x0003e20000100800 */
[----:B--2---:R-:W-:Y:S01]  /*562f0*/  LOP3.LUT R44, R15, 0xffff, RZ, 0xc0, !PT ;  /* 0x0000ffff0f2c7812 */ /* 0x004fe200078ec0ff */
[----:B------:R-:W-:Y:S01]  /*56300*/  ULDC UR5, c[0x0][0x248] ;  /* 0x0000920000057ab9 */ /* 0x000fe20000000800 */
[----:B0-----:R-:W-:-:S02]  /*56310*/  PRMT R22, R12, 0x3340, R52 ;  /* 0x000033400c167816 */ /* 0x001fc40000000034 */
[----:B------:R-:W-:Y:S02]  /*56320*/  @P1 LOP3.LUT R58, R58, 0x40000, RZ, 0xfc, !PT ;  /* 0x000400003a3a1812 */ /* 0x000fe400078efcff */
[----:B-1----:R-:W-:-:S05]  /*56330*/  PRMT R4, R22, 0x5410, R20 ;  /* 0x0000541016047816 */ /* 0x002fca0000000014 */
[----:B------:R0:W-:Y:S04]  /*56340*/  STL [R1+0x1490], R4 ;  /* 0x0014900401007387 */ /* 0x0001e80000100800 */
[----:B------:R-:W-:Y:S01]  /*56350*/  STL.64 [R1+0x2330], R58 ;  /* 0x0023303a01007387 */ /* 0x000fe20000100a00 */
[----:B---3--:R-:W-:-:S03]  /*56360*/  LOP3.LUT R21, R49, 0xffff, RZ, 0xc0, !PT ;  /* 0x0000ffff31157812 */ /* 0x008fc600078ec0ff */
[----:B------:R-:W2:Y:S04]  /*56370*/  LDL.LU R54, [R1+0x154] ;  /* 0x0001540001367983 */ /* 0x000ea80000300800 */
[----:B------:R-:W3:Y:S04]  /*56380*/  LDL.LU R55, [R1+0x144] ;  /* 0x0001440001377983 */ /* 0x000ee80000300800 */
[----:B------:R-:W3:Y:S04]  /*56390*/  LDL.LU R12, [R1+0x120] ;  /* 0x00012000010c7983 */ /* 0x000ee80000300800 */
[----:B------:R-:W-:Y:S04]  /*563a0*/  STL [R1+0x1c], R44 ;  /* 0x00001c2c01007387 */ /* 0x000fe80000100800 */
[----:B------:R-:W3:Y:S01]  /*563b0*/  LDL.LU R15, [R1+0xfc] ;  /* 0x0000fc00010f7983 */ /* 0x000ee20000300800 */
[----:B----4-:R-:W-:-:S03]  /*563c0*/  LOP3.LUT R3, R3, 0xffff, RZ, 0xc0, !PT ;  /* 0x0000ffff03037812 */ /* 0x010fc600078ec0ff */
[----:B------:R-:W-:Y:S01]  /*563d0*/  STL [R1+0x18], R21 ;  /* 0x0000181501007387 */ /* 0x000fe20000100800 */
[----:B------:R-:W-:-:S03]  /*563e0*/  LOP3.LUT R20, R6, 0xffff, RZ, 0xc0, !PT ;  /* 0x0000ffff06147812 */ /* 0x000fc600078ec0ff */
[----:B------:R-:W-:Y:S01]  /*563f0*/  STL [R1+0x58], R3 ;  /* 0x0000580301007387 */ /* 0x000fe20000100800 */
[----:B------:R-:W-:Y:S02]  /*56400*/  LOP3.LUT R45, R53, 0xffff, RZ, 0xc0, !PT ;  /* 0x0000ffff352d7812 */ /* 0x000fe400078ec0ff */
[----:B------:R-:W-:Y:S01]  /*56410*/  LOP3.LUT R22, R7, 0xffff, RZ, 0xc0, !PT ;  /* 0x0000ffff07167812 */ /* 0x000fe200078ec0ff */
[----:B------:R1:W-:Y:S04]  /*56420*/  STL [R1+0x24], R20 ;  /* 0x0000241401007387 */ /* 0x0003e80000100800 */
[----:B------:R-:W4:Y:S04]  /*56430*/  LDL.LU R53, [R1+0x8c] ;  /* 0x00008c0001357983 */ /* 0x000f280000300800 */
[----:B------:R-:W4:Y:S04]  /*56440*/  LDL.LU R6, [R1+0x88] ;  /* 0x0000880001067983 */ /* 0x000f280000300800 */
[----:B------:R-:W-:Y:S04]  /*56450*/  STL [R1+0x14], R22 ;  /* 0x0000141601007387 */ /* 0x000fe80000100800 */
[----:B------:R-:W4:Y:S01]  /*56460*/  LDL.LU R7, [R1+0x68] ;  /* 0x0000680001077983 */ /* 0x000f220000300800 */
[----:B0-----:R-:W-:-:S02]  /*56470*/  LOP3.LUT R4, R60, 0xffff, RZ, 0xc0, !PT ;  /* 0x0000ffff3c047812 */ /* 0x001fc400078ec0ff */
[----:B------:R-:W-:Y:S02]  /*56480*/  LOP3.LUT R16, R17, 0xffff, RZ, 0xc0, !PT ;  /* 0x0000ffff11107812 */ /* 0x000fe400078ec0ff */
[----:B------:R-:W-:Y:S02]  /*56490*/  LOP3.LUT R27, R27, 0xffff, RZ, 0xc0, !PT ;  /* 0x0000ffff1b1b7812 */ /* 0x000fe400078ec0ff */
[----:B------:R-:W-:Y:S01]  /*564a0*/  LOP3.LUT R35, R35, 0xffff, RZ, 0xc0, !PT ;  /* 0x0000ffff23237812 */ /* 0x000fe200078ec0ff */
[----:B------:R-:W-:Y:S01]  /*564b0*/  STL [R1+0x54], R4 ;  /* 0x0000540401007387 */ /* 0x000fe20000100800 */
[----:B------:R-:W-:Y:S02]  /*564c0*/  LOP3.LUT R33, R33, 0xffff, RZ, 0xc0, !PT ;  /* 0x0000ffff21217812 */ /* 0x000fe400078ec0ff */
[----:B------:R-:W-:Y:S01]  /*564d0*/  LOP3.LUT R18, R0, 0xffff, RZ, 0xc0, !PT ;  /* 0x0000ffff00127812 */ /* 0x000fe200078ec0ff */
[----:B------:R0:W-:Y:S01]  /*564e0*/  STL [R1+0x8], R16 ;  /* 0x0000081001007387 */ /* 0x0001e20000100800 */
[----:B------:R-:W-:-:S02]  /*564f0*/  PRMT R0, R35, 0x3340, R1 ;  /* 0x0000334023007816 */ /* 0x000fc40000000001 */
[----:B------:R-:W-:Y:S02]  /*56500*/  PRMT R19, R45, 0x3340, R27 ;  /* 0x000033402d137816 */ /* 0x000fe4000000001b */
[----:B-1----:R-:W-:Y:S02]  /*56510*/  PRMT R20, R44, 0x3340, R20 ;  /* 0x000033402c147816 */ /* 0x002fe40000000014 */
[--C-:B------:R-:W-:Y:S02]  /*56520*/  PRMT R17, R33, 0x3340, R1.reuse ;  /* 0x0000334021117816 */ /* 0x100fe40000000001 */
[----:B0-----:R-:W-:Y:S02]  /*56530*/  PRMT R16, R16, 0x3340, R1 ;  /* 0x0000334010107816 */ /* 0x001fe40000000001 */
[----:B------:R-:W-:Y:S02]  /*56540*/  PRMT R21, R21, 0x3340, R22 ;  /* 0x0000334015157816 */ /* 0x000fe40000000016 */
[----:B------:R-:W-:-:S02]  /*56550*/  PRMT R22, R3, 0x3340, R4 ;  /* 0x0000334003167816 */ /* 0x000fc40000000004 */
[----:B------:R-:W-:Y:S02]  /*56560*/  PRMT R0, R19, 0x5410, R0 ;  /* 0x0000541013007816 */ /* 0x000fe40000000000 */
[----:B------:R-:W-:Y:S01]  /*56570*/  PRMT R3, R20, 0x5410, R16 ;  /* 0x0000541014037816 */ /* 0x000fe20000000010 */
[----:B------:R0:W-:Y:S01]  /*56580*/  STL [R1+0x28], R18 ;  /* 0x0000281201007387 */ /* 0x0001e20000100800 */
[----:B------:R-:W-:-:S03]  /*56590*/  PRMT R4, R21, 0x5410, R17 ;  /* 0x0000541015047816 */ /* 0x000fc60000000011 */
[----:B------:R1:W-:Y:S04]  /*565a0*/  STL [R1+0x148c], R0 ;  /* 0x00148c0001007387 */ /* 0x0003e80000100800 */
[----:B------:R1:W-:Y:S01]  /*565b0*/  STL [R1+0x1488], R3 ;  /* 0x0014880301007387 */ /* 0x0003e20000100800 */
[----:B0-----:R-:W-:-:S04]  /*565c0*/  PRMT R18, R18, 0x3340, R1 ;  /* 0x0000334012127816 */ /* 0x001fc80000000001 */
[----:B-1----:R-:W-:Y:S01]  /*565d0*/  PRMT R0, R22, 0x5410, R18 ;  /* 0x0000541016007816 */ /* 0x002fe20000000012 */
[----:B------:R-:W4:Y:S04]  /*565e0*/  LDL.LU R3, [R1+0x16c] ;  /* 0x00016c0001037983 */ /* 0x000f280000300800 */
[----:B------:R2:W-:Y:S04]  /*565f0*/  STL [R1+0x1484], R4 ;  /* 0x0014840401007387 */ /* 0x0005e80000100800 */
[----:B------:R0:W-:Y:S01]  /*56600*/  STL [R1+0x1480], R0 ;  /* 0x0014800001007387 */ /* 0x0001e20000100800 */
[----:B------:R-:W-:-:S02]  /*56610*/  LOP3.LUT R22, R5, 0xffff, RZ, 0xc0, !PT ;  /* 0x0000ffff05167812 */ /* 0x000fc400078ec0ff */
[----:B--2---:R-:W-:Y:S02]  /*56620*/  LOP3.LUT R4, R54, 0xffff, RZ, 0xc0, !PT ;  /* 0x0000ffff36047812 */ /* 0x004fe400078ec0ff */
[----:B---3--:R-:W-:-:S03]  /*56630*/  LOP3.LUT R18, R55, 0xffff, RZ, 0xc0, !PT ;  /* 0x0000ffff37127812 */ /* 0x008fc600078ec0ff */
[----:B------:R-:W-:Y:S01]  /*56640*/  STL [R1+0xb4], R4 ;  /* 0x0000b40401007387 */ /* 0x000fe20000100800 */
[----:B------:R-:W-:-:S03]  /*56650*/  LOP3.LUT R19, R12, 0xffff, RZ, 0xc0, !PT ;  /* 0x0000ffff0c137812 */ /* 0x000fc600078ec0ff */
[----:B------:R1:W-:Y:S04]  /*56660*/  STL [R1+0x34], R18 ;  /* 0x0000341201007387 */ /* 0x0003e80000100800 */
[----:B------:R-:W2:Y:S01]  /*56670*/  LDL.LU R49, [R1+0x15c] ;  /* 0x00015c0001317983 */ /* 0x000ea20000300800 */
[----:B------:R-:W-:-:S03]  /*56680*/  LOP3.LUT R20, R15, 0xffff, RZ, 0xc0, !PT ;  /* 0x0000ffff0f147812 */ /* 0x000fc600078ec0ff */
[----:B------:R3:W-:Y:S04]  /*56690*/  STL [R1+0x78], R19 ;  /* 0x0000781301007387 */ /* 0x0007e80000100800 */
[----:B------:R-:W2:Y:S04]  /*566a0*/  LDL.LU R54, [R1+0x158] ;  /* 0x0001580001367983 */ /* 0x000ea80000300800 */
[----:B------:R3:W-:Y:S04]  /*566b0*/  STL [R1+0x70], R20 ;  /* 0x0000701401007387 */ /* 0x0007e80000100800 */
[----:B------:R-:W2:Y:S04]  /*566c0*/  LDL.LU R12, [R1+0x10c] ;  /* 0x00010c00010c7983 */ /* 0x000ea80000300800 */
[----:B------:R-:W2:Y:S01]  /*566d0*/  LDL.LU R15, [R1+0xf0] ;  /* 0x0000f000010f7983 */ /* 0x000ea20000300800 */
[----:B----4-:R-:W-:-:S02]  /*566e0*/  LOP3.LUT R21, R53, 0xffff, RZ, 0xc0, !PT ;  /* 0x0000ffff35157812 */ /* 0x010fc400078ec0ff */
[----:B------:R-:W-:Y:S02]  /*566f0*/  LOP3.LUT R46, R6, 0xffff, RZ, 0xc0, !PT ;  /* 0x0000ffff062e7812 */ /* 0x000fe400078ec0ff */
[----:B------:R-:W4:Y:S04]  /*56700*/  LDL.LU R6, [R1+0xec] ;  /* 0x0000ec0001067983 */ /* 0x000f280000300800 */
[----:B------:R-:W-:Y:S01]  /*56710*/  STL [R1+0xb8], R21 ;  /* 0x0000b81501007387 */ /* 0x000fe20000100800 */
[----:B------:R-:W-:-:S03]  /*56720*/  LOP3.LUT R44, R7, 0xffff, RZ, 0xc0, !PT ;  /* 0x0000ffff072c7812 */ /* 0x000fc600078ec0ff */
[----:B------:R-:W-:Y:S04]  /*56730*/  STL [R1+0x38], R46 ;  /* 0x0000382e01007387 */ /* 0x000fe80000100800 */
[----:B------:R-:W4:Y:S04]  /*56740*/  LDL.LU R7, [R1+0xe8] ;  /* 0x0000e80001077983 */ /* 0x000f280000300800 */
[----:B------:R-:W4:Y:S01]  /*56750*/  LDL.LU R5, [R1+0x2484] ;  /* 0x0024840001057983 */ /* 0x000f220000300800 */
[----:B0-----:R-:W-:Y:S02]  /*56760*/  LOP3.LUT R0, R24, 0xffff, RZ, 0xc0, !PT ;  /* 0x0000ffff18007812 */ /* 0x001fe400078ec0ff */
[----:B------:R-:W-:Y:S01]  /*56770*/  LOP3.LUT R23, R23, 0xffff, RZ, 0xc0, !PT ;  /* 0x0000ffff17177812 */ /* 0x000fe200078ec0ff */
[----:B------:R-:W-:Y:S01]  /*56780*/  STL [R1+0x7c], R44 ;  /* 0x00007c2c01007387 */ /* 0x000fe20000100800 */
[----:B------:R-:W-:-:S03]  /*56790*/  LOP3.LUT R16, R8, 0xffff, RZ, 0xc0, !PT ;  /* 0x0000ffff08107812 */ /* 0x000fc600078ec0ff */
[----:B------:R-:W-:Y:S01]  /*567a0*/  STL [R1+0x68], R22 ;  /* 0x0000681601007387 */ /* 0x000fe20000100800 */
[----:B------:R-:W-:Y:S02]  /*567b0*/  LOP3.LUT R17, R25, 0xffff, RZ, 0xc0, !PT ;  /* 0x0000ffff19117812 */ /* 0x000fe400078ec0ff */
[----:B-1----:R-:W-:Y:S01]  /*567c0*/  PRMT R18, R18, 0x3340, R46 ;  /* 0x0000334012127816 */ /* 0x002fe2000000002e */
[----:B------:R0:W-:Y:S01]  /*567d0*/  STL [R1+0x20], R0 ;  /* 0x0000200001007387 */ /* 0x0001e20000100800 */
[--C-:B------:R-:W-:Y:S02]  /*567e0*/  PRMT R8, R23, 0x3340, R1.reuse ;  /* 0x0000334017087816 */ /* 0x100fe40000000001 */
[----:B---3--:R-:W-:Y:S01]  /*567f0*/  PRMT R19, R19, 0x3340, R44 ;  /* 0x0000334013137816 */ /* 0x008fe2000000002c */
[----:B------:R-:W-:Y:S01]  /*56800*/  STL [R1+0x5c], R23 ;  /* 0x00005c1701007387 */ /* 0x000fe20000100800 */
[----:B------:R-:W-:Y:S02]  /*56810*/  PRMT R20, R20, 0x3340, R22 ;  /* 0x0000334014147816 */ /* 0x000fe40000000016 */
[----:B0-----:R-:W-:Y:S01]  /*56820*/  PRMT R0, R0, 0x3340, R1 ;  /* 0x0000334000007816 */ /* 0x001fe20000000001 */
[----:B------:R0:W-:Y:S01]  /*56830*/  STL [R1+0x30], R16 ;  /* 0x0000301001007387 */ /* 0x0001e20000100800 */
[----:B------:R-:W-:-:S02]  /*56840*/  PRMT R21, R4, 0x3340, R21 ;  /* 0x0000334004157816 */ /* 0x000fc40000000015 */
[----:B------:R-:W-:Y:S01]  /*56850*/  PRMT R0, R18, 0x5410, R0 ;  /* 0x0000541012007816 */ /* 0x000fe20000000000 */
[----:B------:R1:W-:Y:S01]  /*56860*/  STL [R1+0x90], R17 ;  /* 0x0000901101007387 */ /* 0x0003e20000100800 */
[----:B------:R-:W-:Y:S02]  /*56870*/  PRMT R8, R19, 0x5410, R8 ;  /* 0x0000541013087816 */ /* 0x000fe40000000008 */
[--C-:B0-----:R-:W-:Y:S01]  /*56880*/  PRMT R16, R16, 0x3340, R1.reuse ;  /* 0x0000334010107816 */ /* 0x101fe20000000001 */
[----:B------:R0:W-:Y:S01]  /*56890*/  STL [R1+0x147c], R0 ;  /* 0x00147c0001007387 */ /* 0x0001e20000100800 */
[----:B-1----:R-:W-:Y:S02]  /*568a0*/  PRMT R17, R17, 0x3340, R1 ;  /* 0x0000334011117816 */ /* 0x002fe40000000001 */
[----:B------:R-:W-:Y:S01]  /*568b0*/  PRMT R4, R20, 0x5410, R16 ;  /* 0x0000541014047816 */ /* 0x000fe20000000010 */
[----:B------:R-:W-:Y:S01]  /*568c0*/  STL [R1+0x1478], R8 ;  /* 0x0014780801007387 */ /* 0x000fe20000100800 */
[----:B------:R-:W-:-:S02]  /*568d0*/  LOP3.LUT R19, R3, 0xffff, RZ, 0xc0, !PT ;  /* 0x0000ffff03137812 */ /* 0x000fc400078ec0ff */
[----:B0-----:R-:W-:Y:S01]  /*568e0*/  PRMT R0, R21, 0x5410, R17 ;  /* 0x0000541015007816 */ /* 0x001fe20000000011 */
[----:B------:R2:W-:Y:S04]  /*568f0*/  STL [R1+0x1474], R4 ;  /* 0x0014740401007387 */ /* 0x0005e80000100800 */
[----:B------:R-:W3:Y:S04]  /*56900*/  LDL.LU R55, [R1+0x194] ;  /* 0x0001940001377983 */ /* 0x000ee80000300800 */
[----:B------:R0:W-:Y:S04]  /*56910*/  STL [R1+0x1470], R0 ;  /* 0x0014700001007387 */ /* 0x0001e80000100800 */
[----:B------:R-:W3:Y:S04]  /*56920*/  LDL.LU R53, [R1+0x190] ;  /* 0x0001900001357983 */ /* 0x000ee80000300800 */
[----:B------:R-:W3:Y:S04]  /*56930*/  LDL.LU R3, [R1+0x11c] ;  /* 0x00011c0001037983 */ /* 0x000ee80000300800 */
[----:B------:R-:W-:Y:S01]  /*56940*/  STL [R1+0xbc], R19 ;  /* 0x0000bc1301007387 */ /* 0x000fe20000100800 */
[----:B--2---:R-:W-:-:S02]  /*56950*/  LOP3.LUT R4, R49, 0xffff, RZ, 0xc0, !PT ;  /* 0x0000ffff31047812 */ /* 0x004fc400078ec0ff */
[----:B------:R-:W-:-:S03]  /*56960*/  LOP3.LUT R17, R54, 0xffff, RZ, 0xc0, !PT ;  /* 0x0000ffff36117812 */ /* 0x000fc600078ec0ff */
[----:B------:R-:W-:Y:S01]  /*56970*/  STL [R1+0x104], R4 ;  /* 0x0001040401007387 */ /* 0x000fe20000100800 */
[----:B------:R-:W-:-:S03]  /*56980*/  LOP3.LUT R18, R12, 0xffff, RZ, 0xc0, !PT ;  /* 0x0000ffff0c127812 */ /* 0x000fc600078ec0ff */
[----:B------:R1:W-:Y:S01]  /*56990*/  STL [R1+0x50], R17 ;  /* 0x0000501101007387 */ /* 0x0003e20000100800 */
[----:B------:R-:W-:-:S03]  /*569a0*/  LOP3.LUT R21, R15, 0xffff, RZ, 0xc0, !PT ;  /* 0x0000ffff0f157812 */ /* 0x000fc600078ec0ff */
[----:B------:R2:W-:Y:S04]  /*569b0*/  STL [R1+0x8c], R18 ;  /* 0x00008c1201007387 */ /* 0x0005e80000100800 */
[----:B------:R-:W-:Y:S04]  /*569c0*/  STL [R1+0xd0], R21 ;  /* 0x0000d01501007387 */ /* 0x000fe80000100800 */
[----:B------:R-:W3:Y:S01]  /*569d0*/  LDL.LU R12, [R1+0x118] ;  /* 0x00011800010c7983 */ /* 0x000ee20000300800 */
[----:B----4-:R-:W-:-:S03]  /*569e0*/  LOP3.LUT R20, R6, 0xffff, RZ, 0xc0, !PT ;  /* 0x0000ffff06147812 */ /* 0x010fc600078ec0ff */
[----:B------:R-:W4:Y:S01]  /*569f0*/  LDL.LU R15, [R1+0xf4] ;  /* 0x0000f400010f7983 */ /* 0x000f220000300800 */
[----:B------:R-:W-:-:S05]  /*56a00*/  LOP3.LUT R23, R7, 0xffff, RZ, 0xc0, !PT ;  /* 0x0000ffff07177812 */ /* 0x000fca00078ec0ff */
[----:B------:R-:W-:Y:S01]  /*56a10*/  STL [R1+0x3c], R23 ;  /* 0x00003c1701007387 */ /* 0x000fe20000100800 */
[----:B------:R-:W-:-:S03]  /*56a20*/  LOP3.LUT R22, R5, 0xffff, RZ, 0xc0, !PT ;  /* 0x0000ffff05167812 */ /* 0x000fc600078ec0ff */
[----:B------:R2:W-:Y:S04]  /*56a30*/  STL [R1+0xfc], R20 ;  /* 0x0000fc1401007387 */ /* 0x0005e80000100800 */
[----:B------:R-:W4:Y:S04]  /*56a40*/  LDL.LU R6, [R1+0x108] ;  /* 0x0001080001067983 */ /* 0x000f280000300800 */
[----:B------:R-:W4:Y:S04]  /*56a50*/  LDL.LU R7, [R1+0xa8] ;  /* 0x0000a80001077983 */ /* 0x000f280000300800 */
[----:B------:R-:W4:Y:S01]  /*56a60*/  LDL.LU R5, [R1+0xa4] ;  /* 0x0000a40001057983 */ /* 0x000f220000300800 */
[----:B------:R-:W-:-:S02]  /*56a70*/  LOP3.LUT R48, R26, 0xffff, RZ, 0xc0, !PT ;  /* 0x0000ffff1a307812 */ /* 0x000fc400078ec0ff */
[----:B------:R-:W-:Y:S02]  /*56a80*/  LOP3.LUT R8, R9, 0xffff, RZ, 0xc0, !PT ;  /* 0x0000ffff09087812 */ /* 0x000fe400078ec0ff */
[----:B------:R-:W-:Y:S02]  /*56a90*/  LOP3.LUT R24, R37, 0xffff, RZ, 0xc0, !PT ;  /* 0x0000ffff25187812 */ /* 0x000fe400078ec0ff */
[----:B------:R-:W-:Y:S02]  /*56aa0*/  LOP3.LUT R16, R32, 0xffff, RZ, 0xc0, !PT ;  /* 0x0000ffff20107812 */ /* 0x000fe400078ec0ff */
[----:B0-----:R-:W-:Y:S02]  /*56ab0*/  PRMT R0, R48, 0x3340, R1 ;  /* 0x0000334030007816 */ /* 0x001fe40000000001 */
[----:B-1----:R-:W-:Y:S01]  /*56ac0*/  PRMT R17, R17, 0x3340, R23 ;  /* 0x0000334011117816 */ /* 0x002fe20000000017 */
[----:B------:R-:W-:Y:S01]  /*56ad0*/  STL [R1+0x88], R22 ;  /* 0x0000881601007387 */ /* 0x000fe20000100800 */
[----:B--2---:R-:W-:-:S02]  /*56ae0*/  PRMT R18, R18, 0x3340, R22 ;  /* 0x0000334012127816 */ /* 0x004fc40000000016 */
[----:B------:R-:W-:Y:S01]  /*56af0*/  PRMT R0, R17, 0x5410, R0 ;  /* 0x0000541011007816 */ /* 0x000fe20000000000 */
[----:B------:R0:W-:Y:S01]  /*56b00*/  STL [R1+0x74], R8 ;  /* 0x0000740801007387 */ /* 0x0001e20000100800 */
[----:B------:R-:W-:Y:S02]  /*56b10*/  PRMT R9, R24, 0x3340, R1 ;  /* 0x0000334018097816 */ /* 0x000fe40000000001 */
[----:B------:R-:W-:Y:S01]  /*56b20*/  PRMT R19, R19, 0x3340, R21 ;  /* 0x0000334013137816 */ /* 0x000fe20000000015 */
[----:B------:R-:W-:Y:S01]  /*56b30*/  STL [R1+0xb0], R24 ;  /* 0x0000b01801007387 */ /* 0x000fe20000100800 */
[----:B------:R-:W-:-:S03]  /*56b40*/  PRMT R20, R4, 0x3340, R20 ;  /* 0x0000334004147816 */ /* 0x000fc60000000014 */
[----:B------:R1:W-:Y:S01]  /*56b50*/  STL [R1+0xec], R16 ;  /* 0x0000ec1001007387 */ /* 0x0003e20000100800 */
[----:B0-----:R-:W-:Y:S02]  /*56b60*/  PRMT R8, R8, 0x3340, R1 ;  /* 0x0000334008087816 */ /* 0x001fe40000000001 */
[----:B------:R-:W-:Y:S01]  /*56b70*/  PRMT R4, R19, 0x5410, R9 ;  /* 0x0000541013047816 */ /* 0x000fe20000000009 */
[----:B------:R0:W-:Y:S01]  /*56b80*/  STL [R1+0x146c], R0 ;  /* 0x00146c0001007387 */ /* 0x0001e20000100800 */
[----:B------:R-:W-:Y:S02]  /*56b90*/  PRMT R8, R18, 0x5410, R8 ;  /* 0x0000541012087816 */ /* 0x000fe40000000008 */
[----:B-1----:R-:W-:-:S03]  /*56ba0*/  PRMT R16, R16, 0x3340, R1 ;  /* 0x0000334010107816 */ /* 0x002fc60000000001 */
[----:B------:R-:W-:Y:S01]  /*56bb0*/  STL [R1+0x1468], R8 ;  /* 0x0014680801007387 */ /* 0x000fe20000100800 */
[----:B---3--:R-:W-:Y:S02]  /*56bc0*/  LOP3.LUT R21, R55, 0xffff, RZ, 0xc0, !PT ;  /* 0x0000ffff37157812 */ /* 0x008fe400078ec0ff */
[----:B0-----:R-:W-:Y:S01]  /*56bd0*/  PRMT R0, R20, 0x5410, R16 ;  /* 0x0000541014007816 */ /* 0x001fe20000000010 */
[----:B------:R0:W-:Y:S01]  /*56be0*/  STL [R1+0x1464], R4 ;  /* 0x0014640401007387 */ /* 0x0001e20000100800 */
[----:B------:R-:W-:-:S03]  /*56bf0*/  LOP3.LUT R17, R53, 0xffff, RZ, 0xc0, !PT ;  /* 0x0000ffff35117812 */ /* 0x000fc600078ec0ff */
[----:B------:R1:W-:Y:S04]  /*56c00*/  STL [R1+0x1460], R0 ;  /* 0x0014600001007387 */ /* 0x0003e80000100800 */
[----:B------:R-:W2:Y:S01]  /*56c10*/  LDL.LU R49, [R1+0x1c8] ;  /* 0x0001c80001317983 */ /* 0x000ea20000300800 */
[----:B0-----:R-:W-:-:S03]  /*56c20*/  LOP3.LUT R4, R3, 0xffff, RZ, 0xc0, !PT ;  /* 0x0000ffff03047812 */ /* 0x001fc600078ec0ff */
[----:B------:R-:W-:Y:S04]  /*56c30*/  STL [R1+0xf0], R21 ;  /* 0x0000f01501007387 */ /* 0x000fe80000100800 */
[----:B------:R-:W3:Y:S04]  /*56c40*/  LDL.LU R53, [R1+0x1c4] ;  /* 0x0001c40001357983 */ /* 0x000ee80000300800 */
[----:B------:R-:W-:Y:S04]  /*56c50*/  STL [R1+0xdc], R17 ;  /* 0x0000dc1101007387 */ /* 0x000fe80000100800 */
[----:B------:R-:W3:Y:S04]  /*56c60*/  LDL.LU R3, [R1+0x18c] ;  /* 0x00018c0001037983 */ /* 0x000ee80000300800 */
[----:B------:R-:W-:Y:S01]  /*56c70*/  STL [R1+0x10c], R4 ;  /* 0x00010c0401007387 */ /* 0x000fe20000100800 */
[----:B-1----:R-:W-:-:S02]  /*56c80*/  LOP3.LUT R0, R10, 0xffff, RZ, 0xc0, !PT ;  /* 0x0000ffff0a007812 */ /* 0x002fc400078ec0ff */
[----:B------:R-:W-:-:S04]  /*56c90*/  LOP3.LUT R11, R11, 0xffff, RZ, 0xc0, !PT ;  /* 0x0000ffff0b0b7812 */ /* 0x000fc800078ec0ff */
[----:B------:R-:W-:Y:S02]  /*56ca0*/  PRMT R10, R11, 0x3340, R1 ;  /* 0x000033400b0a7816 */ /* 0x000fe40000000001 */
[----:B------:R-:W-:Y:S02]  /*56cb0*/  LOP3.LUT R12, R12, 0xffff, RZ, 0xc0, !PT ;  /* 0x0000ffff0c0c7812 */ /* 0x000fe400078ec0ff */
[----:B----4-:R-:W-:-:S03]  /*56cc0*/  LOP3.LUT R16, R15, 0xffff, RZ, 0xc0, !PT ;  /* 0x0000ffff0f107812 */ /* 0x010fc600078ec0ff */
[----:B------:R-:W-:Y:S04]  /*56cd0*/  STL [R1+0x9c], R12 ;  /* 0x00009c0c01007387 */ /* 0x000fe80000100800 */
[----:B------:R-:W-:Y:S01]  /*56ce0*/  STL [R1+0xf4], R16 ;  /* 0x0000f41001007387 */ /* 0x000fe20000100800 */
[----:B------:R-:W-:Y:S02]  /*56cf0*/  LOP3.LUT R19, R6, 0xffff, RZ, 0xc0, !PT ;  /* 0x0000ffff06137812 */ /* 0x000fe400078ec0ff */
[----:B------:R-:W-:Y:S02]  /*56d00*/  LOP3.LUT R18, R7, 0xffff, RZ, 0xc0, !PT ;  /* 0x0000ffff07127812 */ /* 0x000fe400078ec0ff */
[----:B------:R-:W4:Y:S01]  /*56d10*/  LDL.LU R7, [R1+0x188] ;  /* 0x0001880001077983 */ /* 0x000f220000300800 */
[----:B------:R-:W-:-:S03]  /*56d20*/  LOP3.LUT R20, R5, 0xffff, RZ, 0xc0, !PT ;  /* 0x0000ffff05147812 */ /* 0x000fc600078ec0ff */
[----:B------:R-:W-:Y:S01]  /*56d30*/  STL [R1+0xe8], R19 ;  /* 0x0000e81301007387 */ /* 0x000fe20000100800 */
[----:B------:R-:W-:-:S03]  /*56d40*/  LOP3.LUT R5, R41, 0xffff, RZ, 0xc0, !PT ;  /* 0x0000ffff29057812 */ /* 0x000fc600078ec0ff */
[----:B------:R-:W-:Y:S04]  /*56d50*/  STL [R1+0x94], R20 ;  /* 0x0000941401007387 */ /* 0x000fe80000100800 */
[----:B------:R-:W4:Y:S04]  /*56d60*/  LDL.LU R15, [R1+0x140] ;  /* 0x00014000010f7983 */ /* 0x000f280000300800 */
[----:B------:R-:W-:Y:S04]  /*56d70*/  STL [R1+0x108], R18 ;  /* 0x0001081201007387 */ /* 0x000fe80000100800 */
[----:B------:R-:W4:Y:S01]  /*56d80*/  LDL.LU R50, [R1+0x13c] ;  /* 0x00013c0001327983 */ /* 0x000f220000300800 */
[----:B------:R-:W-:-:S03]  /*56d90*/  PRMT R8, R5, 0x3340, R1 ;  /* 0x0000334005087816 */ /* 0x000fc60000000001 */
[----:B------:R-:W-:Y:S04]  /*56da0*/  STL [R1], R0 ;  /* 0x0000000001007387 */ /* 0x000fe80000100800 */
[----:B------:R0:W-:Y:S04]  /*56db0*/  STL [R1+0xd4], R5 ;  /* 0x0000d40501007387 */ /* 0x0001e80000100800 */
[----:B------:R-:W4:Y:S04]  /*56dc0*/  LDL.LU R6, [R1+0x100] ;  /* 0x0001000001067983 */ /* 0x000f280000300800 */
[----:B------:R1:W-:Y:S04]  /*56dd0*/  STL [R1+0xd8], R11 ;  /* 0x0000d80b01007387 */ /* 0x0003e80000100800 */
[----:B0-----:R-:W4:Y:S04]  /*56de0*/  LDL.LU R5, [R1+0xf8] ;  /* 0x0000f80001057983 */ /* 0x001f280000300800 */
[----:B------:R-:W4:Y:S01]  /*56df0*/  LDL.LU R55, [R1+0x6c] ;  /* 0x00006c0001377983 */ /* 0x000f220000300800 */
[----:B-1----:R-:W-:-:S03]  /*56e00*/  PRMT R11, R12, 0x3340, R20 ;  /* 0x000033400c0b7816 */ /* 0x002fc60000000014 */
[----:B------:R-:W4:Y:S01]  /*56e10*/  LDL.LU R12, [R1+0x80] ;  /* 0x00008000010c7983 */ /* 0x000f220000300800 */
[--C-:B------:R-:W-:Y:S02]  /*56e20*/  PRMT R0, R0, 0x3340, R1.reuse ;  /* 0x0000334000007816 */ /* 0x100fe40000000001 */
[----:B------:R-:W-:Y:S02]  /*56e30*/  LOP3.LUT R54, R40, 0xffff, RZ, 0xc0, !PT ;  /* 0x0000ffff28367812 */ /* 0x000fe400078ec0ff */
[----:B------:R-:W-:Y:S02]  /*56e40*/  PRMT R16, R21, 0x3340, R16 ;  /* 0x0000334015107816 */ /* 0x000fe40000000010 */
[----:B------:R-:W-:Y:S02]  /*56e50*/  PRMT R0, R11, 0x5410, R0 ;  /* 0x000054100b007816 */ /* 0x000fe40000000000 */
[----:B------:R-:W-:Y:S02]  /*56e60*/  PRMT R9, R54, 0x3340, R1 ;  /* 0x0000334036097816 */ /* 0x000fe40000000001 */
[----:B------:R-:W-:-:S02]  /*56e70*/  PRMT R17, R17, 0x3340, R19 ;  /* 0x0000334011117816 */ /* 0x000fc40000000013 */
[----:B------:R-:W-:Y:S01]  /*56e80*/  PRMT R18, R4, 0x3340, R18 ;  /* 0x0000334004127816 */ /* 0x000fe20000000012 */
[----:B------:R0:W-:Y:S01]  /*56e90*/  STL [R1+0x145c], R0 ;  /* 0x00145c0001007387 */ /* 0x0001e20000100800 */
[----:B------:R-:W-:Y:S02]  /*56ea0*/  PRMT R8, R16, 0x5410, R8 ;  /* 0x0000541010087816 */ /* 0x000fe40000000008 */
[----:B------:R-:W-:Y:S02]  /*56eb0*/  PRMT R4, R17, 0x5410, R9 ;  /* 0x0000541011047816 */ /* 0x000fe40000000009 */
[----:B--2---:R-:W-:Y:S01]  /*56ec0*/  LOP3.LUT R16, R49, 0xffff, RZ, 0xc0, !PT ;  /* 0x0000ffff31107812 */ /* 0x004fe200078ec0ff */
[----:B------:R-:W-:Y:S01]  /*56ed0*/  STL [R1+0x1458], R8 ;  /* 0x0014580801007387 */ /* 0x000fe20000100800 */
[----:B---3--:R-:W-:Y:S02]  /*56ee0*/  LOP3.LUT R11, R53, 0xffff, RZ, 0xc0, !PT ;  /* 0x0000ffff350b7812 */ /* 0x008fe400078ec0ff */
[----:B0-----:R-:W-:Y:S01]  /*56ef0*/  PRMT R0, R18, 0x5410, R10 ;  /* 0x0000541012007816 */ /* 0x001fe2000000000a */
[----:B------:R0:W-:Y:S04]  /*56f00*/  STL [R1+0x1454], R4 ;  /* 0x0014540401007387 */ /* 0x0001e80000100800 */
[----:B------:R1:W-:Y:S04]  /*56f10*/  STL [R1+0x1450], R0 ;  /* 0x0014500001007387 */ /* 0x0003e80000100800 */
[----:B------:R-:W2:Y:S01]  /*56f20*/  LDL.LU R51, [R1+0x1f0] ;  /* 0x0001f00001337983 */ /* 0x000ea20000300800 */
[----:B0-----:R-:W-:-:S03]  /*56f30*/  LOP3.LUT R4, R3, 0xffff, RZ, 0xc0, !PT ;  /* 0x0000ffff03047812 */ /* 0x001fc600078ec0ff */
[----:B------:R-:W-:Y:S04]  /*56f40*/  STL [R1+0x120], R16 ;  /* 0x0001201001007387 */ /* 0x000fe80000100800 */
[----:B------:R-:W-:Y:S04]  /*56f50*/  STL [R1+0x11c], R11 ;  /* 0x00011c0b01007387 */ /* 0x000fe80000100800 */
[----:B------:R-:W3:Y:S04]  /*56f60*/  LDL.LU R49, [R1+0x1c0] ;  /* 0x0001c00001317983 */ /* 0x000ee80000300800 */
[----:B------:R-:W2:Y:S04]  /*56f70*/  LDL.LU R53, [R1+0x1ac] ;  /* 0x0001ac0001357983 */ /* 0x000ea80000300800 */
[----:B------:R-:W-:Y:S04]  /*56f80*/  STL [R1+0x15c], R4 ;  /* 0x00015c0401007387 */ /* 0x000fe80000100800 */
[----:B------:R-:W2:Y:S01]  /*56f90*/  LDL.LU R3, [R1+0x174] ;  /* 0x0001740001037983 */ /* 0x000ea20000300800 */
[----:B----4-:R-:W-:-:S02]  /*56fa0*/  LOP3.LUT R7, R7, 0xffff, RZ, 0xc0, !PT ;  /* 0x0000ffff07077812 */ /* 0x010fc400078ec0ff */
[----:B------:R-:W-:Y:S02]  /*56fb0*/  LOP3.LUT R18, R15, 0xffff, RZ, 0xc0, !PT ;  /* 0x0000ffff0f127812 */ /* 0x000fe400078ec0ff */
[----:B------:R-:W4:Y:S01]  /*56fc0*/  LDL.LU R15, [R1+0x148] ;  /* 0x00014800010f7983 */ /* 0x000f220000300800 */
[----:B------:R-:W-:-:S03]  /*56fd0*/  LOP3.LUT R19, R50, 0xffff, RZ, 0xc0, !PT ;  /* 0x0000ffff32137812 */ /* 0x000fc600078ec0ff */
[----:B------:R-:W-:Y:S04]  /*56fe0*/  STL [R1+0x154], R7 ;  /* 0x0001540701007387 */ /* 0x000fe80000100800 */
[----:B------:R-:W-:Y:S04]  /*56ff0*/  STL [R1+0x118], R18 ;  /* 0x0001181201007387 */ /* 0x000fe80000100800 */
[----:B------:R-:W-:Y:S01]  /*57000*/  STL [R1+0x114], R19 ;  /* 0x0001141301007387 */ /* 0x000fe20000100800 */
[----:B------:R-:W-:Y:S02]  /*57010*/  LOP3.LUT R6, R6, 0xffff, RZ, 0xc0, !PT ;  /* 0x0000ffff06067812 */ /* 0x000fe400078ec0ff */
[----:B------:R-:W-:-:S02]  /*57020*/  LOP3.LUT R17, R5, 0xffff, RZ, 0xc0, !PT ;  /* 0x0000ffff05117812 */ /* 0x000fc400078ec0ff */
[----:B------:R-:W4:Y:S01]  /*57030*/  LDL.LU R5, [R1+0x134] ;  /* 0x0001340001057983 */ /* 0x000f220000300800 */
[----:B-1----:R-:W-:-:S03]  /*57040*/  LOP3.LUT R0, R55, 0xffff, RZ, 0xc0, !PT ;  /* 0x0000ffff37007812 */ /* 0x002fc600078ec0ff */
[----:B------:R-:W-:Y:S01]  /*57050*/  STL [R1+0x158], R6 ;  /* 0x0001580601007387 */ /* 0x000fe20000100800 */
[----:B------:R-:W-:-:S03]  /*57060*/  LOP3.LUT R8, R12, 0xffff, RZ, 0xc0, !PT ;  /* 0x0000ffff0c087812 */ /* 0x000fc600078ec0ff */
[----:B------:R-:W-:Y:S04]  /*57070*/  STL [R1+0x144], R17 ;  /* 0x0001441101007387 */ /* 0x000fe80000100800 */
[----:B------:R0:W-:Y:S04]  /*57080*/  STL [R1+0x100], R0 ;  /* 0x0001000001007387 */ /* 0x0001e80000100800 */
[----:B------:R-:W4:Y:S04]  /*57090*/  LDL.LU R55, [R1+0x130] ;  /* 0x0001300001377983 */ /* 0x000f280000300800 */
[----:B------:R-:W4:Y:S01]  /*570a0*/  LDL.LU R12, [R1+0xe4] ;  /* 0x0000e400010c7983 */ /* 0x000f220000300800 */
[----:B------:R-:W-:-:S02]  /*570b0*/  LOP3.LUT R9, R29, 0xffff, RZ, 0xc0, !PT ;  /* 0x0000ffff1d097812 */ /* 0x000fc400078ec0ff */
[----:B0-----:R-:W-:Y:S01]  /*570c0*/  PRMT R0, R0, 0x3340, R1 ;  /* 0x0000334000007816 */ /* 0x001fe20000000001 */
[----:B------:R0:W-:Y:S01]  /*570d0*/  STL [R1+0xf8], R8 ;  /* 0x0000f80801007387 */ /* 0x0001e20000100800 */
[----:B------:R-:W-:Y:S02]  /*570e0*/  PRMT R11, R11, 0x3340, R19 ;  /* 0x000033400b0b7816 */ /* 0x000fe40000000013 */
[----:B------:R-:W-:Y:S01]  /*570f0*/  PRMT R16, R16, 0x3340, R18 ;  /* 0x0000334010107816 */ /* 0x000fe20000000012 */
[----:B------:R1:W-:Y:S01]  /*57100*/  STL [R1+0x16c], R9 ;  /* 0x00016c0901007387 */ /* 0x0003e20000100800 */
[----:B------:R-:W-:Y:S02]  /*57110*/  LOP3.LUT R10, R30, 0xffff, RZ, 0xc0, !PT ;  /* 0x0000ffff1e0a7812 */ /* 0x000fe400078ec0ff */
[----:B------:R-:W-:Y:S02]  /*57120*/  PRMT R17, R7, 0x3340, R17 ;  /* 0x0000334007117816 */ /* 0x000fe40000000011 */
[----:B0-----:R-:W-:-:S02]  /*57130*/  PRMT R8, R8, 0x3340, R1 ;  /* 0x0000334008087816 */ /* 0x001fc40000000001 */
[----:B------:R-:W-:Y:S02]  /*57140*/  PRMT R18, R4, 0x3340, R6 ;  /* 0x0000334004127816 */ /* 0x000fe40000000006 */
[----:B-1----:R-:W-:Y:S02]  /*57150*/  PRMT R9, R9, 0x3340, R1 ;  /* 0x0000334009097816 */ /* 0x002fe40000000001 */
[----:B------:R-:W-:Y:S02]  /*57160*/  PRMT R0, R11, 0x5410, R0 ;  /* 0x000054100b007816 */ /* 0x000fe40000000000 */
[----:B------:R-:W-:Y:S01]  /*57170*/  PRMT R6, R16, 0x5410, R8 ;  /* 0x0000541010067816 */ /* 0x000fe20000000008 */
[----:B------:R0:W-:Y:S01]  /*57180*/  STL [R1+0x13c], R10 ;  /* 0x00013c0a01007387 */ /* 0x0001e20000100800 */
[----:B------:R-:W-:-:S03]  /*57190*/  PRMT R4, R17, 0x5410, R9 ;  /* 0x0000541011047816 */ /* 0x000fc60000000009 */
[----:B------:R1:W-:Y:S04]  /*571a0*/  STL [R1+0x19c], R0 ;  /* 0x00019c0001007387 */ /* 0x0003e80000100800 */
[----:B------:R2:W-:Y:S01]  /*571b0*/  STL [R1+0x190], R6 ;  /* 0x0001900601007387 */ /* 0x0005e20000100800 */
[----:B0-----:R-:W-:Y:S02]  /*571c0*/  PRMT R10, R10, 0x3340, R1 ;  /* 0x000033400a0a7816 */ /* 0x001fe40000000001 */
[----:B---3--:R-:W-:Y:S02]  /*571d0*/  LOP3.LUT R11, R49, 0xffff, RZ, 0xc0, !PT ;  /* 0x0000ffff310b7812 */ /* 0x008fe400078ec0ff */
[----:B-1----:R-:W-:Y:S01]  /*571e0*/  PRMT R0, R18, 0x5410, R10 ;  /* 0x0000541012007816 */ /* 0x002fe2000000000a */
[----:B--2---:R-:W2:Y:S01]  /*571f0*/  LDL.LU R6, [R1+0x1fc] ;  /* 0x0001fc0001067983 */ /* 0x004ea20000300800 */
[----:B------:R-:W-:-:S03]  /*57200*/  LOP3.LUT R16, R53, 0xffff, RZ, 0xc0, !PT ;  /* 0x0000ffff35107812 */ /* 0x000fc600078ec0ff */
[----:B------:R0:W-:Y:S01]  /*57210*/  STL [R1+0x194], R4 ;  /* 0x0001940401007387 */ /* 0x0001e20000100800 */
[----:B------:R-:W-:-:S03]  /*57220*/  LOP3.LUT R17, R3, 0xffff, RZ, 0xc0, !PT ;  /* 0x0000ffff03117812 */ /* 0x000fc600078ec0ff */
[----:B------:R-:W3:Y:S01]  /*57230*/  LDL.LU R7, [R1+0x1e0] ;  /* 0x0001e00001077983 */ /* 0x000ee20000300800 */
[----:B0-----:R-:W-:-:S03]  /*57240*/  LOP3.LUT R4, R51, 0xffff, RZ, 0xc0, !PT ;  /* 0x0000ffff33047812 */ /* 0x001fc600078ec0ff */
[----:B------:R0:W-:Y:S04]  /*57250*/  STL [R1+0x18c], R0 ;  /* 0x00018c0001007387 */ /* 0x0001e80000100800 */
[----:B------:R-:W-:Y:S04]  /*57260*/  STL [R1+0x140], R4 ;  /* 0x0001400401007387 */ /* 0x000fe80000100800 */
[----:B------:R1:W-:Y:S04]  /*57270*/  STL [R1+0xa8], R11 ;  /* 0x0000a80b01007387 */ /* 0x0003e80000100800 */
[----:B------:R1:W-:Y:S04]  /*57280*/  STL [R1+0xa4], R16 ;  /* 0x0000a41001007387 */ /* 0x0003e80000100800 */
[----:B------:R-:W3:Y:S04]  /*57290*/  LDL.LU R53, [R1+0x1a8] ;  /* 0x0001a80001357983 */ /* 0x000ee80000300800 */
[----:B------:R1:W-:Y:S04]  /*572a0*/  STL [R1+0x80], R17 ;  /* 0x0000801101007387 */ /* 0x0003e80000100800 */
[----:B------:R-:W3:Y:S01]  /*572b0*/  LDL.LU R3, [R1+0x168] ;  /* 0x0001680001037983 */ /* 0x000ee20000300800 */
[----:B------:R-:W-:-:S02]  /*572c0*/  LOP3.LUT R32, R14, 0xffff, RZ, 0xc0, !PT ;  /* 0x0000ffff0e207812 */ /* 0x000fc400078ec0ff */
[----:B------:R-:W-:Y:S02]  /*572d0*/  LOP3.LUT R10, R2, 0xffff, RZ, 0xc0, !PT ;  /* 0x0000ffff020a7812 */ /* 0x000fe400078ec0ff */
[----:B----4-:R-:W-:-:S05]  /*572e0*/  LOP3.LUT R15, R15, 0xffff, RZ, 0xc0, !PT ;  /* 0x0000ffff0f0f7812 */ /* 0x010fca00078ec0ff */
[----:B------:R-:W-:Y:S01]  /*572f0*/  STL [R1+0x148], R15 ;  /* 0x0001480f01007387 */ /* 0x000fe20000100800 */
[----:B------:R-:W-:-:S03]  /*57300*/  LOP3.LUT R18, R5, 0xffff, RZ, 0xc0, !PT ;  /* 0x0000ffff05127812 */ /* 0x000fc600078ec0ff */
[----:B------:R-:W4:Y:S04]  /*57310*/  LDL.LU R5, [R1+0x164] ;  /* 0x0001640001057983 */ /* 0x000f280000300800 */
[----:B------:R-:W-:Y:S01]  /*57320*/  STL [R1+0x6c], R18 ;  /* 0x00006c1201007387 */ /* 0x000fe20000100800 */
[----:B------:R-:W-:-:S03]  /*57330*/  LOP3.LUT R26, R12, 0xffff, RZ, 0xc0, !PT ;  /* 0x0000ffff0c1a7812 */ /* 0x000fc600078ec0ff */
[----:B------:R-:W4:Y:S04]  /*57340*/  LDL.LU R12, [R1+0x128] ;  /* 0x00012800010c7983 */ /* 0x000f280000300800 */
[----:B------:R-:W4:Y:S04]  /*57350*/  LDL.LU R14, [R1+0x124] ;  /* 0x00012400010e7983 */ /* 0x000f280000300800 */
[----:B------:R-:W4:Y:S01]  /*57360*/  LDL.LU R2, [R1+0x2480] ;  /* 0x0024800001027983 */ /* 0x000f220000300800 */
[----:B------:R-:W-:Y:S02]  /*57370*/  LOP3.LUT R29, R55, 0xffff, RZ, 0xc0, !PT ;  /* 0x0000ffff371d7812 */ /* 0x000fe400078ec0ff */
[----:B------:R-:W-:-:S02]  /*57380*/  LOP3.LUT R30, R61, 0xffff, RZ, 0xc0, !PT ;  /* 0x0000ffff3d1e7812 */ /* 0x000fc400078ec0ff */
[--C-:B0-----:R-:W-:Y:S02]  /*57390*/  PRMT R0, R32, 0x3340, R1.reuse ;  /* 0x0000334020007816 */ /* 0x101fe40000000001 */
[----:B-1----:R-:W-:Y:S02]  /*573a0*/  PRMT R11, R11, 0x3340, R18 ;  /* 0x000033400b0b7816 */ /* 0x002fe40000000012 */
[----:B------:R-:W-:Y:S01]  /*573b0*/  LOP3.LUT R28, R28, 0xffff, RZ, 0xc0, !PT ;  /* 0x0000ffff1c1c7812 */ /* 0x000fe200078ec0ff */
[----:B------:R0:W-:Y:S01]  /*573c0*/  STL [R1+0x130], R10 ;  /* 0x0001300a01007387 */ /* 0x0001e20000100800 */
[----:B------:R-:W-:Y:S02]  /*573d0*/  PRMT R8, R30, 0x3340, R1 ;  /* 0x000033401e087816 */ /* 0x000fe40000000001 */
[----:B------:R-:W-:Y:S02]  /*573e0*/  PRMT R16, R16, 0x3340, R29 ;  /* 0x0000334010107816 */ /* 0x000fe4000000001d */
[----:B------:R-:W-:-:S02]  /*573f0*/  PRMT R0, R11, 0x5410, R0 ;  /* 0x000054100b007816 */ /* 0x000fc40000000000 */
[--C-:B------:R-:W-:Y:S02]  /*57400*/  PRMT R9, R28, 0x3340, R1.reuse ;  /* 0x000033401c097816 */ /* 0x100fe40000000001 */
[----:B------:R-:W-:Y:S02]  /*57410*/  PRMT R17, R17, 0x3340, R26 ;  /* 0x0000334011117816 */ /* 0x000fe4000000001a */
[----:B0-----:R-:W-:Y:S02]  /*57420*/  PRMT R10, R10, 0x3340, R1 ;  /* 0x000033400a0a7816 */ /* 0x001fe40000000001 */
[----:B------:R-:W-:Y:S01]  /*57430*/  PRMT R18, R4, 0x3340, R15 ;  /* 0x0000334004127816 */ /* 0x000fe2000000000f */
[----:B------:R0:W-:Y:S01]  /*57440*/  STL [R1+0x1448], R0 ;  /* 0x0014480001007387 */ /* 0x0001e20000100800 */
[----:B------:R-:W-:Y:S02]  /*57450*/  PRMT R8, R16, 0x5410, R8 ;  /* 0x0000541010087816 */ /* 0x000fe40000000008 */
[----:B------:R-:W-:-:S03]  /*57460*/  PRMT R4, R17, 0x5410, R9 ;  /* 0x0000541011047816 */ /* 0x000fc60000000009 */
[----:B------:R-:W-:Y:S01]  /*57470*/  STL [R1+0x1444], R8 ;  /* 0x0014440801007387 */ /* 0x000fe20000100800 */
[----:B--2---:R-:W-:Y:S02]  /*57480*/  LOP3.LUT R11, R6, 0xffff, RZ, 0xc0, !PT ;  /* 0x0000ffff060b7812 */ /* 0x004fe400078ec0ff */
[----:B0-----:R-:W-:Y:S01]  /*57490*/  PRMT R0, R18, 0x5410, R10 ;  /* 0x0000541012007816 */ /* 0x001fe2000000000a */
[----:B------:R-:W-:Y:S04]  /*574a0*/  STL [R1+0x1440], R4 ;  /* 0x0014400401007387 */ /* 0x000fe80000100800 */
[----:B------:R-:W-:Y:S01]  /*574b0*/  STL [R1+0x1b4], R0 ;  /* 0x0001b40001007387 */ /* 0x000fe20000100800 */
[----:B---3--:R-:W-:-:S03]  /*574c0*/  LOP3.LUT R18, R7, 0xffff, RZ, 0xc0, !PT ;  /* 0x0000ffff07127812 */ /* 0x008fc600078ec0ff */
[----:B------:R-:W2:Y:S04]  /*574d0*/  LDL.LU R6, [R1+0x204] ;  /* 0x0002040001067983 */ /* 0x000ea80000300800 */
[----:B------:R-:W3:Y:S04]  /*574e0*/  LDL.LU R15, [R1+0x200] ;  /* 0x00020000010f7983 */ /* 0x000ee80000300800 */
[----:B------:R0:W-:Y:S04]  /*574f0*/  STL [R1+0x134], R11 ;  /* 0x0001340b01007387 */ /* 0x0001e80000100800 */
[----:B------:R-:W2:Y:S04]  /*57500*/  LDL.LU R55, [R1+0x1f8] ;  /* 0x0001f80001377983 */ /* 0x000ea80000300800 */
[----:B------:R-:W3:Y:S01]  /*57510*/  LDL.LU R7, [R1+0x1a0] ;  /* 0x0001a00001077983 */ /* 0x000ee20000300800 */
[----:B------:R-:W-:-:S05]  /*57520*/  LOP3.LUT R16, R53, 0xffff, RZ, 0xc0, !PT ;  /* 0x0000ffff35107812 */ /* 0x000fca00078ec0ff */
[----:B------:R-:W-:Y:S01]  /*57530*/  STL [R1+0xe4], R16 ;  /* 0x0000e41001007387 */ /* 0x000fe20000100800 */
[----:B------:R-:W-:Y:S02]  /*57540*/  LOP3.LUT R19, R3, 0xffff, RZ, 0xc0, !PT ;  /* 0x0000ffff03137812 */ /* 0x000fe400078ec0ff */
[----:B------:R-:W-:Y:S02]  /*57550*/  LOP3.LUT R25, R39, 0xffff, RZ, 0xc0, !PT ;  /* 0x0000ffff27197812 */ /* 0x000fe400078ec0ff */
[----:B----4-:R-:W-:Y:S02]  /*57560*/  LOP3.LUT R24, R5, 0xffff, RZ, 0xc0, !PT ;  /* 0x0000ffff05187812 */ /* 0x010fe400078ec0ff */
[----:B------:R-:W4:Y:S04]  /*57570*/  LDL.LU R5, [R1+0x184] ;  /* 0x0001840001057983 */ /* 0x000f280000300800 */
[----:B------:R1:W-:Y:S01]  /*57580*/  STL [R1+0x168], R19 ;  /* 0x0001681301007387 */ /* 0x0003e20000100800 */
[----:B------:R-:W-:-:S02]  /*57590*/  LOP3.LUT R17, R12, 0xffff, RZ, 0xc0, !PT ;  /* 0x0000ffff0c117812 */ /* 0x000fc400078ec0ff */
[----:B------:R-:W-:Y:S02]  /*575a0*/  LOP3.LUT R3, R14, 0xffff, RZ, 0xc0, !PT ;  /* 0x0000ffff0e037812 */ /* 0x000fe400078ec0ff */
[----:B------:R-:W-:-:S05]  /*575b0*/  LOP3.LUT R2, R2, 0xffff, RZ, 0xc0, !PT ;  /* 0x0000ffff02027812 */ /* 0x000fca00078ec0ff */
[----:B------:R-:W-:Y:S04]  /*575c0*/  STL [R1+0x174], R2 ;  /* 0x0001740201007387 */ /* 0x000fe80000100800 */
[----:B------:R-:W4:Y:S04]  /*575d0*/  LDL.LU R14, [R1+0x180] ;  /* 0x00018000010e7983 */ /* 0x000f280000300800 */
[----:B------:R1:W-:Y:S04]  /*575e0*/  STL [R1+0xa0], R17 ;  /* 0x0000a01101007387 */ /* 0x0003e80000100800 */
[----:B------:R-:W4:Y:S04]  /*575f0*/  LDL.LU R50, [R1+0x170] ;  /* 0x0001700001327983 */ /* 0x000f280000300800 */
[----:B------:R-:W-:Y:S04]  /*57600*/  STL [R1+0x128], R3 ;  /* 0x0001280301007387 */ /* 0x000fe80000100800 */
[----:B------:R-:W4:Y:S04]  /*57610*/  LDL.LU R51, [R1+0x110] ;  /* 0x0001100001337983 */ /* 0x000f280000300800 */
[----:B------:R-:W4:Y:S01]  /*57620*/  LDL.LU R39, [R1+0x247c] ;  /* 0x00247c0001277983 */ /* 0x000f220000300800 */
[----:B------:R-:W-:-:S02]  /*57630*/  LOP3.LUT R12, R13, 0xffff, RZ, 0xc0, !PT ;  /* 0x0000ffff0d0c7812 */ /* 0x000fc400078ec0ff */
[----:B0-----:R-:W-:Y:S01]  /*57640*/  PRMT R11, R11, 0x3340, R19 ;  /* 0x000033400b0b7816 */ /* 0x001fe20000000013 */
[----:B------:R-:W4:Y:S01]  /*57650*/  LDL.LU R53, [R1+0xe0] ;  /* 0x0000e00001357983 */ /* 0x000f220000300800 */
[--C-:B------:R-:W-:Y:S02]  /*57660*/  PRMT R0, R12, 0x3340, R1.reuse ;  /* 0x000033400c007816 */ /* 0x100fe40000000001 */
[----:B------:R-:W-:Y:S02]  /*57670*/  PRMT R10, R25, 0x3340, R1 ;  /* 0x00003340190a7816 */ /* 0x000fe40000000001 */
[----:B------:R-:W-:Y:S02]  /*57680*/  PRMT R0, R11, 0x5410, R0 ;  /* 0x000054100b007816 */ /* 0x000fe40000000000 */
[----:B-1----:R-:W-:Y:S02]  /*57690*/  PRMT R19, R18, 0x3340, R24 ;  /* 0x0000334012137816 */ /* 0x002fe40000000018 */
[----:B------:R-:W-:Y:S01]  /*576a0*/  LOP3.LUT R13, R43, 0xffff, RZ, 0xc0, !PT ;  /* 0x0000ffff2b0d7812 */ /* 0x000fe200078ec0ff */
[----:B------:R0:W-:Y:S01]  /*576b0*/  STL [R1+0x1ac], R0 ;  /* 0x0001ac0001007387 */ /* 0x0001e20000100800 */
[----:B------:R-:W-:-:S02]  /*576c0*/  PRMT R16, R16, 0x3340, R17 ;  /* 0x0000334010107816 */ /* 0x000fc40000000011 */
[----:B------:R-:W-:Y:S02]  /*576d0*/  PRMT R8, R13, 0x3340, R1 ;  /* 0x000033400d087816 */ /* 0x000fe40000000001 */
[----:B------:R-:W-:Y:S02]  /*576e0*/  PRMT R17, R2, 0x3340, R3 ;  /* 0x0000334002117816 */ /* 0x000fe40000000003 */
[----:B0-----:R-:W-:Y:S02]  /*576f0*/  PRMT R0, R19, 0x5410, R10 ;  /* 0x0000541013007816 */ /* 0x001fe4000000000a */
[----:B------:R-:W-:-:S03]  /*57700*/  PRMT R3, R16, 0x5410, R8 ;  /* 0x0000541010037816 */ /* 0x000fc60000000008 */
[----:B------:R0:W-:Y:S01]  /*57710*/  STL [R1+0x1428], R0 ;  /* 0x0014280001007387 */ /* 0x0001e20000100800 */
[----:B---3--:R-:W-:-:S03]  /*57720*/  LOP3.LUT R16, R7, 0xffff, RZ, 0xc0, !PT ;  /* 0x0000ffff07107812 */ /* 0x008fc600078ec0ff */
[----:B------:R-:W3:Y:S01]  /*57730*/  LDL.LU R40, [R1+0x20c] ;  /* 0x00020c0001287983 */ /* 0x000ee20000300800 */
[----:B--2---:R-:W-:-:S03]  /*57740*/  LOP3.LUT R19, R55, 0xffff, RZ, 0xc0, !PT ;  /* 0x0000ffff37137812 */ /* 0x004fc600078ec0ff */
[----:B------:R-:W2:Y:S04]  /*57750*/  LDL.LU R7, [R1+0x208] ;  /* 0x0002080001077983 */ /* 0x000ea80000300800 */
[----:B------:R-:W3:Y:S04]  /*57760*/  LDL.LU R49, [R1+0x1ec] ;  /* 0x0001ec0001317983 */ /* 0x000ee80000300800 */
[----:B------:R-:W2:Y:S01]  /*57770*/  LDL.LU R41, [R1+0x1e4] ;  /* 0x0001e40001297983 */ /* 0x000ea20000300800 */
[----:B------:R-:W-:Y:S02]  /*57780*/  LOP3.LUT R23, R57, 0xffff, RZ, 0xc0, !PT ;  /* 0x0000ffff39177812 */ /* 0x000fe400078ec0ff */
[----:B----4-:R-:W-:-:S02]  /*57790*/  LOP3.LUT R55, R5, 0xffff, RZ, 0xc0, !PT ;  /* 0x0000ffff05377812 */ /* 0x010fc400078ec0ff */
[----:B------:R-:W4:Y:S04]  /*577a0*/  LDL.LU R5, [R1+0x178] ;  /* 0x0001780001057983 */ /* 0x000f280000300800 */
[----:B------:R-:W4:Y:S04]  /*577b0*/  LDL.LU R60, [R1+0x150] ;  /* 0x00015000013c7983 */ /* 0x000f280000300800 */
[----:B------:R-:W4:Y:S04]  /*577c0*/  LDL.LU R47, [R1+0x14c] ;  /* 0x00014c00012f7983 */ /* 0x000f280000300800 */
[----:B------:R-:W4:Y:S04]  /*577d0*/  LDL.LU R46, [R1+0x60] ;  /* 0x00006000012e7983 */ /* 0x000f280000300800 */
[----:B------:R-:W4:Y:S04]  /*577e0*/  LDL.LU R44, [R1+0x4c] ;  /* 0x00004c00012c7983 */ /* 0x000f280000300800 */
[----:B------:R-:W4:Y:S01]  /*577f0*/  LDL.LU R57, [R1+0x2478] ;  /* 0x0024780001397983 */ /* 0x000f220000300800 */
[----:B------:R-:W-:-:S02]  /*57800*/  LOP3.LUT R20, R50, 0xffff, RZ, 0xc0, !PT ;  /* 0x0000ffff32147812 */ /* 0x000fc400078ec0ff */
[----:B------:R-:W-:Y:S02]  /*57810*/  LOP3.LUT R50, R39, 0xffff, RZ, 0xc0, !PT ;  /* 0x0000ffff27327812 */ /* 0x000fe400078ec0ff */
[----:B------:R-:W4:Y:S01]  /*57820*/  LDL.LU R39, [R1+0x2474] ;  /* 0x0024740001277983 */ /* 0x000f220000300800 */
[----:B------:R-:W-:-:S04]  /*57830*/  LOP3.LUT R4, R42, 0xffff, RZ, 0xc0, !PT ;  /* 0x0000ffff2a047812 */ /* 0x000fc800078ec0ff */
[----:B------:R-:W-:Y:S02]  /*57840*/  PRMT R9, R4, 0x3340, R1 ;  /* 0x0000334004097816 */ /* 0x000fe40000000001 */
[----:B------:R-:W-:Y:S02]  /*57850*/  LOP3.LUT R21, R51, 0xffff, RZ, 0xc0, !PT ;  /* 0x0000ffff33157812 */ /* 0x000fe400078ec0ff */
[----:B------:R-:W-:Y:S02]  /*57860*/  PRMT R2, R17, 0x5410, R9 ;  /* 0x0000541011027816 */ /* 0x000fe40000000009 */
[----:B------:R-:W-:Y:S02]  /*57870*/  LOP3.LUT R17, R38, 0xffff, RZ, 0xc0, !PT ;  /* 0x0000ffff26117812 */ /* 0x000fe400078ec0ff */
[----:B0-----:R-:W-:Y:S02]  /*57880*/  PRMT R0, R23, 0x3340, R1 ;  /* 0x0000334017007816 */ /* 0x001fe40000000001 */
[----:B------:R-:W-:-:S02]  /*57890*/  PRMT R11, R19, 0x3340, R20 ;  /* 0x00003340130b7816 */ /* 0x000fc40000000014 */
[----:B------:R-:W-:Y:S02]  /*578a0*/  LOP3.LUT R15, R15, 0xffff, RZ, 0xc0, !PT ;  /* 0x0000ffff0f0f7812 */ /* 0x000fe400078ec0ff */
[----:B------:R-:W-:Y:S02]  /*578b0*/  LOP3.LUT R14, R14, 0xffff, RZ, 0xc0, !PT ;  /* 0x0000ffff0e0e7812 */ /* 0x000fe400078ec0ff */
[----:B------:R-:W-:Y:S02]  /*578c0*/  PRMT R8, R17, 0x3340, R1 ;  /* 0x0000334011087816 */ /* 0x000fe40000000001 */
[----:B------:R-:W-:Y:S02]  /*578d0*/  PRMT R22, R16, 0x3340, R21 ;  /* 0x0000334010167816 */ /* 0x000fe40000000015 */
[----:B------:R-:W-:Y:S02]  /*578e0*/  PRMT R11, R11, 0x5410, R0 ;  /* 0x000054100b0b7816 */ /* 0x000fe40000000000 */
[----:B------:R-:W-:-:S02]  /*578f0*/  PRMT R10, R50, 0x3340, R1 ;  /* 0x00003340320a7816 */ /* 0x000fc40000000001 */
[----:B------:R-:W-:Y:S02]  /*57900*/  PRMT R38, R15, 0x3340, R14 ;  /* 0x000033400f267816 */ /* 0x000fe4000000000e */
[----:B------:R-:W-:Y:S02]  /*57910*/  PRMT R0, R22, 0x5410, R8 ;  /* 0x0000541016007816 */ /* 0x000fe40000000008 */
[----:B------:R-:W-:Y:S02]  /*57920*/  LOP3.LUT R51, R53, 0xffff, RZ, 0xc0, !PT ;  /* 0x0000ffff35337812 */ /* 0x000fe400078ec0ff */
[----:B------:R-:W4:Y:S01]  /*57930*/  LDL.LU R53, [R1+0x1e8] ;  /* 0x0001e80001357983 */ /* 0x000f220000300800 */
[----:B------:R-:W-:Y:S02]  /*57940*/  LOP3.LUT R6, R6, 0xffff, RZ, 0xc0, !PT ;  /* 0x0000ffff06067812 */ /* 0x000fe400078ec0ff */
[----:B------:R-:W-:Y:S01]  /*57950*/  PRMT R58, R38, 0x5410, R10 ;  /* 0x00005410263a7816 */ /* 0x000fe2000000000a */
[----:B------:R-:W-:Y:S01]  /*57960*/  STL [R1+0x1438], R11 ;  /* 0x0014380b01007387 */ /* 0x000fe20000100800 */
[----:B------:R-:W-:-:S03]  /*57970*/  PRMT R9, R51, 0x3340, R1 ;  /* 0x0000334033097816 */ /* 0x000fc60000000001 */
[----:B------:R-:W4:Y:S01]  /*57980*/  LDL.LU R61, [R1+0x138] ;  /* 0x00013800013d7983 */ /* 0x000f220000300800 */
[----:B------:R-:W-:-:S03]  /*57990*/  PRMT R37, R6, 0x3340, R55 ;  /* 0x0000334006257816 */ /* 0x000fc60000000037 */
[----:B------:R2:W-:Y:S01]  /*579a0*/  STL [R1+0x1434], R0 ;  /* 0x0014340001007387 */ /* 0x0005e20000100800 */
[----:B---3--:R-:W-:Y:S02]  /*579b0*/  LOP3.LUT R49, R49, 0xffff, RZ, 0xc0, !PT ;  /* 0x0000ffff31317812 */ /* 0x008fe400078ec0ff */
[----:B------:R-:W-:Y:S02]  /*579c0*/  PRMT R59, R37, 0x5410, R9 ;  /* 0x00005410253b7816 */ /* 0x000fe40000000009 */
[----:B------:R-:W-:Y:S02]  /*579d0*/  LOP3.LUT R9, R40, 0xffff, RZ, 0xc0, !PT ;  /* 0x0000ffff28097812 */ /* 0x000fe400078ec0ff */
[----:B--2---:R-:W-:Y:S02]  /*579e0*/  LOP3.LUT R0, R41, 0xffff, RZ, 0xc0, !PT ;  /* 0x0000ffff29007812 */ /* 0x004fe400078ec0ff */
[----:B----4-:R-:W-:Y:S02]  /*579f0*/  LOP3.LUT R60, R60, 0xffff, RZ, 0xc0, !PT ;  /* 0x0000ffff3c3c7812 */ /* 0x010fe400078ec0ff */
[----:B------:R-:W-:-:S02]  /*57a00*/  LOP3.LUT R46, R46, 0xffff, RZ, 0xc0, !PT ;  /* 0x0000ffff2e2e7812 */ /* 0x000fc400078ec0ff */
[----:B------:R-:W-:Y:S02]  /*57a10*/  PRMT R40, R49, 0x3340, R60 ;  /* 0x0000334031287816 */ /* 0x000fe4000000003c */
[----:B------:R-:W-:Y:S02]  /*57a20*/  PRMT R11, R46, 0x3340, R1 ;  /* 0x000033402e0b7816 */ /* 0x000fe40000000001 */
[----:B------:R-:W-:Y:S02]  /*57a30*/  LOP3.LUT R22, R57, 0xffff, RZ, 0xc0, !PT ;  /* 0x0000ffff39167812 */ /* 0x000fe400078ec0ff */
[----:B------:R-:W-:Y:S02]  /*57a40*/  PRMT R57, R40, 0x5410, R11 ;  /* 0x0000541028397816 */ /* 0x000fe4000000000b */
[----:B------:R-:W-:Y:S02]  /*57a50*/  LOP3.LUT R10, R39, 0xffff, RZ, 0xc0, !PT ;  /* 0x0000ffff270a7812 */ /* 0x000fe400078ec0ff */
[----:B------:R-:W2:Y:S04]  /*57a60*/  LDL.LU R39, [R1+0x2470] ;  /* 0x0024700001277983 */ /* 0x000ea80000300800 */
[----:B------:R-:W3:Y:S01]  /*57a70*/  LDL.LU R11, [R1+0x40] ;  /* 0x00004000010b7983 */ /* 0x000ee20000300800 */
[----:B------:R-:W-:-:S02]  /*57a80*/  LOP3.LUT R8, R47, 0xffff, RZ, 0xc0, !PT ;  /* 0x0000ffff2f087812 */ /* 0x000fc400078ec0ff */
[----:B------:R-:W-:Y:S02]  /*57a90*/  LOP3.LUT R44, R44, 0xffff, RZ, 0xc0, !PT ;  /* 0x0000ffff2c2c7812 */ /* 0x000fe400078ec0ff */
[----:B------:R-:W-:Y:S02]  /*57aa0*/  PRMT R41, R0, 0x3340, R8 ;  /* 0x0000334000297816 */ /* 0x000fe40000000008 */
[----:B------:R-:W-:Y:S02]  /*57ab0*/  PRMT R37, R44, 0x3340, R1 ;  /* 0x000033402c257816 */ /* 0x000fe40000000001 */
[----:B------:R-:W-:Y:S02]  /*57ac0*/  LOP3.LUT R47, R56, 0xffff, RZ, 0xc0, !PT ;  /* 0x0000ffff382f7812 */ /* 0x000fe400078ec0ff */
[----:B------:R-:W-:Y:S02]  /*57ad0*/  PRMT R56, R41, 0x5410, R37 ;  /* 0x0000541029387816 */ /* 0x000fe40000000025 */
[----:B------:R-:W4:Y:S04]  /*57ae0*/  LDL.LU R41, [R1+0x10] ;  /* 0x0000100001297983 */ /* 0x000f280000300800 */
[----:B------:R-:W-:Y:S04]  /*57af0*/  STL.64 [R1+0x2438], R58 ;  /* 0x0024383a01007387 */ /* 0x000fe80000100a00 */
[----:B------:R0:W-:Y:S04]  /*57b00*/  STL.64 [R1+0x2430], R56 ;  /* 0x0024303801007387 */ /* 0x0001e80000100a00 */
[----:B0-----:R-:W4:Y:S01]  /*57b10*/  LDL.LU R56, [R1+0x4] ;  /* 0x0000040001387983 */ /* 0x001f220000300800 */
[----:B------:R-:W-:-:S02]  /*57b20*/  LOP3.LUT R7, R7, 0xffff, RZ, 0xc0, !PT ;  /* 0x0000ffff07077812 */ /* 0x000fc400078ec0ff */
[----:B------:R-:W-:Y:S02]  /*57b30*/  LOP3.LUT R5, R5, 0xffff, RZ, 0xc0, !PT ;  /* 0x0000ffff05057812 */ /* 0x000fe400078ec0ff */
[----:B------:R-:W-:Y:S02]  /*57b40*/  PRMT R38, R22, 0x3340, R1 ;  /* 0x0000334016267816 */ /* 0x000fe40000000001 */
[----:B------:R-:W-:Y:S02]  /*57b50*/  PRMT R42, R9, 0x3340, R10 ;  /* 0x00003340092a7816 */ /* 0x000fe4000000000a */
[----:B------:R-:W-:Y:S02]  /*57b60*/  PRMT R43, R7, 0x3340, R5 ;  /* 0x00003340072b7816 */ /* 0x000fe40000000005 */
[----:B------:R-:W-:-:S05]  /*57b70*/  PRMT R38, R42, 0x5410, R38 ;  /* 0x000054102a267816 */ /* 0x000fca0000000026 */
[----:B------:R0:W-:Y:S01]  /*57b80*/  STL [R1+0x1420], R38 ;  /* 0x0014202601007387 */ /* 0x0001e20000100800 */
[----:B------:R-:W-:Y:S02]  /*57b90*/  LOP3.LUT R53, R53, 0xffff, RZ, 0xc0, !PT ;  /* 0x0000ffff35357812 */ /* 0x000fe400078ec0ff */
[----:B------:R-:W-:Y:S02]  /*57ba0*/  LOP3.LUT R61, R61, 0xffff, RZ, 0xc0, !PT ;  /* 0x0000ffff3d3d7812 */ /* 0x000fe400078ec0ff */
[----:B------:R-:W-:Y:S02]  /*57bb0*/  SHF.R.U32.HI R31, RZ, 0x8, R31 ;  /* 0x00000008ff1f7819 */ /* 0x000fe4000001161f */
[----:B------:R-:W-:Y:S02]  /*57bc0*/  SHF.R.U32.HI R34, RZ, 0x8, R34 ;  /* 0x00000008ff227819 */ /* 0x000fe40000011622 */
[----:B0-----:R-:W-:Y:S02]  /*57bd0*/  SHF.R.U32.HI R38, RZ, 0x8, R35 ;  /* 0x00000008ff267819 */ /* 0x001fe40000011623 */
[----:B------:R-:W-:-:S02]  /*57be0*/  LOP3.LUT R40, R31, 0xffff, RZ, 0xc0, !PT ;  /* 0x0000ffff1f287812 */ /* 0x000fc400078ec0ff */
[----:B------:R-:W-:Y:S02]  /*57bf0*/  LOP3.LUT R31, R34, 0xffff, RZ, 0xc0, !PT ;  /* 0x0000ffff221f7812 */ /* 0x000fe400078ec0ff */
[----:B------:R-:W-:Y:S02]  /*57c00*/  LOP3.LUT R38, R38, 0xffff, RZ, 0xc0, !PT ;  /* 0x0000ffff26267812 */ /* 0x000fe400078ec0ff */
[----:B------:R-:W-:-:S04]  /*57c10*/  SHF.R.U32.HI R36, RZ, 0x8, R36 ;  /* 0x00000008ff247819 */ /* 0x000fc80000011624 */
[----:B------:R-:W-:-:S04]  /*57c20*/  LOP3.LUT R36, R36, 0xffff, RZ, 0xc0, !PT ;  /* 0x0000ffff24247812 */ /* 0x000fc800078ec0ff */
[----:B------:R-:W-:Y:S02]  /*57c30*/  PRMT R31, R31, 0x3340, R36 ;  /* 0x000033401f1f7816 */ /* 0x000fe40000000024 */
[----:B------:R-:W-:Y:S02]  /*57c40*/  SHF.R.U32.HI R36, RZ, 0x8, R27 ;  /* 0x00000008ff247819 */ /* 0x000fe4000001161b */
[----:B--2---:R-:W-:-:S04]  /*57c50*/  PRMT R39, R47, 0x3340, R39 ;  /* 0x000033402f277816 */ /* 0x004fc80000000027 */
[----:B------:R-:W-:Y:S02]  /*57c60*/  PRMT R37, R43, 0x5410, R39 ;  /* 0x000054102b257816 */ /* 0x000fe40000000027 */
[----:B---3--:R-:W-:-:S03]  /*57c70*/  LOP3.LUT R11, R11, 0xffff, RZ, 0xc0, !PT ;  /* 0x0000ffff0b0b7812 */ /* 0x008fc600078ec0ff */
[----:B------:R0:W-:Y:S04]  /*57c80*/  STL [R1+0x141c], R37 ;  /* 0x00141c2501007387 */ /* 0x0001e80000100800 */
[----:B------:R-:W2:Y:S04]  /*57c90*/  LDL.LU R43, [R1+0x18] ;  /* 0x00001800012b7983 */ /* 0x000ea80000300800 */
[----:B------:R-:W3:Y:S01]  /*57ca0*/  LDL.LU R39, [R1+0x14] ;  /* 0x0000140001277983 */ /* 0x000ee20000300800 */
[----:B------:R-:W-:-:S03]  /*57cb0*/  PRMT R35, R11, 0x3340, R1 ;  /* 0x000033400b237816 */ /* 0x000fc60000000001 */
[----:B------:R-:W3:Y:S01]  /*57cc0*/  LDL.LU R57, [R1+0x8] ;  /* 0x0000080001397983 */ /* 0x000ee20000300800 */
[----:B0-----:R-:W-:-:S03]  /*57cd0*/  PRMT R37, R53, 0x3340, R61 ;  /* 0x0000334035257816 */ /* 0x001fc6000000003d */
[----:B------:R-:W3:Y:S04]  /*57ce0*/  LDL.LU R58, [R1+0x1c] ;  /* 0x00001c00013a7983 */ /* 0x000ee80000300800 */
[----:B------:R-:W3:Y:S01]  /*57cf0*/  LDL.LU R59, [R1+0x24] ;  /* 0x00002400013b7983 */ /* 0x000ee20000300800 */
[----:B------:R-:W-:-:S05]  /*57d00*/  PRMT R34, R37, 0x5410, R35 ;  /* 0x0000541025227816 */ /* 0x000fca0000000023 */
[----:B------:R0:W-:Y:S02]  /*57d10*/  STL [R1+0x1418], R34 ;  /* 0x0014182201007387 */ /* 0x0001e40000100800 */
[----:B0-----:R-:W-:-:S05]  /*57d20*/  PRMT R34, R38, 0x3340, R1 ;  /* 0x0000334026227816 */ /* 0x001fca0000000001 */
[----:B------:R0:W-:Y:S04]  /*57d30*/  STL [R1+0x1184], R34 ;  /* 0x0011842201007387 */ /* 0x0001e80000100800 */
[----:B------:R-:W3:Y:S01]  /*57d40*/  LDL.LU R42, [R1+0x28] ;  /* 0x00002800012a7983 */ /* 0x000ee20000300800 */
[----:B----4-:R-:W-:Y:S02]  /*57d50*/  SHF.R.U32.HI R27, RZ, 0x8, R56 ;  /* 0x00000008ff1b7819 */ /* 0x010fe40000011638 */
[----:B------:R-:W-:Y:S02]  /*57d60*/  SHF.R.U32.HI R35, RZ, 0x8, R41 ;  /* 0x00000008ff237819 */ /* 0x000fe40000011629 */
[----:B0-----:R-:W-:Y:S02]  /*57d70*/  SHF.R.U32.HI R34, RZ, 0x8, R52 ;  /* 0x00000008ff227819 */ /* 0x001fe40000011634 */
[----:B------:R-:W4:Y:S04]  /*57d80*/  LDL.LU R52, [R1+0x48] ;  /* 0x0000480001347983 */ /* 0x000f280000300800 */
[----:B------:R-:W4:Y:S04]  /*57d90*/  LDL.LU R56, [R1+0x58] ;  /* 0x0000580001387983 */ /* 0x000f280000300800 */
[----:B------:R-:W4:Y:S01]  /*57da0*/  LDL.LU R41, [R1+0x54] ;  /* 0x0000540001297983 */ /* 0x000f220000300800 */
[----:B------:R-:W-:-:S02]  /*57db0*/  SHF.R.U32.HI R45, RZ, 0x8, R45 ;  /* 0x00000008ff2d7819 */ /* 0x000fc4000001162d */
[----:B------:R-:W-:Y:S02]  /*57dc0*/  SHF.R.U32.HI R33, RZ, 0x8, R33 ;  /* 0x00000008ff217819 */ /* 0x000fe40000011621 */
[----:B------:R-:W-:Y:S02]  /*57dd0*/  LOP3.LUT R45, R45, 0xffff, RZ, 0xc0, !PT ;  /* 0x0000ffff2d2d7812 */ /* 0x000fe400078ec0ff */
[----:B------:R-:W-:Y:S02]  /*57de0*/  LOP3.LUT R36, R36, 0xffff, RZ, 0xc0, !PT ;  /* 0x0000ffff24247812 */ /* 0x000fe400078ec0ff */
[----:B------:R-:W-:Y:S02]  /*57df0*/  LOP3.LUT R27, R27, 0xffff, RZ, 0xc0, !PT ;  /* 0x0000ffff1b1b7812 */ /* 0x000fe400078ec0ff */
[----:B------:R-:W-:Y:S02]  /*57e00*/  LOP3.LUT R35, R35, 0xffff, RZ, 0xc0, !PT ;  /* 0x0000ffff23237812 */ /* 0x000fe400078ec0ff */
[----:B------:R-:W-:-:S02]  /*57e10*/  LOP3.LUT R34, R34, 0xffff, RZ, 0xc0, !PT ;  /* 0x0000ffff22227812 */ /* 0x000fc400078ec0ff */
[----:B------:R-:W-:Y:S02]  /*57e20*/  LOP3.LUT R33, R33, 0xffff, RZ, 0xc0, !PT ;  /* 0x0000ffff21217812 */ /* 0x000fe400078ec0ff */
[----:B------:R-:W-:Y:S02]  /*57e30*/  PRMT R36, R45, 0x3340, R36 ;  /* 0x000033402d247816 */ /* 0x000fe40000000024 */
[--C-:B------:R-:W-:Y:S02]  /*57e40*/  PRMT R27, R27, 0x3340, R1.reuse ;  /* 0x000033401b1b7816 */ /* 0x100fe40000000001 */
[----:B------:R-:W-:Y:S02]  /*57e50*/  PRMT R35, R35, 0x3340, R34 ;  /* 0x0000334023237816 */ /* 0x000fe40000000022 */
[----:B------:R-:W-:Y:S01]  /*57e60*/  PRMT R34, R33, 0x3340, R1 ;  /* 0x0000334021227816 */ /* 0x000fe20000000001 */
[----:B------:R-:W-:Y:S04]  /*57e70*/  STL [R1+0x128c], R36 ;  /* 0x00128c2401007387 */ /* 0x000fe80000100800 */
[----:B------:R2:W-:Y:S04]  /*57e80*/  STL [R1+0x117c], R27 ;  /* 0x00117c1b01007387 */ /* 0x0005e80000100800 */
[----:B------:R-:W-:Y:S04]  /*57e90*/  STL [R1+0x1284], R35 ;  /* 0x0012842301007387 */ /* 0x000fe80000100800 */
[----:B------:R0:W-:Y:S04]  /*57ea0*/  STL [R1+0x9a4], R34 ;  /* 0x0009a42201007387 */ /* 0x0001e80000100800 */
[----:B------:R-:W4:Y:S04]  /*57eb0*/  LDL.LU R38, [R1+0x1f4] ;  /* 0x0001f40001267983 */ /* 0x000f280000300800 */
[----:B------:R-:W4:Y:S01]  /*57ec0*/  LDL.LU R37, [R1+0x160] ;  /* 0x0001600001257983 */ /* 0x000f220000300800 */
[----:B--2---:R-:W-:-:S03]  /*57ed0*/  SHF.R.U32.HI R27, RZ, 0x8, R43 ;  /* 0x00000008ff1b7819 */ /* 0x004fc6000001162b */
[----:B------:R-:W2:Y:S01]  /*57ee0*/  LDL.LU R43, [R1+0x20] ;  /* 0x00002000012b7983 */ /* 0x000ea20000300800 */
[----:B---3--:R-:W-:Y:S02]  /*57ef0*/  SHF.R.U32.HI R33, RZ, 0x8, R39 ;  /* 0x00000008ff217819 */ /* 0x008fe40000011627 */
[----:B------:R-:W-:Y:S02]  /*57f00*/  LOP3.LUT R27, R27, 0xffff, RZ, 0xc0, !PT ;  /* 0x0000ffff1b1b7812 */ /* 0x000fe400078ec0ff */
[----:B0-----:R-:W-:Y:S02]  /*57f10*/  SHF.R.U32.HI R34, RZ, 0x8, R57 ;  /* 0x00000008ff227819 */ /* 0x001fe40000011639 */
[----:B------:R-:W3:Y:S01]  /*57f20*/  LDL.LU R57, [R1+0x34] ;  /* 0x0000340001397983 */ /* 0x000ee20000300800 */
[----:B------:R-:W-:Y:S02]  /*57f30*/  LOP3.LUT R33, R33, 0xffff, RZ, 0xc0, !PT ;  /* 0x0000ffff21217812 */ /* 0x000fe400078ec0ff */
[----:B------:R-:W-:-:S02]  /*57f40*/  SHF.R.U32.HI R36, RZ, 0x8, R58 ;  /* 0x00000008ff247819 */ /* 0x000fc4000001163a */
[----:B------:R-:W3:Y:S01]  /*57f50*/  LDL.LU R58, [R1+0x38] ;  /* 0x00003800013a7983 */ /* 0x000ee20000300800 */
[----:B------:R-:W-:-:S03]  /*57f60*/  SHF.R.U32.HI R35, RZ, 0x8, R59 ;  /* 0x00000008ff237819 */ /* 0x000fc6000001163b */
[----:B------:R-:W3:Y:S01]  /*57f70*/  LDL.LU R59, [R1+0x30] ;  /* 0x00003000013b7983 */ /* 0x000ee20000300800 */
[----:B------:R-:W-:Y:S02]  /*57f80*/  PRMT R33, R27, 0x3340, R33 ;  /* 0x000033401b217816 */ /* 0x000fe40000000021 */
[----:B------:R-:W-:Y:S02]  /*57f90*/  LOP3.LUT R34, R34, 0xffff, RZ, 0xc0, !PT ;  /* 0x0000ffff22227812 */ /* 0x000fe400078ec0ff */
[----:B------:R-:W-:Y:S02]  /*57fa0*/  LOP3.LUT R36, R36, 0xffff, RZ, 0xc0, !PT ;  /* 0x0000ffff24247812 */ /* 0x000fe400078ec0ff */
[----:B------:R-:W-:Y:S01]  /*57fb0*/  LOP3.LUT R35, R35, 0xffff, RZ, 0xc0, !PT ;  /* 0x0000ffff23237812 */ /* 0x000fe200078ec0ff */
[----:B------:R0:W-:Y:S01]  /*57fc0*/  STL [R1+0x1264], R33 ;  /* 0x0012642101007387 */ /* 0x0001e20000100800 */
[----:B------:R-:W-:-:S05]  /*57fd0*/  PRMT R34, R34, 0x3340, R1 ;  /* 0x0000334022227816 */ /* 0x000fca0000000001 */
[----:B------:R-:W-:Y:S01]  /*57fe0*/  STL [R1+0x1178], R34 ;  /* 0x0011782201007387 */ /* 0x000fe20000100800 */
[----:B0-----:R-:W-:-:S05]  /*57ff0*/  PRMT R33, R36, 0x3340, R35 ;  /* 0x0000334024217816 */ /* 0x001fca0000000023 */
[----:B------:R4:W-:Y:S01]  /*58000*/  STL [R1+0x1278], R33 ;  /* 0x0012782101007387 */ /* 0x0009e20000100800 */
[----:B------:R-:W-:-:S03]  /*58010*/  SHF.R.U32.HI R27, RZ, 0x8, R42 ;  /* 0x00000008ff1b7819 */ /* 0x000fc6000001162a */
[----:B------:R-:W3:Y:S04]  /*58020*/  LDL.LU R45, [R1+0x70] ;  /* 0x00007000012d7983 */ /* 0x000ee80000300800 */
[----:B------:R-:W3:Y:S01]  /*58030*/  LDL.LU R39, [R1+0x68] ;  /* 0x0000680001277983 */ /* 0x000ee20000300800 */
[----:B------:R-:W-:-:S04]  /*58040*/  LOP3.LUT R27, R27, 0xffff, RZ, 0xc0, !PT ;  /* 0x0000ffff1b1b7812 */ /* 0x000fc800078ec0ff */
[----:B------:R-:W-:Y:S02]  /*58050*/  PRMT R27, R27, 0x3340, R1 ;  /* 0x000033401b1b7816 */ /* 0x000fe40000000001 */
[----:B----4-:R-:W-:-:S03]  /*58060*/  SHF.R.U32.HI R33, RZ, 0x8, R56 ;  /* 0x00000008ff217819 */ /* 0x010fc60000011638 */
[----:B------:R0:W-:Y:S01]  /*58070*/  STL [R1+0x11f8], R27 ;  /* 0x0011f81b01007387 */ /* 0x0001e20000100800 */
[----:B------:R-:W-:-:S03]  /*58080*/  SHF.R.U32.HI R34, RZ, 0x8, R41 ;  /* 0x00000008ff227819 */ /* 0x000fc60000011629 */
[----:B------:R-:W4:Y:S04]  /*58090*/  LDL.LU R42, [R1+0x5c] ;  /* 0x00005c00012a7983 */ /* 0x000f280000300800 */
[----:B------:R-:W4:Y:S04]  /*580a0*/  LDL.LU R56, [R1+0x78] ;  /* 0x0000780001387983 */ /* 0x000f280000300800 */
[----:B------:R-:W4:Y:S01]  /*580b0*/  LDL.LU R41, [R1+0x7c] ;  /* 0x00007c0001297983 */ /* 0x000f220000300800 */
[----:B------:R-:W-:-:S04]  /*580c0*/  LOP3.LUT R52, R52, 0xffff, RZ, 0xc0, !PT ;  /* 0x0000ffff34347812 */ /* 0x000fc800078ec0ff */
[----:B------:R-:W-:Y:S02]  /*580d0*/  SHF.R.U32.HI R35, RZ, 0x8, R52 ;  /* 0x00000008ff237819 */ /* 0x000fe40000011634 */
[----:B------:R-:W-:Y:S02]  /*580e0*/  LOP3.LUT R33, R33, 0xffff, RZ, 0xc0, !PT ;  /* 0x0000ffff21217812 */ /* 0x000fe400078ec0ff */
[----:B------:R-:W-:Y:S02]  /*580f0*/  LOP3.LUT R34, R34, 0xffff, RZ, 0xc0, !PT ;  /* 0x0000ffff22227812 */ /* 0x000fe400078ec0ff */
[----:B------:R-:W-:Y:S02]  /*58100*/  LOP3.LUT R35, R35, 0xffff, RZ, 0xc0, !PT ;  /* 0x0000ffff23237812 */ /* 0x000fe400078ec0ff */
[----:B------:R-:W-:Y:S02]  /*58110*/  PRMT R34, R33, 0x3340, R34 ;  /* 0x0000334021227816 */ /* 0x000fe40000000022 */
[----:B------:R-:W-:-:S02]  /*58120*/  PRMT R33, R35, 0x3340, R1 ;  /* 0x0000334023217816 */ /* 0x000fc40000000001 */
[----:B0-----:R-:W-:Y:S02]  /*58130*/  LOP3.LUT R27, R38, 0xffff, RZ, 0xc0, !PT ;  /* 0x0000ffff261b7812 */ /* 0x001fe400078ec0ff */
[----:B------:R-:W-:Y:S02]  /*58140*/  LOP3.LUT R36, R37, 0xffff, RZ, 0xc0, !PT ;  /* 0x0000ffff25247812 */ /* 0x000fe400078ec0ff */
[----:B------:R-:W-:Y:S02]  /*58150*/  SHF.R.U32.HI R35, RZ, 0x8, R27 ;  /* 0x00000008ff237819 */ /* 0x000fe4000001161b */
[--C-:B------:R-:W-:Y:S01]  /*58160*/  PRMT R27, R27, 0x3340, R36.reuse ;  /* 0x000033401b1b7816 */ /* 0x100fe20000000024 */
[----:B------:R-:W-:Y:S04]  /*58170*/  STL [R1+0x12cc], R34 ;  /* 0x0012cc2201007387 */ /* 0x000fe80000100800 */
[----:B------:R-:W-:Y:S04]  /*58180*/  STL [R1+0x1188], R33 ;  /* 0x0011882101007387 */ /* 0x000fe80000100800 */
[----:B------:R3:W-:Y:S04]  /*58190*/  STL [R1+0x1430], R27 ;  /* 0x0014301b01007387 */ /* 0x0007e80000100800 */
[----:B------:R-:W4:Y:S01]  /*581a0*/  LDL.LU R38, [R1+0x50] ;  /* 0x0000500001267983 */ /* 0x000f220000300800 */
[----:B------:R-:W-:-:S02]  /*581b0*/  SHF.R.U32.HI R36, RZ, 0x8, R36 ;  /* 0x00000008ff247819 */ /* 0x000fc40000011624 */
[----:B------:R-:W-:Y:S02]  /*581c0*/  LOP3.LUT R35, R35, 0xffff, RZ, 0xc0, !PT ;  /* 0x0000ffff23237812 */ /* 0x000fe400078ec0ff */
[----:B------:R-:W-:-:S04]  /*581d0*/  LOP3.LUT R36, R36, 0xffff, RZ, 0xc0, !PT ;  /* 0x0000ffff24247812 */ /* 0x000fc800078ec0ff */
[----:B------:R-:W-:Y:S02]  /*581e0*/  PRMT R36, R35, 0x3340, R36 ;  /* 0x0000334023247816 */ /* 0x000fe40000000024 */
[----:B--2---:R-:W-:Y:S02]  /*581f0*/  SHF.R.U32.HI R37, RZ, 0x8, R43 ;  /* 0x00000008ff257819 */ /* 0x004fe4000001162b */
[----:B------:R-:W2:Y:S01]  /*58200*/  LDL.LU R43, [R1+0x3c] ;  /* 0x00003c00012b7983 */ /* 0x000ea20000300800 */
[----:B---3--:R-:W-:-:S03]  /*58210*/  SHF.R.U32.HI R27, RZ, 0x8, R57 ;  /* 0x00000008ff1b7819 */ /* 0x008fc60000011639 */
[----:B------:R-:W3:Y:S01]  /*58220*/  LDL.LU R57, [R1+0x90] ;  /* 0x0000900001397983 */ /* 0x000ee20000300800 */
[----:B------:R-:W-:-:S03]  /*58230*/  SHF.R.U32.HI R33, RZ, 0x8, R58 ;  /* 0x00000008ff217819 */ /* 0x000fc6000001163a */
[----:B------:R-:W3:Y:S01]  /*58240*/  LDL.LU R58, [R1+0xb4] ;  /* 0x0000b400013a7983 */ /* 0x000ee20000300800 */
[----:B------:R-:W-:-:S03]  /*58250*/  SHF.R.U32.HI R34, RZ, 0x8, R59 ;  /* 0x00000008ff227819 */ /* 0x000fc6000001163b */
[----:B------:R-:W3:Y:S01]  /*58260*/  LDL.LU R59, [R1+0xb8] ;  /* 0x0000b800013b7983 */ /* 0x000ee20000300800 */
[----:B------:R-:W-:Y:S02]  /*58270*/  LOP3.LUT R37, R37, 0xffff, RZ, 0xc0, !PT ;  /* 0x0000ffff25257812 */ /* 0x000fe400078ec0ff */
[----:B------:R-:W-:Y:S02]  /*58280*/  LOP3.LUT R27, R27, 0xffff, RZ, 0xc0, !PT ;  /* 0x0000ffff1b1b7812 */ /* 0x000fe400078ec0ff */
[----:B------:R-:W-:Y:S02]  /*58290*/  LOP3.LUT R33, R33, 0xffff, RZ, 0xc0, !PT ;  /* 0x0000ffff21217812 */ /* 0x000fe400078ec0ff */
[----:B------:R-:W-:Y:S02]  /*582a0*/  LOP3.LUT R34, R34, 0xffff, RZ, 0xc0, !PT ;  /* 0x0000ffff22227812 */ /* 0x000fe400078ec0ff */
[----:B------:R-:W-:Y:S02]  /*582b0*/  PRMT R35, R37, 0x3340, R1 ;  /* 0x0000334025237816 */ /* 0x000fe40000000001 */
[----:B------:R-:W-:-:S02]  /*582c0*/  PRMT R33, R27, 0x3340, R33 ;  /* 0x000033401b217816 */ /* 0x000fc40000000021 */
[----:B------:R-:W-:Y:S01]  /*582d0*/  PRMT R27, R34, 0x3340, R1 ;  /* 0x00003340221b7816 */ /* 0x000fe20000000001 */
[----:B------:R0:W-:Y:S04]  /*582e0*/  STL [R1+0x12b8], R36 ;  /* 0x0012b82401007387 */ /* 0x0001e80000100800 */
[----:B------:R-:W-:Y:S04]  /*582f0*/  STL [R1+0x11f4], R35 ;  /* 0x0011f42301007387 */ /* 0x000fe80000100800 */
[----:B------:R-:W-:Y:S04]  /*58300*/  STL [R1+0x12c8], R33 ;  /* 0x0012c82101007387 */ /* 0x000fe80000100800 */
[----:B------:R1:W-:Y:S01]  /*58310*/  STL [R1+0x11f0], R27 ;  /* 0x0011f01b01007387 */ /* 0x0003e20000100800 */
[----:B0-----:R-:W-:-:S03]  /*58320*/  SHF.R.U32.HI R36, RZ, 0x8, R39 ;  /* 0x00000008ff247819 */ /* 0x001fc60000011627 */
[----:B------:R-:W3:Y:S01]  /*58330*/  LDL.LU R39, [R1+0x74] ;  /* 0x0000740001277983 */ /* 0x000ee20000300800 */
[----:B------:R-:W-:-:S03]  /*58340*/  SHF.R.U32.HI R34, RZ, 0x8, R48 ;  /* 0x00000008ff227819 */ /* 0x000fc60000011630 */
[----:B------:R-:W3:Y:S01]  /*58350*/  LDL.LU R48, [R1+0xcc] ;  /* 0x0000cc0001307983 */ /* 0x000ee20000300800 */
[----:B----4-:R-:W-:-:S03]  /*58360*/  SHF.R.U32.HI R37, RZ, 0x8, R42 ;  /* 0x00000008ff257819 */ /* 0x010fc6000001162a */
[----:B------:R-:W4:Y:S01]  /*58370*/  LDL.LU R42, [R1+0x8c] ;  /* 0x00008c00012a7983 */ /* 0x000f220000300800 */
[----:B-1----:R-:W-:-:S03]  /*58380*/  SHF.R.U32.HI R27, RZ, 0x8, R56 ;  /* 0x00000008ff1b7819 */ /* 0x002fc60000011638 */
[----:B------:R-:W4:Y:S01]  /*58390*/  LDL.LU R56, [R1+0x88] ;  /* 0x0000880001387983 */ /* 0x000f220000300800 */
[----:B------:R-:W-:-:S03]  /*583a0*/  SHF.R.U32.HI R33, RZ, 0x8, R41 ;  /* 0x00000008ff217819 */ /* 0x000fc60000011629 */
[----:B------:R-:W4:Y:S01]  /*583b0*/  LDL.LU R41, [R1+0x218] ;  /* 0x0002180001297983 */ /* 0x000f220000300800 */
[----:B------:R-:W-:Y:S02]  /*583c0*/  SHF.R.U32.HI R35, RZ, 0x8, R45 ;  /* 0x00000008ff237819 */ /* 0x000fe4000001162d */
[----:B------:R-:W-:Y:S02]  /*583d0*/  LOP3.LUT R36, R36, 0xffff, RZ, 0xc0, !PT ;  /* 0x0000ffff24247812 */ /* 0x000fe400078ec0ff */
[----:B------:R-:W-:Y:S02]  /*583e0*/  LOP3.LUT R35, R35, 0xffff, RZ, 0xc0, !PT ;  /* 0x0000ffff23237812 */ /* 0x000fe400078ec0ff */
[----:B------:R-:W-:Y:S02]  /*583f0*/  LOP3.LUT R37, R37, 0xffff, RZ, 0xc0, !PT ;  /* 0x0000ffff25257812 */ /* 0x000fe400078ec0ff */
[----:B------:R-:W-:Y:S02]  /*58400*/  PRMT R35, R35, 0x3340, R36 ;  /* 0x0000334023237816 */ /* 0x000fe40000000024 */
[----:B------:R-:W-:-:S02]  /*58410*/  LOP3.LUT R27, R27, 0xffff, RZ, 0xc0, !PT ;  /* 0x0000ffff1b1b7812 */ /* 0x000fc400078ec0ff */
[----:B------:R-:W-:Y:S02]  /*58420*/  LOP3.LUT R33, R33, 0xffff, RZ, 0xc0, !PT ;  /* 0x0000ffff21217812 */ /* 0x000fe400078ec0ff */
[----:B------:R-:W-:Y:S01]  /*58430*/  LOP3.LUT R34, R34, 0xffff, RZ, 0xc0, !PT ;  /* 0x0000ffff22227812 */ /* 0x000fe200078ec0ff */
[----:B------:R0:W-:Y:S01]  /*58440*/  STL [R1+0x12b4], R35 ;  /* 0x0012b42301007387 */ /* 0x0001e20000100800 */
[----:B------:R-:W-:-:S05]  /*58450*/  PRMT R36, R37, 0x3340, R1 ;  /* 0x0000334025247816 */ /* 0x000fca0000000001 */
[----:B------:R2:W-:Y:S01]  /*58460*/  STL [R1+0x11e8], R36 ;  /* 0x0011e82401007387 */ /* 0x0005e20000100800 */
[----:B0-----:R-:W-:Y:S02]  /*58470*/  PRMT R35, R27, 0x3340, R33 ;  /* 0x000033401b237816 */ /* 0x001fe40000000021 */
[----:B------:R-:W-:-:S03]  /*58480*/  PRMT R33, R34, 0x3340, R1 ;  /* 0x0000334022217816 */ /* 0x000fc60000000001 */
[----:B------:R-:W-:Y:S04]  /*58490*/  STL [R1+0x12a0], R35 ;  /* 0x0012a02301007387 */ /* 0x000fe80000100800 */
[----:B------:R3:W-:Y:S01]  /*584a0*/  STL [R1+0x11ec], R33 ;  /* 0x0011ec2101007387 */ /* 0x0007e20000100800 */
[----:B------:R-:W-:-:S03]  /*584b0*/  SHF.R.U32.HI R27, RZ, 0x8, R38 ;  /* 0x00000008ff1b7819 */ /* 0x000fc60000011626 */
[----:B------:R-:W4:Y:S01]  /*584c0*/  LDL.LU R38, [R1+0x198] ;  /* 0x0001980001267983 */ /* 0x000f220000300800 */
[----:B------:R-:W-:Y:S02]  /*584d0*/  LOP3.LUT R27, R27, 0xffff, RZ, 0xc0, !PT ;  /* 0x0000ffff1b1b7812 */ /* 0x000fe400078ec0ff */
[----:B--2---:R-:W-:Y:S02]  /*584e0*/  SHF.R.U32.HI R36, RZ, 0x8, R43 ;  /* 0x00000008ff247819 */ /* 0x004fe4000001162b */
[----:B------:R-:W2:Y:S01]  /*584f0*/  LDL.LU R43, [R1+0xb0] ;  /* 0x0000b000012b7983 */ /* 0x000ea20000300800 */
[----:B---3--:R-:W-:-:S03]  /*58500*/  SHF.R.U32.HI R33, RZ, 0x8, R57 ;  /* 0x00000008ff217819 */ /* 0x008fc60000011639 */
[----:B------:R-:W3:Y:S01]  /*58510*/  LDL.LU R57, [R1+0xbc] ;  /* 0x0000bc0001397983 */ /* 0x000ee20000300800 */
[----:B------:R-:W-:-:S03]  /*58520*/  SHF.R.U32.HI R35, RZ, 0x8, R58 ;  /* 0x00000008ff237819 */ /* 0x000fc6000001163a */
[----:B------:R-:W3:Y:S01]  /*58530*/  LDL.LU R58, [R1+0xd0] ;  /* 0x0000d000013a7983 */ /* 0x000ee20000300800 */
[----:B------:R-:W-:-:S03]  /*58540*/  SHF.R.U32.HI R34, RZ, 0x8, R59 ;  /* 0x00000008ff227819 */ /* 0x000fc6000001163b */
[----:B------:R-:W3:Y:S01]  /*58550*/  LDL.LU R59, [R1] ;  /* 0x00000000013b7983 */ /* 0x000ee20000300800 */
[----:B------:R-:W-:-:S04]  /*58560*/  LOP3.LUT R36, R36, 0xffff, RZ, 0xc0, !PT ;  /* 0x0000ffff24247812 */ /* 0x000fc800078ec0ff */
[----:B------:R-:W-:Y:S02]  /*58570*/  PRMT R37, R27, 0x3340, R36 ;  /* 0x000033401b257816 */ /* 0x000fe40000000024 */
[----:B------:R-:W-:Y:S02]  /*58580*/  LOP3.LUT R33, R33, 0xffff, RZ, 0xc0, !PT ;  /* 0x0000ffff21217812 */ /* 0x000fe400078ec0ff */
[----:B------:R-:W-:Y:S02]  /*58590*/  LOP3.LUT R35, R35, 0xffff, RZ, 0xc0, !PT ;  /* 0x0000ffff23237812 */ /* 0x000fe400078ec0ff */
[----:B------:R-:W-:Y:S02]  /*585a0*/  LOP3.LUT R34, R34, 0xffff, RZ, 0xc0, !PT ;  /* 0x0000ffff22227812 */ /* 0x000fe400078ec0ff */
[----:B------:R-:W-:Y:S02]  /*585b0*/  PRMT R36, R33, 0x3340, R1 ;  /* 0x0000334021247816 */ /* 0x000fe40000000001 */
[----:B------:R-:W-:Y:S01]  /*585c0*/  PRMT R33, R35, 0x3340, R34 ;  /* 0x0000334023217816 */ /* 0x000fe20000000022 */
[----:B------:R-:W-:Y:S01]  /*585d0*/  STL [R1+0x12a8], R37 ;  /* 0x0012a82501007387 */ /* 0x000fe20000100800 */
[----:B------:R-:W-:-:S04]  /*585e0*/  SHF.R.U32.HI R27, RZ, 0x8, R39 ;  /* 0x00000008ff1b7819 */ /* 0x000fc80000011627 */
[----:B------:R-:W-:Y:S01]  /*585f0*/  LOP3.LUT R27, R27, 0xffff, RZ, 0xc0, !PT ;  /* 0x0000ffff1b1b7812 */ /* 0x000fe200078ec0ff */
[----:B------:R-:W-:Y:S03]  /*58600*/  STL [R1+0x11e0], R36 ;  /* 0x0011e02401007387 */ /* 0x000fe60000100800 */
[----:B------:R-:W-:Y:S01]  /*58610*/  PRMT R27, R27, 0x3340, R1 ;  /* 0x000033401b1b7816 */ /* 0x000fe20000000001 */
[----:B------:R4:W-:Y:S04]  /*58620*/  STL [R1+0x129c], R33 ;  /* 0x00129c2101007387 */ /* 0x0009e80000100800 */
[----:B------:R0:W-:Y:S04]  /*58630*/  STL [R1+0x11d8], R27 ;  /* 0x0011d81b01007387 */ /* 0x0001e80000100800 */
[----:B------:R-:W3:Y:S01]  /*58640*/  LDL.LU R39, [R1+0x94] ;  /* 0x0000940001277983 */ /* 0x000ee20000300800 */
[----:B----4-:R-:W-:-:S03]  /*58650*/  SHF.R.U32.HI R33, RZ, 0x8, R42 ;  /* 0x00000008ff217819 */ /* 0x010fc6000001162a */
[----:B------:R-:W4:Y:S01]  /*58660*/  LDL.LU R42, [R1+0xec] ;  /* 0x0000ec00012a7983 */ /* 0x000f220000300800 */
[----:B------:R-:W-:Y:S02]  /*58670*/  SHF.R.U32.HI R34, RZ, 0x8, R56 ;  /* 0x00000008ff227819 */ /* 0x000fe40000011638 */
[----:B0-----:R-:W-:Y:S01]  /*58680*/  LOP3.LUT R27, R41, 0xffff, RZ, 0xc0, !PT ;  /* 0x0000ffff291b7812 */ /* 0x001fe200078ec0ff */
[----:B------:R-:W4:Y:S04]  /*58690*/  LDL.LU R56, [R1+0x104] ;  /* 0x0001040001387983 */ /* 0x000f280000300800 */
[----:B------:R-:W4:Y:S01]  /*586a0*/  LDL.LU R41, [R1+0xfc] ;  /* 0x0000fc0001297983 */ /* 0x000f220000300800 */
[----:B------:R-:W-:Y:S02]  /*586b0*/  LOP3.LUT R48, R48, 0xffff, RZ, 0xc0, !PT ;  /* 0x0000ffff30307812 */ /* 0x000fe400078ec0ff */
[----:B------:R-:W-:-:S02]  /*586c0*/  LOP3.LUT R33, R33, 0xffff, RZ, 0xc0, !PT ;  /* 0x0000ffff21217812 */ /* 0x000fc400078ec0ff */
[----:B------:R-:W-:Y:S02]  /*586d0*/  LOP3.LUT R34, R34, 0xffff, RZ, 0xc0, !PT ;  /* 0x0000ffff22227812 */ /* 0x000fe400078ec0ff */
[----:B------:R-:W-:Y:S02]  /*586e0*/  SHF.R.U32.HI R36, RZ, 0x8, R48 ;  /* 0x00000008ff247819 */ /* 0x000fe40000011630 */
[----:B------:R-:W-:Y:S02]  /*586f0*/  PRMT R33, R33, 0x3340, R34 ;  /* 0x0000334021217816 */ /* 0x000fe40000000022 */
[----:B------:R-:W-:-:S03]  /*58700*/  LOP3.LUT R36, R36, 0xffff, RZ, 0xc0, !PT ;  /* 0x0000ffff24247812 */ /* 0x000fc600078ec0ff */
[----:B------:R0:W-:Y:S01]  /*58710*/  STL [R1+0x1290], R33 ;  /* 0x0012902101007387 */ /* 0x0001e20000100800 */
[----:B------:R-:W-:Y:S02]  /*58720*/  PRMT R34, R36, 0x3340, R1 ;  /* 0x0000334024227816 */ /* 0x000fe40000000001 */
[----:B------:R-:W-:-:S03]  /*58730*/  SHF.R.U32.HI R36, RZ, 0x8, R27 ;  /* 0x00000008ff247819 */ /* 0x000fc6000001161b */
[----:B------:R3:W-:Y:S01]  /*58740*/  STL [R1+0x11dc], R34 ;  /* 0x0011dc2201007387 */ /* 0x0007e20000100800 */
[----:B------:R-:W-:Y:S02]  /*58750*/  LOP3.LUT R36, R36, 0xffff, RZ, 0xc0, !PT ;  /* 0x0000ffff24247812 */ /* 0x000fe400078ec0ff */
[----:B------:R-:W-:-:S04]  /*58760*/  LOP3.LUT R35, R38, 0xffff, RZ, 0xc0, !PT ;  /* 0x0000ffff26237812 */ /* 0x000fc800078ec0ff */
[--C-:B0-----:R-:W-:Y:S02]  /*58770*/  PRMT R33, R27, 0x3340, R35.reuse ;  /* 0x000033401b217816 */ /* 0x101fe40000000023 */
[----:B------:R-:W-:-:S03]  /*58780*/  SHF.R.U32.HI R35, RZ, 0x8, R35 ;  /* 0x00000008ff237819 */ /* 0x000fc60000011623 */
[----:B------:R0:W-:Y:S01]  /*58790*/  STL [R1+0x1424], R33 ;  /* 0x0014242101007387 */ /* 0x0001e20000100800 */
[----:B------:R-:W-:-:S03]  /*587a0*/  LOP3.LUT R35, R35, 0xffff, RZ, 0xc0, !PT ;  /* 0x0000ffff23237812 */ /* 0x000fc600078ec0ff */
[----:B------:R-:W4:Y:S04]  /*587b0*/  LDL.LU R45, [R1+0xdc] ;  /* 0x0000dc00012d7983 */ /* 0x000f280000300800 */
[----:B------:R-:W4:Y:S01]  /*587c0*/  LDL.LU R38, [R1+0xe8] ;  /* 0x0000e80001267983 */ /* 0x000f220000300800 */
[----:B------:R-:W-:Y:S02]  /*587d0*/  PRMT R36, R36, 0x3340, R35 ;  /* 0x0000334024247816 */ /* 0x000fe40000000023 */
[----:B--2---:R-:W-:Y:S02]  /*587e0*/  SHF.R.U32.HI R27, RZ, 0x8, R43 ;  /* 0x00000008ff1b7819 */ /* 0x004fe4000001162b */
[----:B------:R-:W2:Y:S01]  /*587f0*/  LDL.LU R43, [R1+0xd4] ;  /* 0x0000d400012b7983 */ /* 0x000ea20000300800 */
[----:B---3--:R-:W-:-:S03]  /*58800*/  SHF.R.U32.HI R34, RZ, 0x8, R57 ;  /* 0x00000008ff227819 */ /* 0x008fc60000011639 */
[----:B------:R-:W3:Y:S01]  /*58810*/  LDL.LU R57, [R1+0xf0] ;  /* 0x0000f00001397983 */ /* 0x000ee20000300800 */
[----:B0-----:R-:W-:-:S03]  /*58820*/  SHF.R.U32.HI R33, RZ, 0x8, R58 ;  /* 0x00000008ff217819 */ /* 0x001fc6000001163a */
[----:B------:R-:W3:Y:S01]  /*58830*/  LDL.LU R58, [R1+0xf4] ;  /* 0x0000f400013a7983 */ /* 0x000ee20000300800 */
[----:B------:R-:W-:-:S03]  /*58840*/  SHF.R.U32.HI R37, RZ, 0x8, R59 ;  /* 0x00000008ff257819 */ /* 0x000fc6000001163b */
[----:B------:R-:W3:Y:S04]  /*58850*/  LDL.LU R59, [R1+0xd8] ;  /* 0x0000d800013b7983 */ /* 0x000ee80000300800 */
[----:B------:R-:W2:Y:S01]  /*58860*/  LDL.LU R35, [R1+0x9c] ;  /* 0x00009c0001237983 */ /* 0x000ea20000300800 */
[----:B------:R-:W-:Y:S02]  /*58870*/  LOP3.LUT R27, R27, 0xffff, RZ, 0xc0, !PT ;  /* 0x0000ffff1b1b7812 */ /* 0x000fe400078ec0ff */
[----:B------:R-:W-:Y:S02]  /*58880*/  LOP3.LUT R34, R34, 0xffff, RZ, 0xc0, !PT ;  /* 0x0000ffff22227812 */ /* 0x000fe400078ec0ff */
[----:B------:R-:W-:Y:S01]  /*58890*/  LOP3.LUT R33, R33, 0xffff, RZ, 0xc0, !PT ;  /* 0x0000ffff21217812 */ /* 0x000fe200078ec0ff */
[----:B------:R0:W-:Y:S01]  /*588a0*/  STL [R1+0x1288], R36 ;  /* 0x0012882401007387 */ /* 0x0001e20000100800 */
[----:B------:R-:W-:-:S02]  /*588b0*/  LOP3.LUT R37, R37, 0xffff, RZ, 0xc0, !PT ;  /* 0x0000ffff25257812 */ /* 0x000fc400078ec0ff */
[----:B------:R-:W-:Y:S02]  /*588c0*/  PRMT R33, R34, 0x3340, R33 ;  /* 0x0000334022217816 */ /* 0x000fe40000000021 */
[--C-:B0-----:R-:W-:Y:S02]  /*588d0*/  PRMT R36, R27, 0x3340, R1.reuse ;  /* 0x000033401b247816 */ /* 0x101fe40000000001 */
[----:B------:R-:W-:-:S03]  /*588e0*/  PRMT R27, R37, 0x3340, R1 ;  /* 0x00003340251b7816 */ /* 0x000fc60000000001 */
[----:B------:R0:W-:Y:S01]  /*588f0*/  STL [R1+0x11d4], R36 ;  /* 0x0011d42401007387 */ /* 0x0001e20000100800 */
[----:B------:R-:W-:-:S03]  /*58900*/  SHF.R.U32.HI R34, RZ, 0x8, R54 ;  /* 0x00000008ff227819 */ /* 0x000fc60000011636 */
[----:B------:R-:W-:Y:S04]  /*58910*/  STL [R1+0x1280], R33 ;  /* 0x0012802101007387 */ /* 0x000fe80000100800 */
[----:B------:R1:W-:Y:S01]  /*58920*/  STL [R1+0x11d0], R27 ;  /* 0x0011d01b01007387 */ /* 0x0003e20000100800 */
[----:B0-----:R-:W-:-:S03]  /*58930*/  SHF.R.U32.HI R36, RZ, 0x8, R39 ;  /* 0x00000008ff247819 */ /* 0x001fc60000011627 */
[----:B------:R-:W3:Y:S01]  /*58940*/  LDL.LU R39, [R1+0x22c] ;  /* 0x00022c0001277983 */ /* 0x000ee20000300800 */
[----:B----4-:R-:W-:-:S03]  /*58950*/  SHF.R.U32.HI R37, RZ, 0x8, R42 ;  /* 0x00000008ff257819 */ /* 0x010fc6000001162a */
[----:B------:R-:W4:Y:S01]  /*58960*/  LDL.LU R42, [R1+0x1cc] ;  /* 0x0001cc00012a7983 */ /* 0x000f220000300800 */
[----:B-1----:R-:W-:-:S03]  /*58970*/  SHF.R.U32.HI R27, RZ, 0x8, R56 ;  /* 0x00000008ff1b7819 */ /* 0x002fc60000011638 */
[----:B------:R-:W4:Y:S01]  /*58980*/  LDL.LU R54, [R1+0x12c] ;  /* 0x00012c0001367983 */ /* 0x000f220000300800 */
[----:B------:R-:W-:-:S03]  /*58990*/  SHF.R.U32.HI R33, RZ, 0x8, R41 ;  /* 0x00000008ff217819 */ /* 0x000fc60000011629 */
[----:B------:R-:W4:Y:S04]  /*589a0*/  LDL.LU R56, [R1+0x10c] ;  /* 0x00010c0001387983 */ /* 0x000f280000300800 */
[----:B------:R-:W4:Y:S01]  /*589b0*/  LDL.LU R41, [R1+0x108] ;  /* 0x0001080001297983 */ /* 0x000f220000300800 */
[----:B------:R-:W-:Y:S02]  /*589c0*/  LOP3.LUT R36, R36, 0xffff, RZ, 0xc0, !PT ;  /* 0x0000ffff24247812 */ /* 0x000fe400078ec0ff */
[----:B------:R-:W-:Y:S02]  /*589d0*/  LOP3.LUT R37, R37, 0xffff, RZ, 0xc0, !PT ;  /* 0x0000ffff25257812 */ /* 0x000fe400078ec0ff */
[----:B------:R-:W-:Y:S02]  /*589e0*/  LOP3.LUT R27, R27, 0xffff, RZ, 0xc0, !PT ;  /* 0x0000ffff1b1b7812 */ /* 0x000fe400078ec0ff */
[----:B------:R-:W-:-:S02]  /*589f0*/  LOP3.LUT R33, R33, 0xffff, RZ, 0xc0, !PT ;  /* 0x0000ffff21217812 */ /* 0x000fc400078ec0ff */
[----:B------:R-:W-:Y:S02]  /*58a00*/  LOP3.LUT R34, R34, 0xffff, RZ, 0xc0, !PT ;  /* 0x0000ffff22227812 */ /* 0x000fe400078ec0ff */
[----:B------:R-:W-:Y:S02]  /*58a10*/  PRMT R33, R27, 0x3340, R33 ;  /* 0x000033401b217816 */ /* 0x000fe40000000021 */
[----:B------:R-:W-:Y:S02]  /*58a20*/  PRMT R27, R34, 0x3340, R1 ;  /* 0x00003340221b7816 */ /* 0x000fe40000000001 */
[----:B--2---:R-:W-:-:S04]  /*58a30*/  SHF.R.U32.HI R35, RZ, 0x8, R35 ;  /* 0x00000008ff237819 */ /* 0x004fc80000011623 */
[----:B------:R-:W-:-:S04]  /*58a40*/  LOP3.LUT R35, R35, 0xffff, RZ, 0xc0, !PT ;  /* 0x0000ffff23237812 */ /* 0x000fc800078ec0ff */
[----:B------:R-:W-:Y:S02]  /*58a50*/  PRMT R36, R35, 0x3340, R36 ;  /* 0x0000334023247816 */ /* 0x000fe40000000024 */
[----:B------:R-:W-:-:S03]  /*58a60*/  PRMT R35, R37, 0x3340, R1 ;  /* 0x0000334025237816 */ /* 0x000fc60000000001 */
[----:B------:R0:W-:Y:S01]  /*58a70*/  STL [R1+0x1260], R36 ;  /* 0x0012602401007387 */ /* 0x0001e20000100800 */
[----:B------:R-:W-:-:S03]  /*58a80*/  SHF.R.U32.HI R37, RZ, 0x8, R43 ;  /* 0x00000008ff257819 */ /* 0x000fc6000001162b */
[----:B------:R1:W-:Y:S04]  /*58a90*/  STL [R1+0x11cc], R35 ;  /* 0x0011cc2301007387 */ /* 0x0003e80000100800 */
[----:B------:R3:W-:Y:S01]  /*58aa0*/  STL [R1+0x1270], R33 ;  /* 0x0012702101007387 */ /* 0x0007e20000100800 */
[----:B0-----:R-:W-:Y:S02]  /*58ab0*/  SHF.R.U32.HI R36, RZ, 0x8, R38 ;  /* 0x00000008ff247819 */ /* 0x001fe40000011626 */
[----:B-1----:R-:W-:Y:S01]  /*58ac0*/  SHF.R.U32.HI R35, RZ, 0x8, R45 ;  /* 0x00000008ff237819 */ /* 0x002fe2000001162d */
[----:B------:R0:W-:Y:S01]  /*58ad0*/  STL [R1+0x11c8], R27 ;  /* 0x0011c81b01007387 */ /* 0x0001e20000100800 */
[----:B------:R-:W-:Y:S02]  /*58ae0*/  LOP3.LUT R36, R36, 0xffff, RZ, 0xc0, !PT ;  /* 0x0000ffff24247812 */ /* 0x000fe400078ec0ff */
[----:B---3--:R-:W-:-:S02]  /*58af0*/  SHF.R.U32.HI R33, RZ, 0x8, R58 ;  /* 0x00000008ff217819 */ /* 0x008fc4000001163a */
[----:B------:R-:W-:Y:S02]  /*58b00*/  LOP3.LUT R35, R35, 0xffff, RZ, 0xc0, !PT ;  /* 0x0000ffff23237812 */ /* 0x000fe400078ec0ff */
[----:B------:R-:W-:Y:S02]  /*58b10*/  LOP3.LUT R37, R37, 0xffff, RZ, 0xc0, !PT ;  /* 0x0000ffff25257812 */ /* 0x000fe400078ec0ff */
[----:B0-----:R-:W-:Y:S02]  /*58b20*/  SHF.R.U32.HI R27, RZ, 0x8, R57 ;  /* 0x00000008ff1b7819 */ /* 0x001fe40000011639 */
[----:B------:R-:W-:Y:S01]  /*58b30*/  LOP3.LUT R33, R33, 0xffff, RZ, 0xc0, !PT ;  /* 0x0000ffff21217812 */ /* 0x000fe200078ec0ff */
[----:B------:R-:W2:Y:S01]  /*58b40*/  LDL.LU R57, [R1+0xa8] ;  /* 0x0000a80001397983 */ /* 0x000ea20000300800 */
[----:B------:R-:W-:Y:S02]  /*58b50*/  LOP3.LUT R27, R27, 0xffff, RZ, 0xc0, !PT ;  /* 0x0000ffff1b1b7812 */ /* 0x000fe400078ec0ff */
[----:B------:R-:W-:-:S02]  /*58b60*/  PRMT R36, R35, 0x3340, R36 ;  /* 0x0000334023247816 */ /* 0x000fc40000000024 */
[----:B------:R-:W-:Y:S02]  /*58b70*/  PRMT R35, R37, 0x3340, R1 ;  /* 0x0000334025237816 */ /* 0x000fe40000000001 */
[----:B------:R-:W-:Y:S01]  /*58b80*/  PRMT R27, R27, 0x3340, R33 ;  /* 0x000033401b1b7816 */ /* 0x000fe20000000021 */
[----:B------:R0:W-:Y:S01]  /*58b90*/  STL [R1+0x125c], R36 ;  /* 0x00125c2401007387 */ /* 0x0001e20000100800 */
[----:B------:R-:W-:-:S03]  /*58ba0*/  SHF.R.U32.HI R34, RZ, 0x8, R59 ;  /* 0x00000008ff227819 */ /* 0x000fc6000001163b */
[----:B------:R-:W3:Y:S01]  /*58bb0*/  LDL.LU R58, [R1+0x6c] ;  /* 0x00006c00013a7983 */ /* 0x000ee20000300800 */
[----:B------:R-:W-:-:S03]  /*58bc0*/  LOP3.LUT R34, R34, 0xffff, RZ, 0xc0, !PT ;  /* 0x0000ffff22227812 */ /* 0x000fc600078ec0ff */
[----:B------:R1:W-:Y:S01]  /*58bd0*/  STL [R1+0x14c], R35 ;  /* 0x00014c2301007387 */ /* 0x0003e20000100800 */
[----:B----4-:R-:W-:Y:S02]  /*58be0*/  LOP3.LUT R33, R42, 0xffff, RZ, 0xc0, !PT ;  /* 0x0000ffff2a217812 */ /* 0x010fe400078ec0ff */
[----:B0-----:R-:W-:Y:S01]  /*58bf0*/  SHF.R.U32.HI R36, RZ, 0x8, R56 ;  /* 0x00000008ff247819 */ /* 0x001fe20000011638 */
[----:B------:R-:W4:Y:S04]  /*58c00*/  LDL.LU R59, [R1+0xa4] ;  /* 0x0000a400013b7983 */ /* 0x000f280000300800 */
[----:B------:R0:W-:Y:S01]  /*58c10*/  STL [R1+0x1254], R27 ;  /* 0x0012541b01007387 */ /* 0x0001e20000100800 */
[----:B-1----:R-:W-:Y:S02]  /*58c20*/  SHF.R.U32.HI R35, RZ, 0x8, R41 ;  /* 0x00000008ff237819 */ /* 0x002fe40000011629 */
[----:B------:R-:W-:-:S02]  /*58c30*/  PRMT R34, R34, 0x3340, R1 ;  /* 0x0000334022227816 */ /* 0x000fc40000000001 */
[----:B------:R-:W-:Y:S02]  /*58c40*/  LOP3.LUT R36, R36, 0xffff, RZ, 0xc0, !PT ;  /* 0x0000ffff24247812 */ /* 0x000fe400078ec0ff */
[----:B0-----:R-:W-:Y:S02]  /*58c50*/  LOP3.LUT R27, R39, 0xffff, RZ, 0xc0, !PT ;  /* 0x0000ffff271b7812 */ /* 0x001fe400078ec0ff */
[----:B------:R-:W-:Y:S02]  /*58c60*/  LOP3.LUT R35, R35, 0xffff, RZ, 0xc0, !PT ;  /* 0x0000ffff23237812 */ /* 0x000fe400078ec0ff */
[----:B------:R-:W-:Y:S01]  /*58c70*/  PRMT R37, R27, 0x3340, R33 ;  /* 0x000033401b257816 */ /* 0x000fe20000000021 */
[----:B------:R0:W-:Y:S01]  /*58c80*/  STL [R1+0x150], R34 ;  /* 0x0001502201007387 */ /* 0x0001e20000100800 */
[----:B------:R-:W-:-:S03]  /*58c90*/  PRMT R36, R36, 0x3340, R35 ;  /* 0x0000334024247816 */ /* 0x000fc60000000023 */
[----:B------:R1:W-:Y:S04]  /*58ca0*/  STL [R1+0x1404], R37 ;  /* 0x0014042501007387 */ /* 0x0003e80000100800 */
[----:B------:R-:W4:Y:S04]  /*58cb0*/  LDL.LU R35, [R1+0x11c] ;  /* 0x00011c0001237983 */ /* 0x000f280000300800 */
[----:B------:R-:W4:Y:S04]  /*58cc0*/  LDL.LU R38, [R1+0x114] ;  /* 0x0001140001267983 */ /* 0x000f280000300800 */
[----:B------:R-:W-:Y:S04]  /*58cd0*/  STL [R1+0x1244], R36 ;  /* 0x0012442401007387 */ /* 0x000fe80000100800 */
[----:B------:R-:W4:Y:S04]  /*58ce0*/  LDL.LU R39, [R1+0x120] ;  /* 0x0001200001277983 */ /* 0x000f280000300800 */
[----:B------:R-:W4:Y:S04]  /*58cf0*/  LDL.LU R42, [R1+0x80] ;  /* 0x00008000012a7983 */ /* 0x000f280000300800 */
[----:B------:R-:W4:Y:S04]  /*58d00*/  LDL.LU R56, [R1+0x118] ;  /* 0x0001180001387983 */ /* 0x000f280000300800 */
[----:B------:R-:W4:Y:S01]  /*58d10*/  LDL.LU R41, [R1+0xf8] ;  /* 0x0000f80001297983 */ /* 0x000f220000300800 */
[----:B------:R-:W-:-:S02]  /*58d20*/  LOP3.LUT R54, R54, 0xffff, RZ, 0xc0, !PT ;  /* 0x0000ffff36367812 */ /* 0x000fc400078ec0ff */
[----:B0-----:R-:W-:Y:S02]  /*58d30*/  SHF.R.U32.HI R34, RZ, 0x8, R27 ;  /* 0x00000008ff227819 */ /* 0x001fe4000001161b */
[----:B------:R-:W-:Y:S02]  /*58d40*/  SHF.R.U32.HI R27, RZ, 0x8, R54 ;  /* 0x00000008ff1b7819 */ /* 0x000fe40000011636 */
[----:B------:R-:W-:Y:S02]  /*58d50*/  SHF.R.U32.HI R33, RZ, 0x8, R33 ;  /* 0x00000008ff217819 */ /* 0x000fe40000011621 */
[----:B------:R-:W-:Y:S02]  /*58d60*/  SHF.R.U32.HI R32, RZ, 0x8, R32 ;  /* 0x00000008ff207819 */ /* 0x000fe40000011620 */
[----:B------:R-:W-:Y:S02]  /*58d70*/  LOP3.LUT R27, R27, 0xffff, RZ, 0xc0, !PT ;  /* 0x0000ffff1b1b7812 */ /* 0x000fe400078ec0ff */
[----:B------:R-:W-:-:S02]  /*58d80*/  LOP3.LUT R34, R34, 0xffff, RZ, 0xc0, !PT ;  /* 0x0000ffff22227812 */ /* 0x000fc400078ec0ff */
[----:B------:R-:W-:Y:S02]  /*58d90*/  LOP3.LUT R33, R33, 0xffff, RZ, 0xc0, !PT ;  /* 0x0000ffff21217812 */ /* 0x000fe400078ec0ff */
[----:B------:R-:W-:Y:S02]  /*58da0*/  LOP3.LUT R32, R32, 0xffff, RZ, 0xc0, !PT ;  /* 0x0000ffff20207812 */ /* 0x000fe400078ec0ff */
[----:B------:R-:W-:Y:S02]  /*58db0*/  PRMT R27, R27, 0x3340, R1 ;  /* 0x000033401b1b7816 */ /* 0x000fe40000000001 */
[----:B------:R-:W-:Y:S02]  /*58dc0*/  PRMT R34, R34, 0x3340, R33 ;  /* 0x0000334022227816 */ /* 0x000fe40000000021 */
[----:B------:R-:W-:Y:S01]  /*58dd0*/  PRMT R33, R32, 0x3340, R1 ;  /* 0x0000334020217816 */ /* 0x000fe20000000001 */
[----:B------:R2:W-:Y:S01]  /*58de0*/  STL [R1+0x11c4], R27 ;  /* 0x0011c41b01007387 */ /* 0x0005e20000100800 */
[----:B------:R-:W-:-:S03]  /*58df0*/  SHF.R.U32.HI R30, RZ, 0x8, R30 ;  /* 0x00000008ff1e7819 */ /* 0x000fc6000001161e */
[----:B------:R-:W-:Y:S01]  /*58e00*/  STL [R1+0x1258], R34 ;  /* 0x0012582201007387 */ /* 0x000fe20000100800 */
[----:B------:R-:W-:-:S03]  /*58e10*/  SHF.R.U32.HI R29, RZ, 0x8, R29 ;  /* 0x00000008ff1d7819 */ /* 0x000fc6000001161d */
[----:B------:R4:W-:Y:S01]  /*58e20*/  STL [R1+0x11c0], R33 ;  /* 0x0011c02101007387 */ /* 0x0009e20000100800 */
[----:B------:R-:W-:Y:S02]  /*58e30*/  SHF.R.U32.HI R28, RZ, 0x8, R28 ;  /* 0x00000008ff1c7819 */ /* 0x000fe4000001161c */
[----:B------:R-:W-:Y:S01]  /*58e40*/  LOP3.LUT R30, R30, 0xffff, RZ, 0xc0, !PT ;  /* 0x0000ffff1e1e7812 */ /* 0x000fe200078ec0ff */
[----:B-1----:R-:W4:Y:S01]  /*58e50*/  LDL.LU R37, [R1+0x100] ;  /* 0x0001000001257983 */ /* 0x002f220000300800 */
[----:B------:R-:W-:Y:S02]  /*58e60*/  LOP3.LUT R29, R29, 0xffff, RZ, 0xc0, !PT ;  /* 0x0000ffff1d1d7812 */ /* 0x000fe400078ec0ff */
[----:B------:R-:W-:Y:S01]  /*58e70*/  LOP3.LUT R28, R28, 0xffff, RZ, 0xc0, !PT ;  /* 0x0000ffff1c1c7812 */ /* 0x000fe200078ec0ff */
[----:B------:R-:W4:Y:S04]  /*58e80*/  LDL.LU R45, [R1+0x154] ;  /* 0x00015400012d7983 */ /* 0x000f280000300800 */
[----:B------:R-:W4:Y:S01]  /*58e90*/  LDL.LU R43, [R1+0x144] ;  /* 0x00014400012b7983 */ /* 0x000f220000300800 */
[----:B--2---:R-:W-:-:S03]  /*58ea0*/  SHF.R.U32.HI R27, RZ, 0x8, R57 ;  /* 0x00000008ff1b7819 */ /* 0x004fc60000011639 */
[----:B------:R-:W2:Y:S01]  /*58eb0*/  LDL.LU R57, [R1+0x15c] ;  /* 0x00015c0001397983 */ /* 0x000ea20000300800 */
[----:B------:R-:W-:Y:S02]  /*58ec0*/  LOP3.LUT R27, R27, 0xffff, RZ, 0xc0, !PT ;  /* 0x0000ffff1b1b7812 */ /* 0x000fe400078ec0ff */
[----:B---3--:R-:W-:Y:S02]  /*58ed0*/  SHF.R.U32.HI R32, RZ, 0x8, R58 ;  /* 0x00000008ff207819 */ /* 0x008fe4000001163a */
[----:B------:R-:W3:Y:S02]  /*58ee0*/  LDL.LU R58, [R1+0x158] ;  /* 0x00015800013a7983 */ /* 0x000ee40000300800 */
[----:B------:R-:W-:Y:S02]  /*58ef0*/  LOP3.LUT R32, R32, 0xffff, RZ, 0xc0, !PT ;  /* 0x0000ffff20207812 */ /* 0x000fe400078ec0ff */
[----:B----4-:R-:W-:Y:S02]  /*58f00*/  SHF.R.U32.HI R33, RZ, 0x8, R59 ;  /* 0x00000008ff217819 */ /* 0x010fe4000001163b */
[----:B------:R-:W-:Y:S01]  /*58f10*/  PRMT R32, R27, 0x3340, R32 ;  /* 0x000033401b207816 */ /* 0x000fe20000000020 */
[----:B------:R-:W4:Y:S01]  /*58f20*/  LDL.LU R59, [R1+0x13c] ;  /* 0x00013c00013b7983 */ /* 0x000f220000300800 */
[----:B------:R-:W-:-:S02]  /*58f30*/  LOP3.LUT R33, R33, 0xffff, RZ, 0xc0, !PT ;  /* 0x0000ffff21217812 */ /* 0x000fc400078ec0ff */
[----:B------:R-:W-:Y:S02]  /*58f40*/  PRMT R27, R30, 0x3340, R1 ;  /* 0x000033401e1b7816 */ /* 0x000fe40000000001 */
[----:B------:R-:W-:Y:S02]  /*58f50*/  PRMT R30, R33, 0x3340, R29 ;  /* 0x00003340211e7816 */ /* 0x000fe4000000001d */
[----:B------:R-:W-:Y:S01]  /*58f60*/  PRMT R29, R28, 0x3340, R1 ;  /* 0x000033401c1d7816 */ /* 0x000fe20000000001 */
[----:B------:R-:W-:Y:S04]  /*58f70*/  STL [R1+0x1248], R32 ;  /* 0x0012482001007387 */ /* 0x000fe80000100800 */
[----:B------:R-:W-:Y:S04]  /*58f80*/  STL [R1+0x11bc], R27 ;  /* 0x0011bc1b01007387 */ /* 0x000fe80000100800 */
[----:B------:R0:W-:Y:S04]  /*58f90*/  STL [R1+0x1250], R30 ;  /* 0x0012501e01007387 */ /* 0x0001e80000100800 */
[----:B------:R-:W-:Y:S01]  /*58fa0*/  STL [R1+0x11b8], R29 ;  /* 0x0011b81d01007387 */ /* 0x000fe20000100800 */
[----:B0-----:R-:W-:-:S03]  /*58fb0*/  SHF.R.U32.HI R30, RZ, 0x8, R42 ;  /* 0x00000008ff1e7819 */ /* 0x001fc6000001162a */
[----:B------:R-:W4:Y:S01]  /*58fc0*/  LDL.LU R42, [R1+0x16c] ;  /* 0x00016c00012a7983 */ /* 0x000f220000300800 */
[----:B------:R-:W-:-:S03]  /*58fd0*/  SHF.R.U32.HI R32, RZ, 0x8, R56 ;  /* 0x00000008ff207819 */ /* 0x000fc60000011638 */
[----:B------:R-:W4:Y:S01]  /*58fe0*/  LDL.LU R56, [R1+0x140] ;  /* 0x0001400001387983 */ /* 0x000f220000300800 */
[----:B------:R-:W-:-:S03]  /*58ff0*/  SHF.R.U32.HI R33, RZ, 0x8, R41 ;  /* 0x00000008ff217819 */ /* 0x000fc60000011629 */
[----:B------:R-:W4:Y:S01]  /*59000*/  LDL.LU R41, [R1+0x148] ;  /* 0x0001480001297983 */ /* 0x000f220000300800 */
[----:B------:R-:W-:Y:S02]  /*59010*/  SHF.R.U32.HI R26, RZ, 0x8, R26 ;  /* 0x00000008ff1a7819 */ /* 0x000fe4000001161a */
[----:B------:R-:W-:Y:S02]  /*59020*/  LOP3.LUT R30, R30, 0xffff, RZ, 0xc0, !PT ;  /* 0x0000ffff1e1e7812 */ /* 0x000fe400078ec0ff */
[----:B------:R-:W-:-:S04]  /*59030*/  LOP3.LUT R26, R26, 0xffff, RZ, 0xc0, !PT ;  /* 0x0000ffff1a1a7812 */ /* 0x000fc800078ec0ff */
[----:B------:R-:W-:Y:S02]  /*59040*/  PRMT R26, R30, 0x3340, R26 ;  /* 0x000033401e1a7816 */ /* 0x000fe4000000001a */
[----:B------:R-:W-:-:S03]  /*59050*/  SHF.R.U32.HI R27, RZ, 0x8, R35 ;  /* 0x00000008ff1b7819 */ /* 0x000fc60000011623 */
[----:B------:R3:W-:Y:S01]  /*59060*/  STL [R1+0x1238], R26 ;  /* 0x0012381a01007387 */ /* 0x0007e20000100800 */
[----:B--2---:R-:W-:-:S03]  /*59070*/  SHF.R.U32.HI R35, RZ, 0x8, R57 ;  /* 0x00000008ff237819 */ /* 0x004fc60000011639 */
[----:B------:R-:W2:Y:S01]  /*59080*/  LDL.LU R57, [R1+0x130] ;  /* 0x0001300001397983 */ /* 0x000ea20000300800 */
[----:B------:R-:W-:Y:S02]  /*59090*/  LOP3.LUT R35, R35, 0xffff, RZ, 0xc0, !PT ;  /* 0x0000ffff23237812 */ /* 0x000fe400078ec0ff */
[----:B---3--:R-:W-:Y:S02]  /*590a0*/  SHF.R.U32.HI R26, RZ, 0x8, R58 ;  /* 0x00000008ff1a7819 */ /* 0x008fe4000001163a */
[----:B------:R-:W3:Y:S02]  /*590b0*/  LDL.LU R58, [R1+0xe4] ;  /* 0x0000e400013a7983 */ /* 0x000ee40000300800 */
[----:B------:R-:W-:Y:S02]  /*590c0*/  LOP3.LUT R26, R26, 0xffff, RZ, 0xc0, !PT ;  /* 0x0000ffff1a1a7812 */ /* 0x000fe400078ec0ff */
[----:B----4-:R-:W-:Y:S02]  /*590d0*/  SHF.R.U32.HI R36, RZ, 0x8, R59 ;  /* 0x00000008ff247819 */ /* 0x010fe4000001163b */
[----:B------:R-:W4:Y:S01]  /*590e0*/  LDL.LU R59, [R1+0xa0] ;  /* 0x0000a000013b7983 */ /* 0x000f220000300800 */
[----:B------:R-:W-:-:S02]  /*590f0*/  PRMT R35, R35, 0x3340, R26 ;  /* 0x0000334023237816 */ /* 0x000fc4000000001a */
[----:B------:R-:W-:Y:S02]  /*59100*/  SHF.R.U32.HI R26, RZ, 0x8, R41 ;  /* 0x00000008ff1a7819 */ /* 0x000fe40000011629 */
[----:B------:R-:W4:Y:S01]  /*59110*/  LDL.LU R41, [R1+0x134] ;  /* 0x0001340001297983 */ /* 0x000f220000300800 */
[----:B------:R-:W-:Y:S02]  /*59120*/  SHF.R.U32.HI R28, RZ, 0x8, R38 ;  /* 0x00000008ff1c7819 */ /* 0x000fe40000011626 */
[----:B------:R-:W-:Y:S02]  /*59130*/  LOP3.LUT R27, R27, 0xffff, RZ, 0xc0, !PT ;  /* 0x0000ffff1b1b7812 */ /* 0x000fe400078ec0ff */
[----:B------:R-:W-:-:S04]  /*59140*/  LOP3.LUT R28, R28, 0xffff, RZ, 0xc0, !PT ;  /* 0x0000ffff1c1c7812 */ /* 0x000fc800078ec0ff */
[----:B------:R-:W-:Y:S02]  /*59150*/  PRMT R30, R27, 0x3340, R28 ;  /* 0x000033401b1e7816 */ /* 0x000fe4000000001c */
        /* <DEDUP_REMOVED lines=8> */
[----:B------:R-:W-:Y:S02]  /*591e0*/  SHF.R.U32.HI R27, RZ, 0x8, R42 ;  /* 0x00000008ff1b7819 */ /* 0x000fe4000001162a */
[----:B------:R-:W-:Y:S02]  /*591f0*/  SHF.R.U32.HI R25, RZ, 0x8, R25 ;  /* 0x00000008ff197819 */ /* 0x000fe40000011619 */
[----:B------:R-:W-:-:S02]  /*59200*/  PRMT R38, R29, 0x3340, R32 ;  /* 0x000033401d267816 */ /* 0x000fc40000000020 */
[----:B------:R-:W-:Y:S02]  /*59210*/  SHF.R.U32.HI R18, RZ, 0x8, R18 ;  /* 0x00000008ff127819 */ /* 0x000fe40000011612 */
[----:B------:R-:W-:Y:S02]  /*59220*/  SHF.R.U32.HI R24, RZ, 0x8, R24 ;  /* 0x00000008ff187819 */ /* 0x000fe40000011618 */
[----:B------:R-:W-:Y:S02]  /*59230*/  SHF.R.U32.HI R29, RZ, 0x8, R56 ;  /* 0x00000008ff1d7819 */ /* 0x000fe40000011638 */
[----:B------:R-:W-:Y:S01]  /*59240*/  LOP3.LUT R32, R27, 0xffff, RZ, 0xc0, !PT ;  /* 0x0000ffff1b207812 */ /* 0x000fe200078ec0ff */
[----:B------:R-:W4:Y:S01]  /*59250*/  LDL.LU R56, [R1+0x168] ;  /* 0x0001680001387983 */ /* 0x000f220000300800 */
[----:B------:R-:W-:Y:S02]  /*59260*/  LOP3.LUT R25, R25, 0xffff, RZ, 0xc0, !PT ;  /* 0x0000ffff19197812 */ /* 0x000fe400078ec0ff */
[----:B------:R-:W-:-:S02]  /*59270*/  SHF.R.U32.HI R23, RZ, 0x8, R23 ;  /* 0x00000008ff177819 */ /* 0x000fc40000011617 */
[----:B------:R-:W-:Y:S02]  /*59280*/  LOP3.LUT R18, R18, 0xffff, RZ, 0xc0, !PT ;  /* 0x0000ffff12127812 */ /* 0x000fe400078ec0ff */
[----:B------:R-:W-:Y:S02]  /*59290*/  LOP3.LUT R24, R24, 0xffff, RZ, 0xc0, !PT ;  /* 0x0000ffff18187812 */ /* 0x000fe400078ec0ff */
[----:B------:R-:W-:Y:S02]  /*592a0*/  SHF.R.U32.HI R19, RZ, 0x8, R19 ;  /* 0x00000008ff137819 */ /* 0x000fe40000011613 */
[----:B------:R-:W-:Y:S02]  /*592b0*/  SHF.R.U32.HI R20, RZ, 0x8, R20 ;  /* 0x00000008ff147819 */ /* 0x000fe40000011614 */
[----:B------:R-:W-:Y:S02]  /*592c0*/  LOP3.LUT R27, R29, 0xffff, RZ, 0xc0, !PT ;  /* 0x0000ffff1d1b7812 */ /* 0x000fe400078ec0ff */
[----:B------:R-:W-:-:S02]  /*592d0*/  PRMT R29, R32, 0x3340, R1 ;  /* 0x00003340201d7816 */ /* 0x000fc40000000001 */
[--C-:B------:R-:W-:Y:S02]  /*592e0*/  PRMT R32, R25, 0x3340, R1.reuse ;  /* 0x0000334019207816 */ /* 0x100fe40000000001 */
[----:B------:R-:W-:Y:S02]  /*592f0*/  LOP3.LUT R23, R23, 0xffff, RZ, 0xc0, !PT ;  /* 0x0000ffff17177812 */ /* 0x000fe400078ec0ff */
[----:B------:R-:W-:Y:S02]  /*59300*/  PRMT R25, R18, 0x3340, R24 ;  /* 0x0000334012197816 */ /* 0x000fe40000000018 */
[----:B------:R-:W-:Y:S02]  /*59310*/  LOP3.LUT R19, R19, 0xffff, RZ, 0xc0, !PT ;  /* 0x0000ffff13137812 */ /* 0x000fe400078ec0ff */
[----:B------:R-:W-:Y:S02]  /*59320*/  LOP3.LUT R20, R20, 0xffff, RZ, 0xc0, !PT ;  /* 0x0000ffff14147812 */ /* 0x000fe400078ec0ff */
[----:B------:R-:W-:Y:S01]  /*59330*/  LOP3.LUT R26, R26, 0xffff, RZ, 0xc0, !PT ;  /* 0x0000ffff1a1a7812 */ /* 0x000fe200078ec0ff */
[----:B------:R-:W-:Y:S01]  /*59340*/  STL [R1+0x1180], R32 ;  /* 0x0011802001007387 */ /* 0x000fe20000100800 */
[----:B------:R-:W-:-:S02]  /*59350*/  PRMT R23, R23, 0x3340, R1 ;  /* 0x0000334017177816 */ /* 0x000fc40000000001 */
[----:B------:R-:W-:Y:S01]  /*59360*/  PRMT R19, R19, 0x3340, R20 ;  /* 0x0000334013137816 */ /* 0x000fe20000000014 */
[----:B------:R3:W-:Y:S01]  /*59370*/  STL [R1+0x1230], R25 ;  /* 0x0012301901007387 */ /* 0x0007e20000100800 */
[----:B------:R-:W-:Y:S02]  /*59380*/  PRMT R18, R27, 0x3340, R26 ;  /* 0x000033401b127816 */ /* 0x000fe4000000001a */
[----:B--2---:R-:W-:Y:S02]  /*59390*/  SHF.R.U32.HI R24, RZ, 0x8, R57 ;  /* 0x00000008ff187819 */ /* 0x004fe40000011639 */
[----:B------:R-:W2:Y:S01]  /*593a0*/  LDL.LU R57, [R1+0x174] ;  /* 0x0001740001397983 */ /* 0x000ea20000300800 */
[----:B---3--:R-:W-:-:S03]  /*593b0*/  SHF.R.U32.HI R25, RZ, 0x8, R58 ;  /* 0x00000008ff197819 */ /* 0x008fc6000001163a */
[----:B------:R-:W3:Y:S04]  /*593c0*/  LDL.LU R58, [R1+0x128] ;  /* 0x00012800013a7983 */ /* 0x000ee80000300800 */
[----:B------:R0:W-:Y:S01]  /*593d0*/  STL [R1+0x140], R23 ;  /* 0x0001401701007387 */ /* 0x0001e20000100800 */
[----:B----4-:R-:W-:-:S03]  /*593e0*/  SHF.R.U32.HI R26, RZ, 0x8, R59 ;  /* 0x00000008ff1a7819 */ /* 0x010fc6000001163b */
[----:B------:R1:W-:Y:S01]  /*593f0*/  STL [R1+0x122c], R19 ;  /* 0x00122c1301007387 */ /* 0x0003e20000100800 */
[----:B------:R-:W-:Y:S02]  /*59400*/  LOP3.LUT R25, R25, 0xffff, RZ, 0xc0, !PT ;  /* 0x0000ffff19197812 */ /* 0x000fe400078ec0ff */
[----:B------:R-:W-:Y:S01]  /*59410*/  LOP3.LUT R26, R26, 0xffff, RZ, 0xc0, !PT ;  /* 0x0000ffff1a1a7812 */ /* 0x000fe200078ec0ff */
[----:B------:R-:W4:Y:S01]  /*59420*/  LDL.LU R59, [R1+0x254] ;  /* 0x00025400013b7983 */ /* 0x000f220000300800 */
[----:B0-----:R-:W-:Y:S02]  /*59430*/  SHF.R.U32.HI R23, RZ, 0x8, R12 ;  /* 0x00000008ff177819 */ /* 0x001fe4000001160c */
[----:B------:R-:W-:Y:S02]  /*59440*/  PRMT R20, R25, 0x3340, R26 ;  /* 0x0000334019147816 */ /* 0x000fe4000000001a */
[----:B------:R-:W-:Y:S02]  /*59450*/  SHF.R.U32.HI R26, RZ, 0x8, R13 ;  /* 0x00000008ff1a7819 */ /* 0x000fe4000001160d */
[----:B-1----:R-:W-:-:S02]  /*59460*/  SHF.R.U32.HI R19, RZ, 0x8, R41 ;  /* 0x00000008ff137819 */ /* 0x002fc40000011629 */
[----:B------:R-:W4:Y:S04]  /*59470*/  LDL.LU R41, [R1+0x228] ;  /* 0x0002280001297983 */ /* 0x000f280000300800 */
[----:B------:R-:W4:Y:S04]  /*59480*/  LDL.LU R12, [R1+0x246c] ;  /* 0x00246c00010c7983 */ /* 0x000f280000300800 */
[----:B------:R-:W4:Y:S01]  /*59490*/  LDL.LU R13, [R1+0x2468] ;  /* 0x00246800010d7983 */ /* 0x000f220000300800 */
[----:B------:R-:W-:Y:S02]  /*594a0*/  LOP3.LUT R24, R24, 0xffff, RZ, 0xc0, !PT ;  /* 0x0000ffff18187812 */ /* 0x000fe400078ec0ff */
[----:B------:R-:W-:-:S02]  /*594b0*/  SHF.R.U32.HI R25, RZ, 0x8, R17 ;  /* 0x00000008ff197819 */ /* 0x000fc40000011611 */
[--C-:B------:R-:W-:Y:S02]  /*594c0*/  PRMT R27, R24, 0x3340, R1.reuse ;  /* 0x00003340181b7816 */ /* 0x100fe40000000001 */
[----:B------:R-:W-:Y:S02]  /*594d0*/  LOP3.LUT R19, R19, 0xffff, RZ, 0xc0, !PT ;  /* 0x0000ffff13137812 */ /* 0x000fe400078ec0ff */
[----:B------:R-:W-:Y:S02]  /*594e0*/  LOP3.LUT R17, R23, 0xffff, RZ, 0xc0, !PT ;  /* 0x0000ffff17117812 */ /* 0x000fe400078ec0ff */
[----:B------:R-:W-:Y:S02]  /*594f0*/  LOP3.LUT R23, R25, 0xffff, RZ, 0xc0, !PT ;  /* 0x0000ffff19177812 */ /* 0x000fe400078ec0ff */
[----:B------:R-:W-:Y:S02]  /*59500*/  SHF.R.U32.HI R16, RZ, 0x8, R16 ;  /* 0x00000008ff107819 */ /* 0x000fe40000011610 */
[----:B------:R-:W-:-:S02]  /*59510*/  PRMT R23, R23, 0x3340, R1 ;  /* 0x0000334017177816 */ /* 0x000fc40000000001 */
[----:B------:R-:W-:-:S04]  /*59520*/  SHF.R.U32.HI R24, RZ, 0x8, R56 ;  /* 0x00000008ff187819 */ /* 0x000fc80000011638 */
[----:B------:R-:W-:-:S04]  /*59530*/  LOP3.LUT R24, R24, 0xffff, RZ, 0xc0, !PT ;  /* 0x0000ffff18187812 */ /* 0x000fc800078ec0ff */
[----:B------:R-:W-:Y:S02]  /*59540*/  PRMT R19, R19, 0x3340, R24 ;  /* 0x0000334013137816 */ /* 0x000fe40000000018 */
[----:B------:R-:W-:Y:S01]  /*59550*/  SHF.R.U32.HI R24, RZ, 0x8, R21 ;  /* 0x00000008ff187819 */ /* 0x000fe20000011615 */
[----:B------:R0:W-:Y:S01]  /*59560*/  STL [R1+0x13c], R23 ;  /* 0x00013c1701007387 */ /* 0x0001e20000100800 */
[----:B------:R-:W-:Y:S02]  /*59570*/  LOP3.LUT R21, R16, 0xffff, RZ, 0xc0, !PT ;  /* 0x0000ffff10157812 */ /* 0x000fe400078ec0ff */
[----:B------:R-:W-:Y:S02]  /*59580*/  LOP3.LUT R24, R24, 0xffff, RZ, 0xc0, !PT ;  /* 0x0000ffff18187812 */ /* 0x000fe400078ec0ff */
[----:B------:R-:W-:Y:S02]  /*59590*/  SHF.R.U32.HI R16, RZ, 0x8, R4 ;  /* 0x00000008ff107819 */ /* 0x000fe40000011604 */
[----:B------:R-:W4:Y:S01]  /*595a0*/  LDL.LU R4, [R1+0x2464] ;  /* 0x0024640001047983 */ /* 0x000f220000300800 */
[----:B------:R-:W-:-:S02]  /*595b0*/  SHF.R.U32.HI R22, RZ, 0x8, R22 ;  /* 0x00000008ff167819 */ /* 0x000fc40000011616 */
[----:B------:R-:W-:Y:S02]  /*595c0*/  SHF.R.U32.HI R9, RZ, 0x8, R9 ;  /* 0x00000008ff097819 */ /* 0x000fe40000011609 */
[----:B------:R-:W-:Y:S02]  /*595d0*/  SHF.R.U32.HI R10, RZ, 0x8, R10 ;  /* 0x00000008ff0a7819 */ /* 0x000fe4000001160a */
[----:B------:R-:W-:Y:S02]  /*595e0*/  LOP3.LUT R22, R22, 0xffff, RZ, 0xc0, !PT ;  /* 0x0000ffff16167812 */ /* 0x000fe400078ec0ff */
[----:B------:R-:W-:Y:S02]  /*595f0*/  LOP3.LUT R9, R9, 0xffff, RZ, 0xc0, !PT ;  /* 0x0000ffff09097812 */ /* 0x000fe400078ec0ff */
[----:B------:R-:W-:-:S04]  /*59600*/  LOP3.LUT R10, R10, 0xffff, RZ, 0xc0, !PT ;  /* 0x0000ffff0a0a7812 */ /* 0x000fc800078ec0ff */
[----:B------:R-:W-:Y:S02]  /*59610*/  PRMT R9, R9, 0x3340, R10 ;  /* 0x0000334009097816 */ /* 0x000fe4000000000a */
[----:B--2---:R-:W-:-:S04]  /*59620*/  SHF.R.U32.HI R25, RZ, 0x8, R57 ;  /* 0x00000008ff197819 */ /* 0x004fc80000011639 */
[----:B------:R-:W-:Y:S02]  /*59630*/  LOP3.LUT R25, R25, 0xffff, RZ, 0xc0, !PT ;  /* 0x0000ffff19197812 */ /* 0x000fe400078ec0ff */
[----:B---3--:R-:W-:-:S04]  /*59640*/  SHF.R.U32.HI R32, RZ, 0x8, R58 ;  /* 0x00000008ff207819 */ /* 0x008fc8000001163a */
[----:B------:R-:W-:Y:S02]  /*59650*/  LOP3.LUT R32, R32, 0xffff, RZ, 0xc0, !PT ;  /* 0x0000ffff20207812 */ /* 0x000fe400078ec0ff */
[----:B----4-:R-:W-:-:S04]  /*59660*/  LOP3.LUT R12, R12, 0xffff, RZ, 0xc0, !PT ;  /* 0x0000ffff0c0c7812 */ /* 0x010fc800078ec0ff */
[----:B0-----:R-:W-:Y:S01]  /*59670*/  SHF.R.U32.HI R23, RZ, 0x8, R12 ;  /* 0x00000008ff177819 */ /* 0x001fe2000001160c */
[----:B------:R0:W-:Y:S03]  /*59680*/  STL.64 [R1+0x2338], R12 ;  /* 0x0023380c01007387 */ /* 0x0001e60000100a00 */
[----:B------:R-:W-:Y:S02]  /*59690*/  LOP3.LUT R23, R23, 0xffff, RZ, 0xc0, !PT ;  /* 0x0000ffff17177812 */ /* 0x000fe400078ec0ff */
[----:B0-----:R-:W-:Y:S02]  /*596a0*/  PRMT R12, R21, 0x3340, R24 ;  /* 0x00003340150c7816 */ /* 0x001fe40000000018 */
[----:B------:R-:W-:Y:S02]  /*596b0*/  PRMT R21, R25, 0x3340, R32 ;  /* 0x0000334019157816 */ /* 0x000fe40000000020 */
[----:B------:R-:W-:-:S02]  /*596c0*/  LOP3.LUT R24, R59, 0xffff, RZ, 0xc0, !PT ;  /* 0x0000ffff3b187812 */ /* 0x000fc400078ec0ff */
[----:B------:R-:W-:Y:S01]  /*596d0*/  LOP3.LUT R25, R41, 0xffff, RZ, 0xc0, !PT ;  /* 0x0000ffff29197812 */ /* 0x000fe200078ec0ff */
[----:B------:R0:W-:Y:S01]  /*596e0*/  STL [R1+0x1228], R12 ;  /* 0x0012280c01007387 */ /* 0x0001e20000100800 */
[----:B------:R-:W-:Y:S02]  /*596f0*/  PRMT R13, R23, 0x3340, R1 ;  /* 0x00003340170d7816 */ /* 0x000fe40000000001 */
[----:B------:R-:W-:Y:S02]  /*59700*/  SHF.R.U32.HI R23, RZ, 0x8, R24 ;  /* 0x00000008ff177819 */ /* 0x000fe40000011618 */
[--C-:B0-----:R-:W-:Y:S02]  /*59710*/  PRMT R12, R24, 0x3340, R25.reuse ;  /* 0x00003340180c7816 */ /* 0x101fe40000000019 */
[----:B------:R-:W-:Y:S02]  /*59720*/  SHF.R.U32.HI R25, RZ, 0x8, R25 ;  /* 0x00000008ff197819 */ /* 0x000fe40000011619 */
[----:B------:R-:W-:-:S02]  /*59730*/  LOP3.LUT R23, R23, 0xffff, RZ, 0xc0, !PT ;  /* 0x0000ffff17177812 */ /* 0x000fc400078ec0ff */
[----:B------:R-:W-:Y:S01]  /*59740*/  LOP3.LUT R25, R25, 0xffff, RZ, 0xc0, !PT ;  /* 0x0000ffff19197812 */ /* 0x000fe200078ec0ff */
[----:B------:R0:W-:Y:S01]  /*59750*/  STL [R1+0x138], R13 ;  /* 0x0001380d01007387 */ /* 0x0001e20000100800 */
[----:B------:R-:W-:-:S03]  /*59760*/  SHF.R.U32.HI R24, RZ, 0x8, R15 ;  /* 0x00000008ff187819 */ /* 0x000fc6000001160f */
[----:B------:R1:W-:Y:S01]  /*59770*/  STL [R1+0x12b0], R12 ;  /* 0x0012b00c01007387 */ /* 0x0003e20000100800 */
[----:B------:R-:W-:-:S03]  /*59780*/  SHF.R.U32.HI R32, RZ, 0x8, R14 ;  /* 0x00000008ff207819 */ /* 0x000fc6000001160e */
[----:B------:R-:W2:Y:S01]  /*59790*/  LDL.LU R15, [R1+0x2460] ;  /* 0x00246000010f7983 */ /* 0x000ea20000300800 */
[----:B0-----:R-:W-:-:S03]  /*597a0*/  PRMT R13, R23, 0x3340, R25 ;  /* 0x00003340170d7816 */ /* 0x001fc60000000019 */
[----:B------:R-:W3:Y:S01]  /*597b0*/  LDL.LU R14, [R1+0x245c] ;  /* 0x00245c00010e7983 */ /* 0x000ee20000300800 */
[----:B-1----:R-:W-:-:S03]  /*597c0*/  PRMT R12, R22, 0x3340, R1 ;  /* 0x00003340160c7816 */ /* 0x002fc60000000001 */
[----:B------:R-:W-:Y:S01]  /*597d0*/  STL [R1+0x1220], R13 ;  /* 0x0012200d01007387 */ /* 0x000fe20000100800 */
[----:B------:R-:W-:-:S03]  /*597e0*/  SHF.R.U32.HI R41, RZ, 0x8, R6 ;  /* 0x00000008ff297819 */ /* 0x000fc60000011606 */
[----:B------:R-:W-:Y:S04]  /*597f0*/  STL [R1+0x134], R12 ;  /* 0x0001340c01007387 */ /* 0x000fe80000100800 */
[----:B------:R0:W-:Y:S04]  /*59800*/  STL [R1+0x1224], R9 ;  /* 0x0012240901007387 */ /* 0x0001e80000100800 */
[----:B------:R-:W4:Y:S04]  /*59810*/  LDL.LU R6, [R1+0x2458] ;  /* 0x0024580001067983 */ /* 0x000f280000300800 */
[----:B------:R-:W2:Y:S04]  /*59820*/  LDL.LU R58, [R1+0x258] ;  /* 0x00025800013a7983 */ /* 0x000ea80000300800 */
[----:B------:R-:W3:Y:S01]  /*59830*/  LDL.LU R59, [R1+0x23c] ;  /* 0x00023c00013b7983 */ /* 0x000ee20000300800 */
[----:B------:R-:W-:-:S02]  /*59840*/  SHF.R.U32.HI R45, RZ, 0x8, R0 ;  /* 0x00000008ff2d7819 */ /* 0x000fc40000011600 */
[----:B------:R-:W-:Y:S02]  /*59850*/  SHF.R.U32.HI R47, RZ, 0x8, R47 ;  /* 0x00000008ff2f7819 */ /* 0x000fe4000001162f */
[----:B------:R-:W-:Y:S02]  /*59860*/  SHF.R.U32.HI R0, RZ, 0x8, R8 ;  /* 0x00000008ff007819 */ /* 0x000fe40000011608 */
[----:B0-----:R-:W-:Y:S02]  /*59870*/  SHF.R.U32.HI R9, RZ, 0x8, R55 ;  /* 0x00000008ff097819 */ /* 0x001fe40000011637 */
[----:B------:R-:W-:Y:S02]  /*59880*/  LOP3.LUT R24, R24, 0xffff, RZ, 0xc0, !PT ;  /* 0x0000ffff18187812 */ /* 0x000fe400078ec0ff */
[----:B------:R-:W-:Y:S02]  /*59890*/  LOP3.LUT R32, R32, 0xffff, RZ, 0xc0, !PT ;  /* 0x0000ffff20207812 */ /* 0x000fe400078ec0ff */
[----:B------:R-:W-:-:S02]  /*598a0*/  LOP3.LUT R47, R47, 0xffff, RZ, 0xc0, !PT ;  /* 0x0000ffff2f2f7812 */ /* 0x000fc400078ec0ff */
[----:B------:R-:W-:Y:S02]  /*598b0*/  LOP3.LUT R45, R45, 0xffff, RZ, 0xc0, !PT ;  /* 0x0000ffff2d2d7812 */ /* 0x000fe400078ec0ff */
[----:B------:R-:W-:Y:S02]  /*598c0*/  LOP3.LUT R0, R0, 0xffff, RZ, 0xc0, !PT ;  /* 0x0000ffff00007812 */ /* 0x000fe400078ec0ff */
[----:B------:R-:W-:Y:S02]  /*598d0*/  LOP3.LUT R8, R9, 0xffff, RZ, 0xc0, !PT ;  /* 0x0000ffff09087812 */ /* 0x000fe400078ec0ff */
[----:B------:R-:W-:Y:S02]  /*598e0*/  PRMT R42, R24, 0x3340, R32 ;  /* 0x00003340182a7816 */ /* 0x000fe40000000020 */
[----:B------:R-:W-:Y:S02]  /*598f0*/  SHF.R.U32.HI R25, RZ, 0x8, R50 ;  /* 0x00000008ff197819 */ /* 0x000fe40000011632 */
[----:B------:R-:W-:Y:S01]  /*59900*/  PRMT R9, R47, 0x3340, R1 ;  /* 0x000033402f097816 */ /* 0x000fe20000000001 */
[----:B------:R-:W4:Y:S01]  /*59910*/  LDL.LU R50, [R1+0x26c] ;  /* 0x00026c0001327983 */ /* 0x000f220000300800 */
[----:B------:R-:W-:-:S02]  /*59920*/  SHF.R.U32.HI R24, RZ, 0x8, R51 ;  /* 0x00000008ff187819 */ /* 0x000fc40000011633 */
[----:B------:R-:W-:Y:S01]  /*59930*/  PRMT R45, R45, 0x3340, R0 ;  /* 0x000033402d2d7816 */ /* 0x000fe20000000000 */
[----:B------:R-:W4:Y:S01]  /*59940*/  LDL.LU R51, [R1+0x268] ;  /* 0x0002680001337983 */ /* 0x000f220000300800 */
[----:B------:R-:W-:-:S03]  /*59950*/  SHF.R.U32.HI R0, RZ, 0x8, R49 ;  /* 0x00000008ff007819 */ /* 0x000fc60000011631 */
[----:B------:R-:W4:Y:S04]  /*59960*/  LDL.LU R49, [R1+0x264] ;  /* 0x0002640001317983 */ /* 0x000f280000300800 */
[----:B------:R-:W4:Y:S04]  /*59970*/  LDL.LU R55, [R1+0x24c] ;  /* 0x00024c0001377983 */ /* 0x000f280000300800 */
[----:B------:R0:W-:Y:S01]  /*59980*/  STL [R1+0x130], R9 ;  /* 0x0001300901007387 */ /* 0x0001e20000100800 */
[----:B------:R-:W-:Y:S02]  /*59990*/  SHF.R.U32.HI R10, RZ, 0x8, R5 ;  /* 0x00000008ff0a7819 */ /* 0x000fe40000011605 */
[----:B0-----:R-:W-:-:S02]  /*599a0*/  SHF.R.U32.HI R9, RZ, 0x8, R7 ;  /* 0x00000008ff097819 */ /* 0x001fc40000011607 */
[----:B------:R-:W4:Y:S04]  /*599b0*/  LDL.LU R7, [R1+0x2454] ;  /* 0x0024540001077983 */ /* 0x000f280000300800 */
[----:B------:R-:W4:Y:S01]  /*599c0*/  LDL.LU R5, [R1+0x2450] ;  /* 0x0024500001057983 */ /* 0x000f220000300800 */
[----:B------:R-:W-:Y:S02]  /*599d0*/  SHF.R.U32.HI R60, RZ, 0x8, R60 ;  /* 0x00000008ff3c7819 */ /* 0x000fe4000001163c */
[----:B------:R-:W-:Y:S02]  /*599e0*/  LOP3.LUT R0, R0, 0xffff, RZ, 0xc0, !PT ;  /* 0x0000ffff00007812 */ /* 0x000fe400078ec0ff */
[----:B------:R-:W-:Y:S02]  /*599f0*/  LOP3.LUT R43, R60, 0xffff, RZ, 0xc0, !PT ;  /* 0x0000ffff3c2b7812 */ /* 0x000fe400078ec0ff */
[----:B------:R-:W-:-:S02]  /*59a00*/  LOP3.LUT R41, R41, 0xffff, RZ, 0xc0, !PT ;  /* 0x0000ffff29297812 */ /* 0x000fc400078ec0ff */
[----:B------:R-:W-:Y:S02]  /*59a10*/  PRMT R43, R0, 0x3340, R43 ;  /* 0x00003340002b7816 */ /* 0x000fe4000000002b */
[----:B------:R-:W-:Y:S02]  /*59a20*/  PRMT R41, R41, 0x3340, R8 ;  /* 0x0000334029297816 */ /* 0x000fe40000000008 */
[----:B------:R-:W-:Y:S02]  /*59a30*/  LOP3.LUT R9, R9, 0xffff, RZ, 0xc0, !PT ;  /* 0x0000ffff09097812 */ /* 0x000fe400078ec0ff */
[----:B------:R-:W-:-:S04]  /*59a40*/  LOP3.LUT R10, R10, 0xffff, RZ, 0xc0, !PT ;  /* 0x0000ffff0a0a7812 */ /* 0x000fc800078ec0ff */
[----:B------:R-:W-:Y:S02]  /*59a50*/  PRMT R10, R9, 0x3340, R10 ;  /* 0x00003340090a7816 */ /* 0x000fe4000000000a */
[----:B------:R-:W-:Y:S02]  /*59a60*/  SHF.R.U32.HI R32, RZ, 0x8, R53 ;  /* 0x00000008ff207819 */ /* 0x000fe40000011635 */
[----:B--2---:R-:W-:Y:S02]  /*59a70*/  LOP3.LUT R0, R58, 0xffff, RZ, 0xc0, !PT ;  /* 0x0000ffff3a007812 */ /* 0x004fe400078ec0ff */
[----:B---3--:R-:W-:Y:S02]  /*59a80*/  LOP3.LUT R8, R59, 0xffff, RZ, 0xc0, !PT ;  /* 0x0000ffff3b087812 */ /* 0x008fe400078ec0ff */
[----:B------:R-:W-:Y:S02]  /*59a90*/  SHF.R.U32.HI R34, RZ, 0x8, R0 ;  /* 0x00000008ff227819 */ /* 0x000fe40000011600 */
[----:B------:R-:W-:-:S05]  /*59aa0*/  PRMT R0, R0, 0x3340, R8 ;  /* 0x0000334000007816 */ /* 0x000fca0000000008 */
[----:B------:R0:W-:Y:S04]  /*59ab0*/  STL [R1+0x124c], R0 ;  /* 0x00124c0001007387 */ /* 0x0001e80000100800 */
[----:B------:R-:W-:Y:S04]  /*59ac0*/  STL [R1+0x1208], R10 ;  /* 0x0012080a01007387 */ /* 0x000fe80000100800 */
[----:B------:R-:W2:Y:S01]  /*59ad0*/  LDL.LU R53, [R1+0x278] ;  /* 0x0002780001357983 */ /* 0x000ea20000300800 */
[----:B------:R-:W-:Y:S02]  /*59ae0*/  LOP3.LUT R33, R33, 0xffff, RZ, 0xc0, !PT ;  /* 0x0000ffff21217812 */ /* 0x000fe400078ec0ff */
[----:B------:R-:W-:-:S02]  /*59af0*/  SHF.R.U32.HI R11, RZ, 0x8, R11 ;  /* 0x00000008ff0b7819 */ /* 0x000fc4000001160b */
[----:B------:R-:W-:Y:S02]  /*59b00*/  PRMT R39, R33, 0x3340, R1 ;  /* 0x0000334021277816 */ /* 0x000fe40000000001 */
[----:B------:R-:W-:Y:S02]  /*59b10*/  LOP3.LUT R11, R11, 0xffff, RZ, 0xc0, !PT ;  /* 0x0000ffff0b0b7812 */ /* 0x000fe400078ec0ff */
[----:B------:R-:W-:Y:S02]  /*59b20*/  SHF.R.U32.HI R33, RZ, 0x8, R61 ;  /* 0x00000008ff217819 */ /* 0x000fe4000001163d */
[----:B------:R-:W-:Y:S02]  /*59b30*/  SHF.R.U32.HI R8, RZ, 0x8, R8 ;  /* 0x00000008ff087819 */ /* 0x000fe40000011608 */
[----:B0-----:R-:W-:Y:S02]  /*59b40*/  PRMT R0, R11, 0x3340, R1 ;  /* 0x000033400b007816 */ /* 0x001fe40000000001 */
[----:B------:R-:W-:-:S02]  /*59b50*/  LOP3.LUT R32, R32, 0xffff, RZ, 0xc0, !PT ;  /* 0x0000ffff20207812 */ /* 0x000fc400078ec0ff */
        /* <DEDUP_REMOVED lines=8> */
[----:B----4-:R-:W-:Y:S02]  /*59be0*/  LOP3.LUT R33, R7, 0xffff, RZ, 0xc0, !PT ;  /* 0x0000ffff07217812 */ /* 0x010fe400078ec0ff */
[----:B------:R-:W-:Y:S01]  /*59bf0*/  LOP3.LUT R8, R51, 0xffff, RZ, 0xc0, !PT ;  /* 0x0000ffff33087812 */ /* 0x000fe200078ec0ff */
[----:B------:R-:W3:Y:S01]  /*59c00*/  LDL.LU R7, [R1+0x244c] ;  /* 0x00244c0001077983 */ /* 0x000ee20000300800 */
[----:B0-----:R-:W-:Y:S02]  /*59c10*/  LOP3.LUT R0, R49, 0xffff, RZ, 0xc0, !PT ;  /* 0x0000ffff31007812 */ /* 0x001fe400078ec0ff */
[----:B------:R-:W-:Y:S02]  /*59c20*/  LOP3.LUT R11, R55, 0xffff, RZ, 0xc0, !PT ;  /* 0x0000ffff370b7812 */ /* 0x000fe400078ec0ff */
[----:B------:R-:W-:Y:S02]  /*59c30*/  PRMT R12, R0, 0x3340, R33 ;  /* 0x00003340000c7816 */ /* 0x000fe40000000021 */
[----:B------:R-:W-:-:S02]  /*59c40*/  LOP3.LUT R9, R5, 0xffff, RZ, 0xc0, !PT ;  /* 0x0000ffff05097812 */ /* 0x000fc400078ec0ff */
[----:B------:R-:W4:Y:S01]  /*59c50*/  LDL.LU R5, [R1+0x2448] ;  /* 0x0024480001057983 */ /* 0x000f220000300800 */
[----:B------:R-:W-:-:S03]  /*59c60*/  LOP3.LUT R55, R6, 0xffff, RZ, 0xc0, !PT ;  /* 0x0000ffff06377812 */ /* 0x000fc600078ec0ff */
[----:B------:R-:W4:Y:S01]  /*59c70*/  LDL.LU R6, [R1+0x2444] ;  /* 0x0024440001067983 */ /* 0x000f220000300800 */
[----:B------:R-:W-:-:S03]  /*59c80*/  LOP3.LUT R10, R50, 0xffff, RZ, 0xc0, !PT ;  /* 0x0000ffff320a7812 */ /* 0x000fc600078ec0ff */
[----:B------:R0:W-:Y:S01]  /*59c90*/  STL [R1+0x154], R12 ;  /* 0x0001540c01007387 */ /* 0x0001e20000100800 */
[----:B------:R-:W-:Y:S02]  /*59ca0*/  SHF.R.U32.HI R32, RZ, 0x8, R0 ;  /* 0x00000008ff207819 */ /* 0x000fe40000011600 */
[----:B------:R-:W-:Y:S02]  /*59cb0*/  SHF.R.U32.HI R0, RZ, 0x8, R8 ;  /* 0x00000008ff007819 */ /* 0x000fe40000011608 */
[----:B------:R-:W-:Y:S02]  /*59cc0*/  SHF.R.U32.HI R33, RZ, 0x8, R33 ;  /* 0x00000008ff217819 */ /* 0x000fe40000011621 */
[--C-:B0-----:R-:W-:Y:S02]  /*59cd0*/  PRMT R12, R8, 0x3340, R9.reuse ;  /* 0x00003340080c7816 */ /* 0x101fe40000000009 */
[----:B------:R-:W-:Y:S02]  /*59ce0*/  SHF.R.U32.HI R8, RZ, 0x8, R9 ;  /* 0x00000008ff087819 */ /* 0x000fe40000011609 */
[----:B------:R-:W-:Y:S01]  /*59cf0*/  SHF.R.U32.HI R9, RZ, 0x8, R10 ;  /* 0x00000008ff097819 */ /* 0x000fe2000001160a */
[----:B------:R0:W-:Y:S01]  /*59d00*/  STL [R1+0x148], R12 ;  /* 0x0001480c01007387 */ /* 0x0001e20000100800 */
[----:B------:R-:W-:-:S02]  /*59d10*/  LOP3.LUT R32, R32, 0xffff, RZ, 0xc0, !PT ;  /* 0x0000ffff20207812 */ /* 0x000fc400078ec0ff */
[----:B------:R-:W-:Y:S02]  /*59d20*/  LOP3.LUT R33, R33, 0xffff, RZ, 0xc0, !PT ;  /* 0x0000ffff21217812 */ /* 0x000fe400078ec0ff */
[----:B------:R-:W-:Y:S02]  /*59d30*/  LOP3.LUT R0, R0, 0xffff, RZ, 0xc0, !PT ;  /* 0x0000ffff00007812 */ /* 0x000fe400078ec0ff */
[--C-:B0-----:R-:W-:Y:S02]  /*59d40*/  PRMT R12, R10, 0x3340, R11.reuse ;  /* 0x000033400a0c7816 */ /* 0x101fe4000000000b */
[----:B------:R-:W-:Y:S02]  /*59d50*/  SHF.R.U32.HI R10, RZ, 0x8, R11 ;  /* 0x00000008ff0a7819 */ /* 0x000fe4000001160b */
[----:B------:R-:W-:Y:S02]  /*59d60*/  SHF.R.U32.HI R11, RZ, 0x8, R55 ;  /* 0x00000008ff0b7819 */ /* 0x000fe40000011637 */
[----:B------:R-:W-:-:S02]  /*59d70*/  LOP3.LUT R8, R8, 0xffff, RZ, 0xc0, !PT ;  /* 0x0000ffff08087812 */ /* 0x000fc400078ec0ff */
[----:B------:R-:W-:Y:S02]  /*59d80*/  LOP3.LUT R9, R9, 0xffff, RZ, 0xc0, !PT ;  /* 0x0000ffff09097812 */ /* 0x000fe400078ec0ff */
[----:B------:R-:W-:Y:S01]  /*59d90*/  LOP3.LUT R10, R10, 0xffff, RZ, 0xc0, !PT ;  /* 0x0000ffff0a0a7812 */ /* 0x000fe200078ec0ff */
[----:B------:R0:W-:Y:S01]  /*59da0*/  STL [R1+0x144], R12 ;  /* 0x0001440c01007387 */ /* 0x0001e20000100800 */
[----:B------:R-:W-:Y:S02]  /*59db0*/  LOP3.LUT R11, R11, 0xffff, RZ, 0xc0, !PT ;  /* 0x0000ffff0b0b7812 */ /* 0x000fe400078ec0ff */
[----:B------:R-:W-:Y:S02]  /*59dc0*/  PRMT R13, R32, 0x3340, R33 ;  /* 0x00003340200d7816 */ /* 0x000fe40000000021 */
[----:B0-----:R-:W-:Y:S02]  /*59dd0*/  PRMT R12, R0, 0x3340, R8 ;  /* 0x00003340000c7816 */ /* 0x001fe40000000008 */
[----:B------:R-:W-:-:S02]  /*59de0*/  PRMT R8, R9, 0x3340, R10 ;  /* 0x0000334009087816 */ /* 0x000fc4000000000a */
[----:B------:R-:W-:Y:S01]  /*59df0*/  PRMT R0, R11, 0x3340, R1 ;  /* 0x000033400b007816 */ /* 0x000fe20000000001 */
[----:B------:R0:W-:Y:S01]  /*59e00*/  STL [R1+0x1218], R13 ;  /* 0x0012180d01007387 */ /* 0x0001e20000100800 */
[----:B------:R-:W-:-:S03]  /*59e10*/  LOP3.LUT R51, R14, 0xffff, RZ, 0xc0, !PT ;  /* 0x0000ffff0e337812 */ /* 0x000fc600078ec0ff */
[----:B------:R1:W-:Y:S04]  /*59e20*/  STL [R1+0x1214], R12 ;  /* 0x0012140c01007387 */ /* 0x0003e80000100800 */
[----:B------:R3:W-:Y:S04]  /*59e30*/  STL [R1+0x1210], R8 ;  /* 0x0012100801007387 */ /* 0x0007e80000100800 */
[----:B------:R4:W-:Y:S04]  /*59e40*/  STL [R1+0x128], R0 ;  /* 0x0001280001007387 */ /* 0x0009e80000100800 */
[----:B------:R-:W4:Y:S04]  /*59e50*/  LDL.LU R14, [R1+0x2440] ;  /* 0x00244000010e7983 */ /* 0x000f280000300800 */
[----:B0-----:R-:W4:Y:S04]  /*59e60*/  LDL.LU R13, [R1+0x250] ;  /* 0x00025000010d7983 */ /* 0x001f280000300800 */
[----:B-1----:R-:W4:Y:S01]  /*59e70*/  LDL.LU R12, [R1+0x214] ;  /* 0x00021400010c7983 */ /* 0x002f220000300800 */
[----:B------:R-:W-:-:S04]  /*59e80*/  SHF.R.U32.HI R44, RZ, 0x8, R44 ;  /* 0x00000008ff2c7819 */ /* 0x000fc8000001162c */
[----:B------:R-:W-:Y:S02]  /*59e90*/  LOP3.LUT R23, R44, 0xffff, RZ, 0xc0, !PT ;  /* 0x0000ffff2c177812 */ /* 0x000fe400078ec0ff */
[----:B--2---:R-:W-:Y:S02]  /*59ea0*/  LOP3.LUT R50, R53, 0xffff, RZ, 0xc0, !PT ;  /* 0x0000ffff35327812 */ /* 0x004fe400078ec0ff */
[----:B------:R-:W2:Y:S04]  /*59eb0*/  LDL.LU R53, [R1+0x210] ;  /* 0x0002100001357983 */ /* 0x000ea80000300800 */
[----:B------:R-:W2:Y:S04]  /*59ec0*/  LDL.LU R60, [R1+0x1bc] ;  /* 0x0001bc00013c7983 */ /* 0x000ea80000300800 */
[----:B------:R-:W2:Y:S01]  /*59ed0*/  LDL.LU R44, [R1+0x1b8] ;  /* 0x0001b800012c7983 */ /* 0x000ea20000300800 */
[----:B------:R-:W-:-:S02]  /*59ee0*/  SHF.R.U32.HI R10, RZ, 0x8, R50 ;  /* 0x00000008ff0a7819 */ /* 0x000fc40000011632 */
[----:B------:R-:W-:Y:S02]  /*59ef0*/  LOP3.LUT R15, R15, 0xffff, RZ, 0xc0, !PT ;  /* 0x0000ffff0f0f7812 */ /* 0x000fe400078ec0ff */
[----:B------:R-:W-:Y:S02]  /*59f00*/  SHF.R.U32.HI R32, RZ, 0x8, R51 ;  /* 0x00000008ff207819 */ /* 0x000fe40000011633 */
[----:B------:R-:W-:Y:S02]  /*59f10*/  LOP3.LUT R10, R10, 0xffff, RZ, 0xc0, !PT ;  /* 0x0000ffff0a0a7812 */ /* 0x000fe400078ec0ff */
[----:B------:R-:W-:Y:S02]  /*59f20*/  SHF.R.U32.HI R9, RZ, 0x8, R15 ;  /* 0x00000008ff097819 */ /* 0x000fe4000001160f */
[----:B------:R-:W-:Y:S02]  /*59f30*/  LOP3.LUT R32, R32, 0xffff, RZ, 0xc0, !PT ;  /* 0x0000ffff20207812 */ /* 0x000fe400078ec0ff */
[----:B------:R-:W-:-:S02]  /*59f40*/  LOP3.LUT R9, R9, 0xffff, RZ, 0xc0, !PT ;  /* 0x0000ffff09097812 */ /* 0x000fc400078ec0ff */
[----:B---3--:R-:W-:-:S04]  /*59f50*/  LOP3.LUT R7, R7, 0xffff, RZ, 0xc0, !PT ;  /* 0x0000ffff07077812 */ /* 0x008fc800078ec0ff */
[----:B------:R-:W-:Y:S02]  /*59f60*/  SHF.R.U32.HI R8, RZ, 0x8, R7 ;  /* 0x00000008ff087819 */ /* 0x000fe40000011607 */
[----:B----4-:R-:W-:Y:S02]  /*59f70*/  LOP3.LUT R5, R5, 0xffff, RZ, 0xc0, !PT ;  /* 0x0000ffff05057812 */ /* 0x010fe400078ec0ff */
[----:B------:R-:W-:Y:S02]  /*59f80*/  LOP3.LUT R6, R6, 0xffff, RZ, 0xc0, !PT ;  /* 0x0000ffff06067812 */ /* 0x000fe400078ec0ff */
[----:B------:R-:W-:Y:S02]  /*59f90*/  SHF.R.U32.HI R11, RZ, 0x8, R5 ;  /* 0x00000008ff0b7819 */ /* 0x000fe40000011605 */
[----:B------:R-:W-:Y:S02]  /*59fa0*/  SHF.R.U32.HI R0, RZ, 0x8, R6 ;  /* 0x00000008ff007819 */ /* 0x000fe40000011606 */
[----:B------:R-:W-:Y:S01]  /*59fb0*/  LOP3.LUT R11, R11, 0xffff, RZ, 0xc0, !PT ;  /* 0x0000ffff0b0b7812 */ /* 0x000fe200078ec0ff */
[----:B------:R0:W-:Y:S01]  /*59fc0*/  STL [R1+0x23c0], R5 ;  /* 0x0023c00501007387 */ /* 0x0001e20000100800 */
[----:B------:R-:W-:-:S02]  /*59fd0*/  LOP3.LUT R0, R0, 0xffff, RZ, 0xc0, !PT ;  /* 0x0000ffff00007812 */ /* 0x000fc400078ec0ff */
[----:B------:R-:W-:Y:S01]  /*59fe0*/  LOP3.LUT R8, R8, 0xffff, RZ, 0xc0, !PT ;  /* 0x0000ffff08087812 */ /* 0x000fe200078ec0ff */
[----:B------:R1:W-:Y:S03]  /*59ff0*/  STL.64 [R1+0x2340], R6 ;  /* 0x0023400601007387 */ /* 0x0003e60000100a00 */
[----:B0-----:R-:W-:Y:S02]  /*5a000*/  PRMT R5, R0, 0x3340, R8 ;  /* 0x0000334000057816 */ /* 0x001fe40000000008 */
[----:B-1----:R-:W-:Y:S02]  /*5a010*/  PRMT R7, R10, 0x3340, R11 ;  /* 0x000033400a077816 */ /* 0x002fe4000000000b */
[--C-:B------:R-:W-:Y:S02]  /*5a020*/  PRMT R6, R32, 0x3340, R1.reuse ;  /* 0x0000334020067816 */ /* 0x100fe40000000001 */
[----:B------:R-:W-:Y:S01]  /*5a030*/  PRMT R0, R9, 0x3340, R1 ;  /* 0x0000334009007816 */ /* 0x000fe20000000001 */
[----:B------:R-:W-:Y:S04]  /*5a040*/  STL [R1+0x1204], R7 ;  /* 0x0012040701007387 */ /* 0x000fe80000100800 */
[----:B------:R-:W3:Y:S04]  /*5a050*/  LDL.LU R56, [R1+0x190] ;  /* 0x0001900001387983 */ /* 0x000ee80000300800 */
[----:B------:R-:W-:Y:S04]  /*5a060*/  STL [R1+0x124], R6 ;  /* 0x0001240601007387 */ /* 0x000fe80000100800 */
[----:B------:R-:W-:Y:S04]  /*5a070*/  STL [R1+0x1200], R5 ;  /* 0x0012000501007387 */ /* 0x000fe80000100800 */
[----:B------:R-:W4:Y:S04]  /*5a080*/  LDL.LU R57, [R1+0x19c] ;  /* 0x00019c0001397983 */ /* 0x000f280000300800 */
[----:B------:R-:W4:Y:S01]  /*5a090*/  LDL.LU R58, [R1+0x18c] ;  /* 0x00018c00013a7983 */ /* 0x000f220000300800 */
[----:B------:R-:W-:-:S03]  /*5a0a0*/  SHF.R.U32.HI R46, RZ, 0x8, R46 ;  /* 0x00000008ff2e7819 */ /* 0x000fc6000001162e */
[----:B------:R0:W-:Y:S01]  /*5a0b0*/  STL [R1+0x120], R0 ;  /* 0x0001200001007387 */ /* 0x0001e20000100800 */
[----:B------:R-:W-:-:S03]  /*5a0c0*/  LOP3.LUT R22, R46, 0xffff, RZ, 0xc0, !PT ;  /* 0x0000ffff2e167812 */ /* 0x000fc600078ec0ff */
[----:B------:R-:W4:Y:S01]  /*5a0d0*/  LDL.LU R59, [R1+0x194] ;  /* 0x00019400013b7983 */ /* 0x000f220000300800 */
[----:B0-----:R-:W-:Y:S01]  /*5a0e0*/  IMAD R0, R4, UR7, RZ ;  /* 0x0000000704007c24 */ /* 0x001fe2000f8e02ff */
[----:B------:R-:W-:-:S03]  /*5a0f0*/  ULDC UR7, c[0x0][0x248] ;  /* 0x0000920000077ab9 */ /* 0x000fc60000000800 */
[----:B------:R-:W-:Y:S01]  /*5a100*/  VIADD R49, R0, UR9 ;  /* 0x0000000900317c36 */ /* 0x000fe20008000000 */
[----:B------:R-:W-:Y:S02]  /*5a110*/  LOP3.LUT R14, R14, 0xffff, RZ, 0xc0, !PT ;  /* 0x0000ffff0e0e7812 */ /* 0x000fe400078ec0ff */
[----:B------:R-:W-:Y:S02]  /*5a120*/  LOP3.LUT R13, R13, 0xffff, RZ, 0xc0, !PT ;  /* 0x0000ffff0d0d7812 */ /* 0x000fe400078ec0ff */
[----:B------:R-:W-:Y:S01]  /*5a130*/  LOP3.LUT R46, R12, 0xffff, RZ, 0xc0, !PT ;  /* 0x0000ffff0c2e7812 */ /* 0x000fe200078ec0ff */
[----:B------:R-:W-:Y:S01]  /*5a140*/  VIADD R12, R49, UR11 ;  /* 0x0000000b310c7c36 */ /* 0x000fe20008000000 */
[----:B------:R-:W-:Y:S01]  /*5a150*/  SHF.R.U32.HI R32, RZ, 0x8, R13 ;  /* 0x00000008ff207819 */ /* 0x000fe2000001160d */
[----:B------:R0:W-:Y:S01]  /*5a160*/  STL [R1+0x11c], R0 ;  /* 0x00011c0001007387 */ /* 0x0001e20000100800 */
[----:B------:R-:W-:Y:S01]  /*5a170*/  PRMT R40, R40, 0x3340, R1 ;  /* 0x0000334028287816 */ /* 0x000fe20000000001 */
[----:B------:R-:W-:Y:S01]  /*5a180*/  VIADD R5, R12, UR13 ;  /* 0x0000000d0c057c36 */ /* 0x000fe20008000000 */
[----:B------:R-:W-:Y:S01]  /*5a190*/  LOP3.LUT R32, R32, 0xffff, RZ, 0xc0, !PT ;  /* 0x0000ffff20207812 */ /* 0x000fe200078ec0ff */
[----:B------:R1:W-:Y:S01]  /*5a1a0*/  STL.64 [R1+0x2348], R14 ;  /* 0x0023480e01007387 */ /* 0x0003e20000100a00 */
[----:B------:R-:W-:Y:S01]  /*5a1b0*/  SHF.R.U32.HI R37, RZ, 0x8, R37 ;  /* 0x00000008ff257819 */ /* 0x000fe20000011625 */
[----:B------:R-:W-:Y:S01]  /*5a1c0*/  ULDC UR9, c[0x0][0x248] ;  /* 0x0000920000097ab9 */ /* 0x000fe20000000800 */
[----:B------:R-:W-:Y:S01]  /*5a1d0*/  LOP3.LUT R36, R36, 0xffff, RZ, 0xc0, !PT ;  /* 0x0000ffff24247812 */ /* 0x000fe200078ec0ff */
[----:B------:R-:W-:Y:S01]  /*5a1e0*/  ULDC UR11, c[0x0][0x248] ;  /* 0x00009200000b7ab9 */ /* 0x000fe20000000800 */
[----:B--2---:R-:W-:Y:S01]  /*5a1f0*/  LOP3.LUT R47, R53, 0xffff, RZ, 0xc0, !PT ;  /* 0x0000ffff352f7812 */ /* 0x004fe200078ec0ff */
[----:B------:R-:W-:Y:S01]  /*5a200*/  ULDC UR13, c[0x0][0x248] ;  /* 0x00009200000d7ab9 */ /* 0x000fe20000000800 */
[----:B------:R-:W2:Y:S01]  /*5a210*/  S2R R53, SR_TID.X ;  /* 0x0000000000357919 */ /* 0x000ea20000002100 */
[----:B------:R-:W-:-:S02]  /*5a220*/  LOP3.LUT R61, R44, 0xffff, RZ, 0xc0, !PT ;  /* 0x0000ffff2c3d7812 */ /* 0x000fc400078ec0ff */
[----:B------:R-:W-:-:S04]  /*5a230*/  SHF.R.U32.HI R44, RZ, 0x8, R14 ;  /* 0x00000008ff2c7819 */ /* 0x000fc8000001160e */
[----:B------:R-:W-:-:S04]  /*5a240*/  LOP3.LUT R44, R44, 0xffff, RZ, 0xc0, !PT ;  /* 0x0000ffff2c2c7812 */ /* 0x000fc800078ec0ff */
[----:B------:R-:W-:Y:S02]  /*5a250*/  PRMT R6, R44, 0x3340, R32 ;  /* 0x000033402c067816 */ /* 0x000fe40000000020 */
[----:B--2---:R-:W-:-:S04]  /*5a260*/  LOP3.LUT R53, R53, 0x1f, RZ, 0xc0, !PT ;  /* 0x0000001f35357812 */ /* 0x004fc800078ec0ff */
[----:B0-----:R-:W-:Y:S01]  /*5a270*/  LEA R0, R53, UR4, 0x4 ;  /* 0x0000000435007c11 */ /* 0x001fe2000f8e20ff */
[----:B------:R-:W-:Y:S01]  /*5a280*/  VIADD R53, R5, UR7 ;  /* 0x0000000705357c36 */ /* 0x000fe20008000000 */
[----:B------:R0:W-:Y:S01]  /*5a290*/  STL [R1+0x11fc], R6 ;  /* 0x0011fc0601007387 */ /* 0x0001e20000100800 */
[----:B------:R-:W-:Y:S01]  /*5a2a0*/  ULDC UR4, c[0x0][0x248] ;  /* 0x0000920000047ab9 */ /* 0x000fe20000000800 */
[----:B------:R-:W-:Y:S01]  /*5a2b0*/  LOP3.LUT R60, R60, 0xffff, RZ, 0xc0, !PT ;  /* 0x0000ffff3c3c7812 */ /* 0x000fe200078ec0ff */
[----:B------:R-:W-:Y:S01]  /*5a2c0*/  VIADD R34, R53, UR14 ;  /* 0x0000000e35227c36 */ /* 0x000fe20008000000 */
[----:B------:R-:W2:Y:S01]  /*5a2d0*/  LDL.LU R44, [R1+0x220] ;  /* 0x00022000012c7983 */ /* 0x000ea20000300800 */
[----:B------:R-:W-:Y:S01]  /*5a2e0*/  LOP3.LUT R37, R37, 0xffff, RZ, 0xc0, !PT ;  /* 0x0000ffff25257812 */ /* 0x000fe200078ec0ff */
[----:B------:R-:W-:Y:S01]  /*5a2f0*/  ULDC UR7, c[0x0][0x248] ;  /* 0x0000920000077ab9 */ /* 0x000fe20000000800 */
[----:B------:R-:W-:Y:S01]  /*5a300*/  VIADD R33, R34, UR15 ;  /* 0x0000000f22217c36 */ /* 0x000fe20008000000 */
[----:B-1----:R-:W2:Y:S01]  /*5a310*/  LDL.LU R14, [R1+0x1d4] ;  /* 0x0001d400010e7983 */ /* 0x002ea20000300800 */
[----:B0-----:R-:W-:-:S02]  /*5a320*/  PRMT R6, R31, 0x5410, R40 ;  /* 0x000054101f067816 */ /* 0x001fc40000000028 */
[----:B------:R-:W-:Y:S01]  /*5a330*/  VIADD R32, R33, UR4 ;  /* 0x0000000421207c36 */ /* 0x000fe20008000000 */
[----:B------:R-:W-:Y:S01]  /*5a340*/  ULDC UR4, c[0x0][0x248] ;  /* 0x0000920000047ab9 */ /* 0x000fe20000000800 */
[----:B------:R-:W-:Y:S01]  /*5a350*/  PRMT R37, R37, 0x3340, R1 ;  /* 0x0000334025257816 */ /* 0x000fe20000000001 */
[----:B------:R-:W-:Y:S01]  /*5a360*/  ULDC.64 UR14, c[0x0][0x220] ;  /* 0x00008800000e7ab9 */ /* 0x000fe20000000a00 */
[----:B------:R0:W-:Y:S04]  /*5a370*/  STL [R1+0x11e4], R6 ;  /* 0x0011e40601007387 */ /* 0x0001e80000100800 */
[----:B------:R-:W2:Y:S04]  /*5a380*/  LDL.LU R15, [R1+0x1d0] ;  /* 0x0001d000010f7983 */ /* 0x000ea80000300800 */
[----:B0-----:R-:W2:Y:S04]  /*5a390*/  LDL.LU R6, [R1+0x1b4] ;  /* 0x0001b40001067983 */ /* 0x001ea80000300800 */
[----:B------:R-:W2:Y:S04]  /*5a3a0*/  LDL.LU R7, [R1+0x1ac] ;  /* 0x0001ac0001077983 */ /* 0x000ea80000300800 */
[----:B------:R0:W-:Y:S04]  /*5a3b0*/  STL.64 [R1+0x23f0], R32 ;  /* 0x0023f02001007387 */ /* 0x0001e80000100a00 */
[----:B0-----:R-:W2:Y:S01]  /*5a3c0*/  LDL.LU R33, [R1+0x224] ;  /* 0x0002240001217983 */ /* 0x001ea20000300800 */
[----:B------:R-:W-:Y:S01]  /*5a3d0*/  VIADD R31, R32, UR4 ;  /* 0x00000004201f7c36 */ /* 0x000fe20008000000 */
[----:B------:R-:W-:Y:S01]  /*5a3e0*/  ULDC UR4, c[0x0][0x248] ;  /* 0x0000920000047ab9 */ /* 0x000fe20000000800 */
[----:B---3--:R-:W-:-:S02]  /*5a3f0*/  PRMT R8, R56, 0x4210, R46 ;  /* 0x0000421038087816 */ /* 0x008fc4000000002e */
[----:B------:R-:W-:Y:S02]  /*5a400*/  PRMT R17, R17, 0x3340, R1 ;  /* 0x0000334011117816 */ /* 0x000fe40000000001 */
[----:B----4-:R-:W-:Y:S02]  /*5a410*/  PRMT R9, R57, 0x4210, R47 ;  /* 0x0000421039097816 */ /* 0x010fe4000000002f */
[----:B------:R-:W-:Y:S02]  /*5a420*/  PRMT R10, R58, 0x4210, R60 ;  /* 0x000042103a0a7816 */ /* 0x000fe4000000003c */
[----:B------:R-:W-:-:S05]  /*5a430*/  PRMT R11, R59, 0x4210, R61 ;  /* 0x000042103b0b7816 */ /* 0x000fca000000003d */
[----:B------:R0:W-:Y:S01]  /*5a440*/  STSM.16.M88.4 [R0], R8 ;  /* 0x0000000800007844 */ /* 0x0001e20000000200 */
[----:B------:R-:W-:Y:S01]  /*5a450*/  LOP3.LUT R16, R16, 0xffff, RZ, 0xc0, !PT ;  /* 0x0000ffff10107812 */ /* 0x000fe200078ec0ff */
[----:B------:R-:W-:Y:S01]  /*5a460*/  NOP ;  /* 0x0000000000007918 */ /* 0x000fe20000000000 */
[----:B------:R-:W-:Y:S01]  /*5a470*/  PRMT R36, R36, 0x3340, R1 ;  /* 0x0000334024247816 */ /* 0x000fe20000000001 */
[----:B------:R-:W1:Y:S01]  /*5a480*/  LDS.128 R56, [R0] ;  /* 0x0000000000387984 */ /* 0x000e620000000c00 */
[----:B0-----:R-:W-:Y:S01]  /*5a490*/  PRMT R9, R30, 0x5410, R37 ;  /* 0x000054101e097816 */ /* 0x001fe20000000025 */
[----:B------:R-:W-:Y:S01]  /*5a4a0*/  VIADD R30, R31, UR4 ;  /* 0x000000041f1e7c36 */ /* 0x000fe20008000000 */
[----:B------:R-:W-:Y:S01]  /*5a4b0*/  ULDC UR4, c[0x0][0x248] ;  /* 0x0000920000047ab9 */ /* 0x000fe20000000800 */
[----:B------:R-:W-:Y:S02]  /*5a4c0*/  PRMT R11, R28, 0x5410, R29 ;  /* 0x000054101c0b7816 */ /* 0x000fe4000000001d */
[----:B------:R-:W-:Y:S01]  /*5a4d0*/  VIADD R29, R30, UR4 ;  /* 0x000000041e1d7c36 */ /* 0x000fe20008000000 */
[----:B------:R-:W-:Y:S01]  /*5a4e0*/  ULDC UR4, c[0x0][0x248] ;  /* 0x0000920000047ab9 */ /* 0x000fe20000000800 */
[----:B------:R-:W-:-:S02]  /*5a4f0*/  PRMT R16, R16, 0x3340, R1 ;  /* 0x0000334010107816 */ /* 0x000fc40000000001 */
[----:B------:R-:W-:Y:S01]  /*5a500*/  PRMT R19, R19, 0x5410, R17 ;  /* 0x0000541013137816 */ /* 0x000fe20000000011 */
[----:B------:R-:W-:Y:S01]  /*5a510*/  VIADD R17, R29, UR4 ;  /* 0x000000041d117c36 */ /* 0x000fe20008000000 */
[----:B------:R-:W-:Y:S01]  /*5a520*/  ULDC UR4, c[0x0][0x248] ;  /* 0x0000920000047ab9 */ /* 0x000fe20000000800 */
[----:B------:R-:W-:Y:S02]  /*5a530*/  PRMT R8, R38, 0x5410, R39 ;  /* 0x0000541026087816 */ /* 0x000fe40000000027 */
[----:B------:R-:W-:Y:S02]  /*5a540*/  PRMT R10, R35, 0x5410, R36 ;  /* 0x00005410230a7816 */ /* 0x000fe40000000024 */
[----:B------:R-:W-:Y:S01]  /*5a550*/  PRMT R21, R21, 0x5410, R16 ;  /* 0x0000541015157816 */ /* 0x000fe20000000010 */
[----:B------:R-:W-:Y:S01]  /*5a560*/  VIADD R16, R17, UR4 ;  /* 0x0000000411107c36 */ /* 0x000fe20008000000 */
[----:B------:R-:W-:Y:S01]  /*5a570*/  LOP3.LUT R26, R26, 0xffff, RZ, 0xc0, !PT ;  /* 0x0000ffff1a1a7812 */ /* 0x000fe200078ec0ff */
[----:B------:R-:W-:Y:S01]  /*5a580*/  ULDC UR4, c[0x0][0x248] ;  /* 0x0000920000047ab9 */ /* 0x000fe20000000800 */
[----:B------:R-:W-:Y:S01]  /*5a590*/  PRMT R8, R8, 0x5210, R46 ;  /* 0x0000521008087816 */ /* 0x000fe2000000002e */
[----:B------:R-:W-:Y:S01]  /*5a5a0*/  VIADD R35, R16, UR4 ;  /* 0x0000000410237c36 */ /* 0x000fe20008000000 */
[----:B------:R-:W-:Y:S01]  /*5a5b0*/  PRMT R9, R9, 0x5210, R47 ;  /* 0x0000521009097816 */ /* 0x000fe2000000002f */
[----:B------:R-:W-:Y:S01]  /*5a5c0*/  STL.64 [R1+0x23f8], R30 ;  /* 0x0023f81e01007387 */ /* 0x000fe20000100a00 */
[----:B------:R-:W-:Y:S01]  /*5a5d0*/  PRMT R10, R10, 0x5210, R60 ;  /* 0x000052100a0a7816 */ /* 0x000fe2000000003c */
[----:B------:R-:W-:Y:S01]  /*5a5e0*/  ULDC UR4, c[0x0][0x248] ;  /* 0x0000920000047ab9 */ /* 0x000fe20000000800 */
[----:B------:R-:W-:Y:S01]  /*5a5f0*/  PRMT R11, R11, 0x5210, R61 ;  /* 0x000052100b0b7816 */ /* 0x000fe2000000003d */
[----:B------:R-:W-:Y:S01]  /*5a600*/  NOP ;  /* 0x0000000000007918 */ /* 0x000fe20000000000 */
[----:B------:R-:W-:Y:S01]  /*5a610*/  PRMT R26, R26, 0x3340, R1 ;  /* 0x000033401a1a7816 */ /* 0x000fe20000000001 */
[----:B------:R-:W-:Y:S01]  /*5a620*/  STL.64 [R1+0x23e8], R16 ;  /* 0x0023e81001007387 */ /* 0x000fe20000100a00 */
[----:B------:R-:W-:Y:S01]  /*5a630*/  VIADD R36, R35, UR4 ;  /* 0x0000000423247c36 */ /* 0x000fe20008000000 */
[----:B------:R-:W-:Y:S01]  /*5a640*/  ULDC UR4, c[0x0][0x248] ;  /* 0x0000920000047ab9 */ /* 0x000fe20000000800 */
[----:B------:R-:W-:Y:S01]  /*5a650*/  PRMT R20, R20, 0x5410, R26 ;  /* 0x0000541014147816 */ /* 0x000fe2000000001a */
[----:B------:R-:W-:Y:S01]  /*5a660*/  STSM.16.M88.4 [R0], R8 ;  /* 0x0000000800007844 */ /* 0x000fe20000000200 */
[----:B------:R-:W-:-:S03]  /*5a670*/  LOP3.LUT R25, R25, 0xffff, RZ, 0xc0, !PT ;  /* 0x0000ffff19197812 */ /* 0x000fc600078ec0ff */
[----:B------:R-:W-:Y:S01]  /*5a680*/  STL.64 [R1+0x2400], R34 ;  /* 0x0024002201007387 */ /* 0x000fe20000100a00 */
[----:B------:R-:W-:Y:S01]  /*5a690*/  VIADD R38, R36, UR4 ;  /* 0x0000000424267c36 */ /* 0x000fe20008000000 */
[----:B------:R-:W-:Y:S01]  /*5a6a0*/  ULDC UR4, c[0x0][0x248] ;  /* 0x0000920000047ab9 */ /* 0x000fe20000000800 */
[--C-:B------:R-:W-:Y:S02]  /*5a6b0*/  PRMT R25, R25, 0x3340, R1.reuse ;  /* 0x0000334019197816 */ /* 0x100fe40000000001 */
[----:B------:R-:W-:Y:S01]  /*5a6c0*/  VIADD R40, R38, UR4 ;  /* 0x0000000426287c36 */ /* 0x000fe20008000000 */
[----:B------:R-:W-:Y:S01]  /*5a6d0*/  ULDC UR4, c[0x0][0x248] ;  /* 0x0000920000047ab9 */ /* 0x000fe20000000800 */
[----:B------:R-:W-:Y:S02]  /*5a6e0*/  PRMT R23, R23, 0x3340, R1 ;  /* 0x0000334017177816 */ /* 0x000fe40000000001 */
[----:B------:R-:W-:Y:S01]  /*5a6f0*/  PRMT R25, R42, 0x5410, R25 ;  /* 0x000054102a197816 */ /* 0x000fe20000000019 */
[----:B------:R-:W-:Y:S01]  /*5a700*/  VIADD R42, R40, UR4 ;  /* 0x00000004282a7c36 */ /* 0x000fe20008000000 */
[----:B------:R-:W-:Y:S01]  /*5a710*/  PRMT R23, R45, 0x5410, R23 ;  /* 0x000054102d177816 */ /* 0x000fe20000000017 */
[----:B------:R-:W-:-:S02]  /*5a720*/  ULDC UR4, c[0x0][0x248] ;  /* 0x0000920000047ab9 */ /* 0x000fc40000000800 */
[----:B------:R-:W-:Y:S01]  /*5a730*/  VIADD R45, R42, UR5 ;  /* 0x000000052a2d7c36 */ /* 0x000fe20008000000 */
[----:B------:R-:W-:Y:S01]  /*5a740*/  LOP3.LUT R24, R24, 0xffff, RZ, 0xc0, !PT ;  /* 0x0000ffff18187812 */ /* 0x000fe200078ec0ff */
[----:B------:R-:W-:Y:S02]  /*5a750*/  ULDC UR5, c[0x0][0x248] ;  /* 0x0000920000057ab9 */ /* 0x000fe40000000800 */
[----:B------:R-:W-:Y:S01]  /*5a760*/  VIADD R37, R45, UR7 ;  /* 0x000000072d257c36 */ /* 0x000fe20008000000 */
[----:B------:R-:W-:Y:S01]  /*5a770*/  PRMT R24, R24, 0x3340, R1 ;  /* 0x0000334018187816 */ /* 0x000fe20000000001 */
[----:B-1----:R-:W-:Y:S01]  /*5a780*/  STL.64 [R1+0x40], R56 ;  /* 0x0000403801007387 */ /* 0x002fe20000100a00 */
[----:B------:R-:W-:Y:S01]  /*5a790*/  PRMT R18, R18, 0x5410, R27 ;  /* 0x0000541012127816 */ /* 0x000fe2000000001b */
[----:B------:R-:W-:Y:S01]  /*5a7a0*/  VIADD R39, R37, UR4 ;  /* 0x0000000425277c36 */ /* 0x000fe20008000000 */
[----:B------:R-:W-:Y:S01]  /*5a7b0*/  PRMT R24, R41, 0x5410, R24 ;  /* 0x0000541029187816 */ /* 0x000fe20000000018 */
[----:B------:R-:W-:Y:S01]  /*5a7c0*/  ULDC UR7, c[0x0][0x248] ;  /* 0x0000920000077ab9 */ /* 0x000fe20000000800 */
[----:B------:R0:W-:Y:S01]  /*5a7d0*/  STL.64 [R1+0x48], R58 ;  /* 0x0000483a01007387 */ /* 0x0001e20000100a00 */
[----:B------:R-:W-:Y:S01]  /*5a7e0*/  VIADD R41, R39, UR5 ;  /* 0x0000000527297c36 */ /* 0x000fe20008000000 */
[----:B------:R-:W-:Y:S01]  /*5a7f0*/  ULDC UR4, c[0x0][0x248] ;  /* 0x0000920000047ab9 */ /* 0x000fe20000000800 */
[----:B------:R-:W-:Y:S01]  /*5a800*/  PRMT R22, R22, 0x3340, R1 ;  /* 0x0000334016167816 */ /* 0x000fe20000000001 */
[----:B------:R-:W-:Y:S01]  /*5a810*/  ULDC UR5, c[0x0][0x248] ;  /* 0x0000920000057ab9 */ /* 0x000fe20000000800 */
[----:B0-----:R-:W3:Y:S04]  /*5a820*/  LDL.LU.64 R58, [R1+0x2438] ;  /* 0x00243800013a7983 */ /* 0x001ee80000300a00 */
[----:B------:R-:W4:Y:S04]  /*5a830*/  LDL.LU.64 R56, [R1+0x2430] ;  /* 0x0024300001387983 */ /* 0x000f280000300a00 */
[----:B------:R-:W-:Y:S04]  /*5a840*/  STL.64 [R1+0x23e0], R36 ;  /* 0x0023e02401007387 */ /* 0x000fe80000100a00 */
[----:B------:R-:W-:Y:S04]  /*5a850*/  STL.64 [R1+0x2408], R38 ;  /* 0x0024082601007387 */ /* 0x000fe80000100a00 */
[----:B------:R-:W-:Y:S01]  /*5a860*/  STL.64 [R1+0x2410], R40 ;  /* 0x0024102801007387 */ /* 0x000fe20000100a00 */
[----:B--2---:R-:W-:Y:S01]  /*5a870*/  LOP3.LUT R27, R44, 0xffff, RZ, 0xc0, !PT ;  /* 0x0000ffff2c1b7812 */ /* 0x004fe200078ec0ff */
[----:B------:R-:W-:Y:S01]  /*5a880*/  VIADD R44, R41, UR7 ;  /* 0x00000007292c7c36 */ /* 0x000fe20008000000 */
[----:B------:R-:W-:Y:S01]  /*5a890*/  LOP3.LUT R28, R14, 0xffff, RZ, 0xc0, !PT ;  /* 0x0000ffff0e1c7812 */ /* 0x000fe200078ec0ff */
[----:B------:R-:W-:Y:S01]  /*5a8a0*/  ULDC UR7, c[0x0][0x248] ;  /* 0x0000920000077ab9 */ /* 0x000fe20000000800 */
[----:B------:R-:W-:Y:S01]  /*5a8b0*/  LOP3.LUT R26, R33, 0xffff, RZ, 0xc0, !PT ;  /* 0x0000ffff211a7812 */ /* 0x000fe200078ec0ff */
[----:B------:R-:W-:Y:S01]  /*5a8c0*/  NOP ;  /* 0x0000000000007918 */ /* 0x000fe20000000000 */
[----:B------:R-:W0:Y:S01]  /*5a8d0*/  LDS.128 R32, [R0] ;  /* 0x0000000000207984 */ /* 0x000e220000000c00 */
[----:B------:R-:W-:-:S02]  /*5a8e0*/  PRMT R10, R3, 0x4210, R28 ;  /* 0x00004210030a7816 */ /* 0x000fc4000000001c */
[----:B------:R-:W-:Y:S01]  /*5a8f0*/  LOP3.LUT R46, R15, 0xffff, RZ, 0xc0, !PT ;  /* 0x0000ffff0f2e7812 */ /* 0x000fe200078ec0ff */
[----:B------:R-:W-:Y:S01]  /*5a900*/  STL.64 [R1+0x2418], R44 ;  /* 0x0024182c01007387 */ /* 0x000fe20000100a00 */
[----:B------:R-:W-:-:S03]  /*5a910*/  PRMT R8, R6, 0x4210, R26 ;  /* 0x0000421006087816 */ /* 0x000fc6000000001a */
[----:B------:R-:W2:Y:S01]  /*5a920*/  LDL.LU R3, [R1+0x242c] ;  /* 0x00242c0001037983 */ /* 0x000ea20000300800 */
[----:B------:R-:W-:-:S03]  /*5a930*/  PRMT R9, R7, 0x4210, R27 ;  /* 0x0000421007097816 */ /* 0x000fc6000000001b */
[----:B------:R-:W3:Y:S04]  /*5a940*/  LDL.LU R15, [R1+0x238] ;  /* 0x00023800010f7983 */ /* 0x000ee80000300800 */
[----:B------:R-:W4:Y:S04]  /*5a950*/  LDL.LU R6, [R1+0x230] ;  /* 0x0002300001067983 */ /* 0x000f280000300800 */
[----:B0-----:R-:W-:Y:S04]  /*5a960*/  STL.64 [R1+0x30], R32 ;  /* 0x0000302001007387 */ /* 0x001fe80000100a00 */
[----:B------:R-:W-:Y:S01]  /*5a970*/  STL.64 [R1+0x38], R34 ;  /* 0x0000382201007387 */ /* 0x000fe20000100a00 */
[----:B------:R-:W-:-:S03]  /*5a980*/  NOP ;  /* 0x0000000000007918 */ /* 0x000fc60000000000 */
[----:B------:R-:W4:Y:S01]  /*5a990*/  LDL.LU R7, [R1+0x1dc] ;  /* 0x0001dc0001077983 */ /* 0x000f220000300800 */
[----:B------:R-:W-:-:S05]  /*5a9a0*/  PRMT R11, R2, 0x4210, R46 ;  /* 0x00004210020b7816 */ /* 0x000fca000000002e */
[----:B------:R0:W-:Y:S01]  /*5a9b0*/  STSM.16.M88.4 [R0], R8 ;  /* 0x0000000800007844 */ /* 0x0001e20000000200 */
[----:B------:R-:W-:-:S03]  /*5a9c0*/  NOP ;  /* 0x0000000000007918 */ /* 0x000fc60000000000 */
[----:B------:R-:W1:Y:S01]  /*5a9d0*/  LDS.128 R32, [R0] ;  /* 0x0000000000207984 */ /* 0x000e620000000c00 */
[----:B------:R-:W-:Y:S01]  /*5a9e0*/  VIADD R60, R44, UR4 ;  /* 0x000000042c3c7c36 */ /* 0x000fe20008000000 */
[----:B------:R-:W-:Y:S01]  /*5a9f0*/  PRMT R22, R43, 0x5410, R22 ;  /* 0x000054102b167816 */ /* 0x000fe20000000016 */
[----:B------:R-:W-:Y:S02]  /*5aa00*/  ULDC UR4, c[0x0][0x248] ;  /* 0x0000920000047ab9 */ /* 0x000fe40000000800 */
[----:B------:R-:W-:Y:S01]  /*5aa10*/  VIADD R40, R60, UR9 ;  /* 0x000000093c287c36 */ /* 0x000fe20008000000 */
[----:B------:R-:W-:-:S03]  /*5aa20*/  ULDC UR9, c[0x0][0x248] ;  /* 0x0000920000097ab9 */ /* 0x000fc60000000800 */
[----:B------:R-:W-:Y:S01]  /*5aa30*/  VIADD R16, R40, UR11 ;  /* 0x0000000b28107c36 */ /* 0x000fe20008000000 */
[----:B0-----:R-:W-:Y:S01]  /*5aa40*/  PRMT R8, R18, 0x5210, R26 ;  /* 0x0000521012087816 */ /* 0x001fe2000000001a */
[----:B------:R-:W-:Y:S01]  /*5aa50*/  ULDC UR11, c[0x0][0x248] ;  /* 0x00009200000b7ab9 */ /* 0x000fe20000000800 */
[----:B------:R-:W-:Y:S01]  /*5aa60*/  PRMT R9, R19, 0x5210, R27 ;  /* 0x0000521013097816 */ /* 0x000fe2000000001b */
[----:B------:R-:W-:Y:S01]  /*5aa70*/  VIADD R43, R16, UR5 ;  /* 0x00000005102b7c36 */ /* 0x000fe20008000000 */
[----:B------:R-:W-:Y:S01]  /*5aa80*/  PRMT R10, R20, 0x5210, R28 ;  /* 0x00005210140a7816 */ /* 0x000fe2000000001c */
[----:B------:R-:W-:Y:S01]  /*5aa90*/  ULDC UR5, c[0x0][0x248] ;  /* 0x0000920000057ab9 */ /* 0x000fe20000000800 */
[----:B------:R-:W-:Y:S01]  /*5aaa0*/  PRMT R11, R21, 0x5210, R46 ;  /* 0x00005210150b7816 */ /* 0x000fe2000000002e */
[----:B------:R-:W-:-:S04]  /*5aab0*/  NOP ;  /* 0x0000000000007918 */ /* 0x000fc80000000000 */
[----:B------:R-:W-:Y:S01]  /*5aac0*/  STSM.16.M88.4 [R0], R8 ;  /* 0x0000000800007844 */ /* 0x000fe20000000200 */
[----:B------:R-:W-:Y:S01]  /*5aad0*/  VIADD R47, R43, UR4 ;  /* 0x000000042b2f7c36 */ /* 0x000fe20008000000 */
[----:B------:R-:W-:Y:S02]  /*5aae0*/  ULDC UR4, c[0x0][0x248] ;  /* 0x0000920000047ab9 */ /* 0x000fe40000000800 */
[----:B------:R0:W-:Y:S01]  /*5aaf0*/  STL.64 [R1+0x2420], R42 ;  /* 0x0024202a01007387 */ /* 0x0001e20000100a00 */
[----:B------:R-:W-:Y:S01]  /*5ab00*/  VIADD R44, R47, UR4 ;  /* 0x000000042f2c7c36 */ /* 0x000fe20008000000 */
[----:B------:R-:W-:-:S03]  /*5ab10*/  ULDC UR4, c[0x0][0x248] ;  /* 0x0000920000047ab9 */ /* 0x000fc60000000800 */
[----:B------:R-:W-:Y:S01]  /*5ab20*/  VIADD R31, R44, UR4 ;  /* 0x000000042c1f7c36 */ /* 0x000fe20008000000 */
[----:B------:R-:W-:Y:S01]  /*5ab30*/  ULDC UR4, c[0x0][0x248] ;  /* 0x0000920000047ab9 */ /* 0x000fe20000000800 */
[----:B-1----:R-:W-:Y:S04]  /*5ab40*/  STL.64 [R1+0x20], R32 ;  /* 0x0000202001007387 */ /* 0x002fe80000100a00 */
[----:B------:R-:W-:Y:S01]  /*5ab50*/  STL.64 [R1+0x28], R34 ;  /* 0x0000282201007387 */ /* 0x000fe20000100a00 */
[----:B------:R-:W-:-:S03]  /*5ab60*/  NOP ;  /* 0x0000000000007918 */ /* 0x000fc60000000000 */
[----:B------:R-:W1:Y:S01]  /*5ab70*/  LDS.128 R32, [R0] ;  /* 0x0000000000207984 */ /* 0x000e620000000c00 */
[----:B------:R-:W-:Y:S01]  /*5ab80*/  VIADD R2, R31, UR5 ;  /* 0x000000051f027c36 */ /* 0x000fe20008000000 */
[----:B------:R-:W-:-:S03]  /*5ab90*/  ULDC UR5, c[0x0][0x248] ;  /* 0x0000920000057ab9 */ /* 0x000fc60000000800 */
[----:B------:R-:W-:Y:S01]  /*5aba0*/  VIADD R46, R2, UR7 ;  /* 0x00000007022e7c36 */ /* 0x000fe20008000000 */
[----:B------:R-:W-:-:S03]  /*5abb0*/  ULDC UR7, c[0x0][0x248] ;  /* 0x0000920000077ab9 */ /* 0x000fc60000000800 */
[----:B------:R-:W-:Y:S01]  /*5abc0*/  VIADD R61, R46, UR4 ;  /* 0x000000042e3d7c36 */ /* 0x000fe20008000000 */
[----:B------:R-:W-:-:S03]  /*5abd0*/  ULDC UR4, c[0x0][0x248] ;  /* 0x0000920000047ab9 */ /* 0x000fc60000000800 */
[----:B------:R-:W-:Y:S01]  /*5abe0*/  VIADD R26, R61, UR5 ;  /* 0x000000053d1a7c36 */ /* 0x000fe20008000000 */
[----:B------:R0:W-:Y:S01]  /*5abf0*/  STL.64 [R1+0x23a8], R46 ;  /* 0x0023a82e01007387 */ /* 0x0001e20000100a00 */
[----:B------:R-:W-:Y:S02]  /*5ac00*/  ULDC UR5, c[0x0][0x248] ;  /* 0x0000920000057ab9 */ /* 0x000fe40000000800 */
[----:B0-----:R-:W-:Y:S01]  /*5ac10*/  VIADD R42, R26, UR7 ;  /* 0x000000071a2a7c36 */ /* 0x001fe20008000000 */
[----:B------:R-:W-:Y:S01]  /*5ac20*/  STL.64 [R1+0x23b8], R60 ;  /* 0x0023b83c01007387 */ /* 0x000fe20000100a00 */
[----:B------:R-:W-:Y:S02]  /*5ac30*/  ULDC UR7, c[0x0][0x248] ;  /* 0x0000920000077ab9 */ /* 0x000fe40000000800 */
[----:B------:R-:W-:Y:S01]  /*5ac40*/  VIADD R27, R42, UR4 ;  /* 0x000000042a1b7c36 */ /* 0x000fe20008000000 */
[----:B------:R-:W-:-:S03]  /*5ac50*/  ULDC UR4, c[0x0][0x248] ;  /* 0x0000920000047ab9 */ /* 0x000fc60000000800 */
[----:B------:R-:W-:Y:S01]  /*5ac60*/  VIADD R46, R27, UR9 ;  /* 0x000000091b2e7c36 */ /* 0x000fe20008000000 */
[----:B------:R-:W-:-:S03]  /*5ac70*/  ULDC UR9, c[0x0][0x248] ;  /* 0x0000920000097ab9 */ /* 0x000fc60000000800 */
[----:B------:R-:W-:Y:S01]  /*5ac80*/  VIADD R47, R46, UR11 ;  /* 0x0000000b2e2f7c36 */ /* 0x000fe20008000000 */
[----:B------:R-:W-:Y:S01]  /*5ac90*/  ULDC UR11, c[0x0][0x248] ;  /* 0x00009200000b7ab9 */ /* 0x000fe20000000800 */
[----:B--2---:R-:W-:Y:S02]  /*5aca0*/  LOP3.LUT R21, R3, 0xffff, RZ, 0xc0, !PT ;  /* 0x0000ffff03157812 */ /* 0x004fe400078ec0ff */
[----:B------:R-:W2:Y:S01]  /*5acb0*/  LDL.LU R3, [R1+0x2428] ;  /* 0x0024280001037983 */ /* 0x000ea20000300800 */
[----:B---3--:R-:W-:Y:S02]  /*5acc0*/  LOP3.LUT R18, R15, 0xffff, RZ, 0xc0, !PT ;  /* 0x0000ffff0f127812 */ /* 0x008fe400078ec0ff */
[----:B----4-:R-:W-:Y:S02]  /*5acd0*/  LOP3.LUT R19, R6, 0xffff, RZ, 0xc0, !PT ;  /* 0x0000ffff06137812 */ /* 0x010fe400078ec0ff */
[----:B------:R-:W-:Y:S02]  /*5ace0*/  PRMT R8, R59, 0x4210, R18 ;  /* 0x000042103b087816 */ /* 0x000fe40000000012 */
[----:B------:R-:W-:-:S02]  /*5acf0*/  PRMT R9, R58, 0x4210, R19 ;  /* 0x000042103a097816 */ /* 0x000fc40000000013 */
[----:B------:R-:W-:Y:S02]  /*5ad00*/  PRMT R11, R56, 0x4210, R21 ;  /* 0x00004210380b7816 */ /* 0x000fe40000000015 */
[----:B------:R-:W-:-:S04]  /*5ad10*/  LOP3.LUT R20, R7, 0xffff, RZ, 0xc0, !PT ;  /* 0x0000ffff07147812 */ /* 0x000fc800078ec0ff */
[----:B------:R-:W-:Y:S01]  /*5ad20*/  PRMT R10, R57, 0x4210, R20 ;  /* 0x00004210390a7816 */ /* 0x000fe20000000014 */
[----:B------:R-:W-:-:S04]  /*5ad30*/  NOP ;  /* 0x0000000000007918 */ /* 0x000fc80000000000 */
[----:B------:R0:W-:Y:S01]  /*5ad40*/  STSM.16.M88.4 [R0], R8 ;  /* 0x0000000800007844 */ /* 0x0001e20000000200 */
[----:B------:R-:W-:-:S03]  /*5ad50*/  NOP ;  /* 0x0000000000007918 */ /* 0x000fc60000000000 */
[----:B------:R-:W3:Y:S04]  /*5ad60*/  LDS.128 R56, [R0] ;  /* 0x0000000000387984 */ /* 0x000ee80000000c00 */
[----:B-1----:R-:W-:Y:S04]  /*5ad70*/  STL.64 [R1+0x10], R32 ;  /* 0x0000102001007387 */ /* 0x002fe80000100a00 */
[----:B------:R-:W-:Y:S01]  /*5ad80*/  STL.64 [R1+0x18], R34 ;  /* 0x0000182201007387 */ /* 0x000fe20000100a00 */
[----:B0-----:R-:W-:Y:S02]  /*5ad90*/  PRMT R8, R24, 0x5210, R18 ;  /* 0x0000521018087816 */ /* 0x001fe40000000012 */
[----:B------:R-:W-:Y:S01]  /*5ada0*/  PRMT R9, R25, 0x5210, R19 ;  /* 0x0000521019097816 */ /* 0x000fe20000000013 */
[----:B------:R-:W-:Y:S01]  /*5adb0*/  STL.64 [R1+0x23c8], R46 ;  /* 0x0023c82e01007387 */ /* 0x000fe20000100a00 */
[----:B------:R-:W-:-:S02]  /*5adc0*/  PRMT R10, R22, 0x5210, R20 ;  /* 0x00005210160a7816 */ /* 0x000fc40000000014 */
[----:B------:R-:W-:Y:S01]  /*5add0*/  PRMT R11, R23, 0x5210, R21 ;  /* 0x00005210170b7816 */ /* 0x000fe20000000015 */
[----:B------:R-:W-:-:S04]  /*5ade0*/  NOP ;  /* 0x0000000000007918 */ /* 0x000fc80000000000 */
[----:B------:R-:W-:Y:S01]  /*5adf0*/  STSM.16.M88.4 [R0], R8 ;  /* 0x0000000800007844 */ /* 0x000fe20000000200 */
[----:B------:R-:W-:Y:S01]  /*5ae00*/  VIADD R43, R47, UR5 ;  /* 0x000000052f2b7c36 */ /* 0x000fe20008000000 */
[----:B------:R-:W-:Y:S01]  /*5ae10*/  ULDC UR5, c[0x0][0x248] ;  /* 0x0000920000057ab9 */ /* 0x000fe20000000800 */
[----:B------:R-:W0:Y:S01]  /*5ae20*/  LDC R20, c[0x0][0x244] ;  /* 0x00009100ff147b82 */ /* 0x000e220000000800 */
[----:B---3--:R-:W-:Y:S01]  /*5ae30*/  STL.64 [R1+0x50], R56 ;  /* 0x0000503801007387 */ /* 0x008fe20000100a00 */
[----:B------:R-:W-:-:S06]  /*5ae40*/  IMAD.MOV.U32 R38, RZ, RZ, R5 ;  /* 0x000000ffff267224 */ /* 0x000fcc00078e0005 */
[----:B------:R-:W1:Y:S01]  /*5ae50*/  LDC R21, c[0x0][0x244] ;  /* 0x00009100ff157b82 */ /* 0x000e620000000800 */
[----:B------:R-:W-:Y:S04]  /*5ae60*/  STL.64 [R1+0x58], R58 ;  /* 0x0000583a01007387 */ /* 0x000fe80000100a00 */
[----:B------:R-:W3:Y:S04]  /*5ae70*/  LDL.LU R25, [R1+0xf20] ;  /* 0x000f200001197983 */ /* 0x000ee80000300800 */
[----:B------:R-:W4:Y:S04]  /*5ae80*/  LDL.LU R39, [R1+0x11c] ;  /* 0x00011c0001277983 */ /* 0x000f280000300800 */
[----:B------:R0:W-:Y:S04]  /*5ae90*/  STL [R1+0x22c0], R0 ;  /* 0x0022c00001007387 */ /* 0x0001e80000100800 */
[----:B0-----:R-:W2:Y:S01]  /*5aea0*/  LDL.LU R0, [R1+0xf24] ;  /* 0x000f240001007983 */ /* 0x001ea20000300800 */
[----:B------:R-:W-:Y:S01]  /*5aeb0*/  VIADD R36, R43, UR4 ;  /* 0x000000042b247c36 */ /* 0x000fe20008000000 */
[----:B------:R-:W-:-:S03]  /*5aec0*/  ULDC UR4, c[0x0][0x248] ;  /* 0x0000920000047ab9 */ /* 0x000fc60000000800 */
        /* <DEDUP_REMOVED lines=19> */
[----:B------:R-:W-:Y:S01]  /*5b000*/  ULDC UR11, c[0x0][0x248] ;  /* 0x00009200000b7ab9 */ /* 0x000fe20000000800 */
[----:B------:R-:W-:Y:S02]  /*5b010*/  IMAD.MOV.U32 R15, RZ, RZ, R50 ;  /* 0x000000ffff0f7224 */ /* 0x000fe400078e0032 */
[----:B------:R-:W-:Y:S02]  /*5b020*/  IMAD.MOV.U32 R17, RZ, RZ, R52 ;  /* 0x000000ffff117224 */ /* 0x000fe400078e0034 */
[----:B------:R-:W-:Y:S01]  /*5b030*/  IMAD.MOV.U32 R41, RZ, RZ, R54 ;  /* 0x000000ffff297224 */ /* 0x000fe200078e0036 */
[----:B------:R-:W-:Y:S01]  /*5b040*/  NOP ;  /* 0x0000000000007918 */ /* 0x000fe20000000000 */
[----:B---3--:R-:W-:-:S04]  /*5b050*/  IMAD R10, R25, UR4, RZ ;  /* 0x00000004190a7c24 */ /* 0x008fc8000f8e02ff */
[----:B------:R-:W-:Y:S02]  /*5b060*/  IMAD R20, R20, 0x40, R10 ;  /* 0x0000004014147824 */ /* 0x000fe400078e020a */
[----:B--2---:R-:W-:Y:S01]  /*5b070*/  IMAD R11, R0, UR5, RZ ;  /* 0x00000005000b7c24 */ /* 0x004fe2000f8e02ff */
[----:B------:R-:W-:Y:S02]  /*5b080*/  ULDC.64 UR4, c[0x0][0x220] ;  /* 0x0000880000047ab9 */ /* 0x000fe40000000a00 */
[----:B------:R-:W-:Y:S01]  /*5b090*/  IADD3 R8, P1, R10, UR4, RZ ;  /* 0x000000040a087c10 */ /* 0x000fe2000ff3e0ff */
[----:B------:R-:W-:Y:S02]  /*5b0a0*/  ULDC UR4, c[0x0][0x248] ;  /* 0x0000920000047ab9 */ /* 0x000fe40000000800 */
[----:B------:R-:W-:Y:S01]  /*5b0b0*/  VIADD R28, R30, UR4 ;  /* 0x000000041e1c7c36 */ /* 0x000fe20008000000 */
[----:B------:R-:W-:Y:S01]  /*5b0c0*/  LEA.HI.X.SX32 R10, R10, UR5, 0x1, P1 ;  /* 0x000000050a0a7c11 */ /* 0x000fe200088f0eff */
[----:B------:R-:W-:-:S02]  /*5b0d0*/  ULDC.64 UR4, c[0x0][0x220] ;  /* 0x0000880000047ab9 */ /* 0x000fc40000000a00 */
[----:B------:R-:W-:Y:S01]  /*5b0e0*/  VIADD R24, R28, UR7 ;  /* 0x000000071c187c36 */ /* 0x000fe20008000000 */
[----:B------:R-:W-:Y:S01]  /*5b0f0*/  IADD3 R18, P1, R20, UR4, RZ ;  /* 0x0000000414127c10 */ /* 0x000fe2000ff3e0ff */
[----:B------:R-:W-:Y:S01]  /*5b100*/  ULDC UR4, c[0x0][0x248] ;  /* 0x0000920000047ab9 */ /* 0x000fe20000000800 */
[----:B-1----:R-:W-:Y:S01]  /*5b110*/  IMAD R21, R21, 0x20, R20 ;  /* 0x0000002015157824 */ /* 0x002fe200078e0214 */
[----:B------:R-:W-:Y:S01]  /*5b120*/  ULDC UR7, c[0x0][0x248] ;  /* 0x0000920000077ab9 */ /* 0x000fe20000000800 */
[----:B------:R-:W-:Y:S01]  /*5b130*/  VIADD R6, R24, UR9 ;  /* 0x0000000918067c36 */ /* 0x000fe20008000000 */
[----:B------:R-:W-:Y:S01]  /*5b140*/  LEA.HI.X.SX32 R20, R20, UR5, 0x1, P1 ;  /* 0x0000000514147c11 */ /* 0x000fe200088f0eff */
[----:B------:R-:W-:Y:S01]  /*5b150*/  ULDC UR5, c[0x0][0x248] ;  /* 0x0000920000057ab9 */ /* 0x000fe20000000800 */
[----:B------:R-:W-:Y:S01]  /*5b160*/  ULDC UR9, c[0x0][0x248] ;  /* 0x0000920000097ab9 */ /* 0x000fe20000000800 */
[----:B------:R-:W-:Y:S01]  /*5b170*/  VIADD R22, R6, UR4 ;  /* 0x0000000406167c36 */ /* 0x000fe20008000000 */
[----:B------:R-:W-:-:S03]  /*5b180*/  ULDC UR4, c[0x0][0x248] ;  /* 0x0000920000047ab9 */ /* 0x000fc60000000800 */
[----:B------:R-:W-:Y:S01]  /*5b190*/  VIADD R7, R22, UR4 ;  /* 0x0000000416077c36 */ /* 0x000fe20008000000 */
[----:B------:R-:W-:-:S03]  /*5b1a0*/  ULDC UR4, c[0x0][0x248] ;  /* 0x0000920000047ab9 */ /* 0x000fc60000000800 */
[----:B------:R-:W-:Y:S01]  /*5b1b0*/  VIADD R32, R7, UR5 ;  /* 0x0000000507207c36 */ /* 0x000fe20008000000 */
[----:B------:R0:W-:Y:S01]  /*5b1c0*/  STL.64 [R1+0x2350], R6 ;  /* 0x0023500601007387 */ /* 0x0001e20000100a00 */
[----:B------:R-:W-:Y:S02]  /*5b1d0*/  ULDC UR5, c[0x0][0x248] ;  /* 0x0000920000057ab9 */ /* 0x000fe40000000800 */
[----:B------:R-:W-:Y:S01]  /*5b1e0*/  VIADD R60, R32, UR4 ;  /* 0x00000004203c7c36 */ /* 0x000fe20008000000 */
[C---:B------:R-:W-:Y:S01]  /*5b1f0*/  IADD3 R9, P2, R11.reuse, UR14, RZ ;  /* 0x0000000e0b097c10 */ /* 0x040fe2000ff5e0ff */
[----:B------:R-:W-:Y:S02]  /*5b200*/  ULDC UR4, c[0x0][0x248] ;  /* 0x0000920000047ab9 */ /* 0x000fe40000000800 */
[----:B------:R-:W-:Y:S01]  /*5b210*/  VIADD R50, R60, UR7 ;  /* 0x000000073c327c36 */ /* 0x000fe20008000000 */
[----:B------:R-:W-:Y:S01]  /*5b220*/  LEA.HI.X.SX32 R11, R11, UR15, 0x1, P2 ;  /* 0x0000000f0b0b7c11 */ /* 0x000fe200090f0eff */
[----:B------:R-:W-:Y:S01]  /*5b230*/  ULDC.64 UR14, c[0x0][0x220] ;  /* 0x00008800000e7ab9 */ /* 0x000fe20000000a00 */
[----:B------:R-:W-:Y:S01]  /*5b240*/  ULDC UR7, c[0x0][0x248] ;  /* 0x0000920000077ab9 */ /* 0x000fe20000000800 */
[----:B0-----:R-:W-:Y:S01]  /*5b250*/  VIADD R6, R50, UR9 ;  /* 0x0000000932067c36 */ /* 0x001fe20008000000 */
[C---:B------:R-:W-:Y:S01]  /*5b260*/  IADD3 R19, P2, R21.reuse, UR14, RZ ;  /* 0x0000000e15137c10 */ /* 0x040fe2000ff5e0ff */
[----:B------:R-:W-:Y:S01]  /*5b270*/  ULDC UR14, c[0x0][0x248] ;  /* 0x00009200000e7ab9 */ /* 0x000fe20000000800 */
[----:B------:R0:W-:Y:S01]  /*5b280*/  STL.64 [R1+0x2358], R50 ;  /* 0x0023583201007387 */ /* 0x0001e20000100a00 */
[----:B------:R-:W-:Y:S01]  /*5b290*/  VIADD R35, R6, UR5 ;  /* 0x0000000506237c36 */ /* 0x000fe20008000000 */
[----:B------:R-:W-:Y:S01]  /*5b2a0*/  LEA.HI.X.SX32 R21, R21, UR15, 0x1, P2 ;  /* 0x0000000f15157c11 */ /* 0x000fe200090f0eff */
[----:B------:R-:W-:Y:S01]  /*5b2b0*/  ULDC UR15, c[0x0][0x248] ;  /* 0x00009200000f7ab9 */ /* 0x000fe20000000800 */
[----:B------:R-:W-:Y:S01]  /*5b2c0*/  IMAD.MOV.U32 R7, RZ, RZ, R33 ;  /* 0x000000ffff077224 */ /* 0x000fe200078e0021 */
[----:B------:R-:W-:Y:S01]  /*5b2d0*/  ULDC UR5, c[0x0][0x248] ;  /* 0x0000920000057ab9 */ /* 0x000fe20000000800 */
[----:B------:R-:W-:Y:S01]  /*5b2e0*/  VIADD R59, R35, UR11 ;  /* 0x0000000b233b7c36 */ /* 0x000fe20008000000 */
[----:B------:R-:W-:Y:S01]  /*5b2f0*/  ULDC UR9, c[0x0][0x248] ;  /* 0x0000920000097ab9 */ /* 0x000fe20000000800 */
[----:B0-----:R-:W-:Y:S01]  /*5b300*/  IMAD.MOV.U32 R50, RZ, RZ, R2 ;  /* 0x000000ffff327224 */ /* 0x001fe200078e0002 */
[----:B------:R-:W-:Y:S01]  /*5b310*/  ULDC UR11, c[0x0][0x248] ;  /* 0x00009200000b7ab9 */ /* 0x000fe20000000800 */
[----:B------:R-:W-:Y:S01]  /*5b320*/  VIADD R52, R59, UR13 ;  /* 0x0000000d3b347c36 */ /* 0x000fe20008000000 */
[----:B------:R-:W-:-:S03]  /*5b330*/  ULDC UR13, c[0x0][0x248] ;  /* 0x00009200000d7ab9 */ /* 0x000fc60000000800 */
[----:B------:R-:W-:Y:S01]  /*5b340*/  VIADD R61, R52, UR14 ;  /* 0x0000000e343d7c36 */ /* 0x000fe20008000000 */
[----:B------:R-:W-:-:S03]  /*5b350*/  ULDC UR14, c[0x0][0x248] ;  /* 0x00009200000e7ab9 */ /* 0x000fc60000000800 */
[----:B------:R-:W-:Y:S01]  /*5b360*/  VIADD R58, R61, UR15 ;  /* 0x0000000f3d3a7c36 */ /* 0x000fe20008000000 */
[----:B------:R-:W-:Y:S01]  /*5b370*/  STL.64 [R1+0x23d0], R60 ;  /* 0x0023d03c01007387 */ /* 0x000fe20000100a00 */
[----:B------:R-:W-:Y:S01]  /*5b380*/  IMAD.MOV.U32 R33, RZ, RZ, R48 ;  /* 0x000000ffff217224 */ /* 0x000fe200078e0030 */
[----:B------:R-:W-:Y:S01]  /*5b390*/  ULDC UR15, c[0x0][0x248] ;  /* 0x00009200000f7ab9 */ /* 0x000fe20000000800 */
[----:B------:R-:W-:Y:S01]  /*5b3a0*/  VIADD R2, R58, UR16 ;  /* 0x000000103a027c36 */ /* 0x000fe20008000000 */
[----:B------:R0:W-:Y:S01]  /*5b3b0*/  STL.64 [R1+0x2360], R58 ;  /* 0x0023603a01007387 */ /* 0x0001e20000100a00 */
[----:B------:R-:W-:Y:S01]  /*5b3c0*/  IMAD.MOV.U32 R51, RZ, RZ, R31 ;  /* 0x000000ffff337224 */ /* 0x000fe200078e001f */
[----:B------:R-:W-:Y:S01]  /*5b3d0*/  ULDC UR16, c[0x0][0x248] ;  /* 0x0000920000107ab9 */ /* 0x000fe20000000800 */
[----:B------:R-:W-:Y:S02]  /*5b3e0*/  VIADD R56, R2, UR17 ;  /* 0x0000001102387c36 */ /* 0x000fe40008000000 */
[----:B0-----:R-:W-:-:S02]  /*5b3f0*/  IMAD.MOV.U32 R59, RZ, RZ, R24 ;  /* 0x000000ffff3b7224 */ /* 0x001fc400078e0018 */
[----:B------:R-:W-:Y:S02]  /*5b400*/  IMAD.MOV.U32 R58, RZ, RZ, R49 ;  /* 0x000000ffff3a7224 */ /* 0x000fe400078e0031 */
[----:B------:R-:W-:Y:S01]  /*5b410*/  IMAD.MOV.U32 R61, RZ, RZ, R22 ;  /* 0x000000ffff3d7224 */ /* 0x000fe200078e0016 */
[----:B------:R0:W-:Y:S01]  /*5b420*/  STL.64 [R1+0x2368], R2 ;  /* 0x0023680201007387 */ /* 0x0001e20000100a00 */
[----:B------:R-:W-:Y:S01]  /*5b430*/  VIADD R54, R56, UR18 ;  /* 0x0000001238367c36 */ /* 0x000fe20008000000 */
[----:B------:R-:W-:Y:S01]  /*5b440*/  ULDC UR18, c[0x0][0x248] ;  /* 0x0000920000127ab9 */ /* 0x000fe20000000800 */
[----:B------:R-:W-:Y:S01]  /*5b450*/  IMAD.MOV.U32 R24, RZ, RZ, R12 ;  /* 0x000000ffff187224 */ /* 0x000fe200078e000c */
[----:B------:R-:W-:Y:S01]  /*5b460*/  ULDC UR17, c[0x0][0x248] ;  /* 0x0000920000117ab9 */ /* 0x000fe20000000800 */
[----:B------:R-:W-:Y:S02]  /*5b470*/  VIADD R12, R54, UR19 ;  /* 0x00000013360c7c36 */ /* 0x000fe40008000000 */
[----:B------:R-:W-:Y:S01]  /*5b480*/  IMAD.MOV.U32 R31, RZ, RZ, R53 ;  /* 0x000000ffff1f7224 */ /* 0x000fe200078e0035 */
[----:B------:R1:W-:Y:S01]  /*5b490*/  STL.64 [R1+0x2370], R54 ;  /* 0x0023703601007387 */ /* 0x0003e20000100a00 */
[----:B------:R-:W-:Y:S01]  /*5b4a0*/  VIADD R48, R12, UR20 ;  /* 0x000000140c307c36 */ /* 0x000fe20008000000 */
[----:B------:R-:W-:Y:S01]  /*5b4b0*/  ULDC UR20, c[0x0][0x248] ;  /* 0x0000920000147ab9 */ /* 0x000fe20000000800 */
[----:B------:R-:W-:Y:S01]  /*5b4c0*/  IMAD.MOV.U32 R60, RZ, RZ, R23 ;  /* 0x000000ffff3c7224 */ /* 0x000fe200078e0017 */
[----:B------:R-:W-:Y:S01]  /*5b4d0*/  ULDC UR19, c[0x0][0x248] ;  /* 0x0000920000137ab9 */ /* 0x000fe20000000800 */
[----:B------:R-:W-:Y:S01]  /*5b4e0*/  VIADD R53, R48, UR21 ;  /* 0x0000001530357c36 */ /* 0x000fe20008000000 */
[----:B------:R-:W-:Y:S01]  /*5b4f0*/  STL.64 [R1+0x2378], R12 ;  /* 0x0023780c01007387 */ /* 0x000fe20000100a00 */
[----:B0-----:R-:W-:Y:S01]  /*5b500*/  IMAD.MOV.U32 R3, RZ, RZ, R59 ;  /* 0x000000ffff037224 */ /* 0x001fe200078e003b */
[----:B------:R-:W-:Y:S01]  /*5b510*/  ULDC UR21, c[0x0][0x248] ;  /* 0x0000920000157ab9 */ /* 0x000fe20000000800 */
[----:B------:R-:W-:Y:S01]  /*5b520*/  VIADD R49, R53, UR22 ;  /* 0x0000001635317c36 */ /* 0x000fe20008000000 */
[----:B------:R-:W-:Y:S01]  /*5b530*/  STL.64 [R1+0x2380], R52 ;  /* 0x0023803401007387 */ /* 0x000fe20000100a00 */
[----:B-1----:R-:W-:Y:S01]  /*5b540*/  IMAD.MOV.U32 R55, RZ, RZ, R26 ;  /* 0x000000ffff377224 */ /* 0x002fe200078e001a */
[----:B------:R-:W-:Y:S01]  /*5b550*/  ULDC UR22, c[0x0][0x248] ;  /* 0x0000920000167ab9 */ /* 0x000fe20000000800 */
        /* <DEDUP_REMOVED lines=8> */
[----:B------:R-:W-:Y:S01]  /*5b5e0*/  VIADD R23, R22, UR46 ;  /* 0x0000002e16177c36 */ /* 0x000fe20008000000 */
[----:B------:R-:W-:-:S04]  /*5b5f0*/  ULDC UR46, c[0x0][0x248] ;  /* 0x00009200002e7ab9 */ /* 0x000fc80000000800 */
[----:B------:R1:W-:Y:S01]  /*5b600*/  STL.64 [R1+0x2398], R22 ;  /* 0x0023981601007387 */ /* 0x0003e20000100a00 */
[----:B0-----:R-:W-:Y:S02]  /*5b610*/  IMAD.MOV.U32 R56, RZ, RZ, R24 ;  /* 0x000000ffff387224 */ /* 0x001fe400078e0018 */
[----:B------:R-:W-:Y:S01]  /*5b620*/  VIADD R24, R23, UR51 ;  /* 0x0000003317187c36 */ /* 0x000fe20008000000 */
[----:B------:R-:W-:Y:S01]  /*5b630*/  ULDC UR51, c[0x0][0x248] ;  /* 0x0000920000337ab9 */ /* 0x000fe20000000800 */
[----:B-1----:R-:W-:Y:S02]  /*5b640*/  IMAD.MOV.U32 R23, RZ, RZ, R58 ;  /* 0x000000ffff177224 */ /* 0x002fe400078e003a */
[----:B------:R-:W-:Y:S02]  /*5b650*/  IMAD.MOV.U32 R58, RZ, RZ, R25 ;  /* 0x000000ffff3a7224 */ /* 0x000fe400078e0019 */
[----:B------:R-:W-:Y:S01]  /*5b660*/  VIADD R25, R24, UR50 ;  /* 0x0000003218197c36 */ /* 0x000fe20008000000 */
[----:B------:R-:W-:-:S03]  /*5b670*/  ULDC UR50, c[0x0][0x248] ;  /* 0x0000920000327ab9 */ /* 0x000fc60000000800 */
[----:B------:R-:W-:Y:S01]  /*5b680*/  VIADD R26, R25, UR49 ;  /* 0x00000031191a7c36 */ /* 0x000fe20008000000 */
[----:B------:R0:W-:Y:S01]  /*5b690*/  STL.64 [R1+0x23a0], R24 ;  /* 0x0023a01801007387 */ /* 0x0001e20000100a00 */
[----:B------:R-:W-:Y:S01]  /*5b6a0*/  IMAD.MOV.U32 R52, RZ, RZ, R44 ;  /* 0x000000ffff347224 */ /* 0x000fe200078e002c */
[----:B------:R-:W-:Y:S01]  /*5b6b0*/  ULDC UR49, c[0x0][0x248] ;  /* 0x0000920000317ab9 */ /* 0x000fe20000000800 */
[----:B------:R-:W-:Y:S01]  /*5b6c0*/  VIADD R27, R26, UR4 ;  /* 0x000000041a1b7c36 */ /* 0x000fe20008000000 */
[CC--:B----4-:R-:W-:Y:S01]  /*5b6d0*/  IADD3 R44, P3, R39.reuse, R8.reuse, RZ ;  /* 0x00000008272c7210 */ /* 0x0d0fe20007f7e0ff */
[----:B------:R-:W-:Y:S02]  /*5b6e0*/  IMAD.MOV.U32 R53, RZ, RZ, R7 ;  /* 0x000000ffff357224 */ /* 0x000fe400078e0007 */
[----:B------:R-:W-:Y:S01]  /*5b6f0*/  IMAD.MOV.U32 R49, RZ, RZ, R42 ;  /* 0x000000ffff317224 */ /* 0x000fe200078e002a */
[----:B------:R-:W-:Y:S01]  /*5b700*/  IADD3 R42, P1, R39, R9, RZ ;  /* 0x00000009272a7210 */ /* 0x000fe20007f3e0ff */
[----:B------:R-:W-:Y:S01]  /*5b710*/  IMAD.MOV.U32 R7, RZ, RZ, R28 ;  /* 0x000000ffff077224 */ /* 0x000fe200078e001c */
[----:B------:R1:W-:Y:S01]  /*5b720*/  STL.64 [R1+0x23b0], R26 ;  /* 0x0023b01a01007387 */ /* 0x0003e20000100a00 */
[----:B0-----:R-:W-:Y:S01]  /*5b730*/  SHF.R.S32.HI R25, RZ, 0x1f, R39 ;  /* 0x0000001fff197819 */ /* 0x001fe20000011427 */
[----:B------:R-:W-:Y:S01]  /*5b740*/  IMAD.MOV.U32 R59, RZ, RZ, R40 ;  /* 0x000000ffff3b7224 */ /* 0x000fe200078e0028 */
[----:B------:R-:W-:Y:S01]  /*5b750*/  IADD3 R40, P2, R23, R8, RZ ;  /* 0x0000000817287210 */ /* 0x000fe20007f5e0ff */
[----:B------:R-:W-:-:S02]  /*5b760*/  VIADD R28, R27, UR5 ;  /* 0x000000051b1c7c36 */ /* 0x000fc40008000000 */
[----:B------:R-:W-:Y:S02]  /*5b770*/  IMAD.MOV.U32 R12, RZ, RZ, R51 ;  /* 0x000000ffff0c7224 */ /* 0x000fe400078e0033 */
[----:B------:R-:W-:Y:S02]  /*5b780*/  IMAD.MOV.U32 R13, RZ, RZ, R43 ;  /* 0x000000ffff0d7224 */ /* 0x000fe400078e002b */
[----:B------:R-:W-:Y:S01]  /*5b790*/  IMAD.MOV.U32 R2, RZ, RZ, R41 ;  /* 0x000000ffff027224 */ /* 0x000fe200078e0029 */
[----:B-1----:R-:W-:Y:S01]  /*5b7a0*/  SHF.R.S32.HI R27, RZ, 0x1f, R23 ;  /* 0x0000001fff1b7819 */ /* 0x002fe20000011417 */
[----:B------:R-:W-:Y:S01]  /*5b7b0*/  IMAD.MOV.U32 R51, RZ, RZ, R45 ;  /* 0x000000ffff337224 */ /* 0x000fe200078e002d */
[----:B------:R-:W-:Y:S01]  /*5b7c0*/  SHF.R.S32.HI R24, RZ, 0x1f, R56 ;  /* 0x0000001fff187819 */ /* 0x000fe20000011438 */
[C---:B------:R-:W-:Y:S01]  /*5b7d0*/  IMAD.X R45, R25.reuse, 0x1, R10, P3 ;  /* 0x00000001192d7824 */ /* 0x040fe200018e060a */
[----:B------:R-:W-:Y:S01]  /*5b7e0*/  ULDC.64 UR4, c[0x0][0x228] ;  /* 0x00008a0000047ab9 */ /* 0x000fe20000000a00 */
[----:B------:R-:W-:-:S02]  /*5b7f0*/  IMAD.X R43, R25, 0x1, R11, P1 ;  /* 0x00000001192b7824 */ /* 0x000fc400008e060b */
[----:B------:R-:W-:Y:S01]  /*5b800*/  IMAD.X R41, R27, 0x1, R10, P2 ;  /* 0x000000011b297824 */ /* 0x000fe200010e060a */
[----:B------:R0:W-:Y:S04]  /*5b810*/  STL.64 [R1+0xf80], R44 ;  /* 0x000f802c01007387 */ /* 0x0001e80000100a00 */
[----:B------:R1:W-:Y:S01]  /*5b820*/  STL.64 [R1+0xf78], R42 ;  /* 0x000f782a01007387 */ /* 0x0003e20000100a00 */
[----:B------:R-:W-:Y:S01]  /*5b830*/  IMAD.MOV.U32 R57, RZ, RZ, R52 ;  /* 0x000000ffff397224 */ /* 0x000fe200078e0034 */
[----:B0-----:R-:W-:Y:S02]  /*5b840*/  IADD3 R44, P3, R23, R9, RZ ;  /* 0x00000009172c7210 */ /* 0x001fe40007f7e0ff */
[----:B-1----:R-:W2:Y:S04]  /*5b850*/  LDL.LU.64 R42, [R1+0x2420] ;  /* 0x00242000012a7983 */ /* 0x002ea80000300a00 */
[----:B------:R0:W-:Y:S01]  /*5b860*/  STL.64 [R1+0xf68], R40 ;  /* 0x000f682801007387 */ /* 0x0001e20000100a00 */
[----:B------:R-:W-:-:S02]  /*5b870*/  IMAD.X R45, R27, 0x1, R11, P3 ;  /* 0x000000011b2d7824 */ /* 0x000fc400018e060b */
[----:B------:R-:W-:Y:S02]  /*5b880*/  IMAD.MOV.U32 R52, RZ, RZ, R12 ;  /* 0x000000ffff347224 */ /* 0x000fe400078e000c */
[----:B------:R-:W-:Y:S01]  /*5b890*/  IMAD.MOV.U32 R12, RZ, RZ, R3 ;  /* 0x000000ffff0c7224 */ /* 0x000fe200078e0003 */
[----:B0-----:R-:W-:Y:S01]  /*5b8a0*/  IADD3 R40, P1, R39, R18, RZ ;  /* 0x0000001227287210 */ /* 0x001fe20007f3e0ff */
[----:B------:R0:W-:Y:S01]  /*5b8b0*/  STL.64 [R1+0xf60], R44 ;  /* 0x000f602c01007387 */ /* 0x0001e20000100a00 */
[----:B------:R-:W-:-:S03]  /*5b8c0*/  IMAD.MOV.U32 R3, RZ, RZ, R61 ;  /* 0x000000ffff037224 */ /* 0x000fc600078e003d */
[----:B------:R-:W-:Y:S02]  /*5b8d0*/  IMAD.X R41, R25, 0x1, R20, P1 ;  /* 0x0000000119297824 */ /* 0x000fe400008e0614 */
[----:B------:R-:W-:Y:S01]  /*5b8e0*/  IMAD.MOV.U32 R61, RZ, RZ, R34 ;  /* 0x000000ffff3d7224 */ /* 0x000fe200078e0022 */
[----:B------:R-:W-:Y:S01]  /*5b8f0*/  IADD3 R34, P2, R23, R18, RZ ;  /* 0x0000001217227210 */ /* 0x000fe20007f5e0ff */
[----:B------:R-:W-:Y:S01]  /*5b900*/  IMAD.MOV.U32 R48, RZ, RZ, R53 ;  /* 0x000000ffff307224 */ /* 0x000fe200078e0035 */
[----:B0-----:R-:W3:Y:S01]  /*5b910*/  LDL.LU.64 R44, [R1+0x2418] ;  /* 0x00241800012c7983 */ /* 0x001ee20000300a00 */
[----:B------:R-:W-:-:S03]  /*5b920*/  IMAD.MOV.U32 R53, RZ, RZ, R54 ;  /* 0x000000ffff357224 */ /* 0x000fc600078e0036 */
[----:B------:R0:W-:Y:S01]  /*5b930*/  STL.64 [R1+0xf70], R40 ;  /* 0x000f702801007387 */ /* 0x0001e20000100a00 */
[----:B------:R-:W-:Y:S01]  /*5b940*/  IMAD.MOV.U32 R22, RZ, RZ, R38 ;  /* 0x000000ffff167224 */ /* 0x000fe200078e0026 */
[----:B------:R-:W-:Y:S01]  /*5b950*/  IADD3 R38, P3, R39, R19, RZ ;  /* 0x0000001327267210 */ /* 0x000fe20007f7e0ff */
[----:B------:R-:W-:Y:S02]  /*5b960*/  IMAD.MOV.U32 R54, RZ, RZ, R60 ;  /* 0x000000ffff367224 */ /* 0x000fe400078e003c */
[----:B------:R-:W-:Y:S02]  /*5b970*/  IMAD.MOV.U32 R60, RZ, RZ, R35 ;  /* 0x000000ffff3c7224 */ /* 0x000fe400078e0023 */
[----:B------:R-:W-:Y:S01]  /*5b980*/  IMAD.X R35, R27, 0x1, R20, P2 ;  /* 0x000000011b237824 */ /* 0x000fe200010e0614 */
[----:B0-----:R-:W-:Y:S01]  /*5b990*/  IADD3 R40, P1, R56, R8, RZ ;  /* 0x0000000838287210 */ /* 0x001fe20007f3e0ff */
[----:B------:R-:W-:-:S04]  /*5b9a0*/  IMAD.X R39, R25, 0x1, R21, P3 ;  /* 0x0000000119277824 */ /* 0x000fc800018e0615 */
[----:B------:R-:W-:Y:S01]  /*5b9b0*/  IMAD.X R41, R24, 0x1, R10, P1 ;  /* 0x0000000118297824 */ /* 0x000fe200008e060a */
[----:B------:R0:W-:Y:S04]  /*5b9c0*/  STL.64 [R1+0xf58], R34 ;  /* 0x000f582201007387 */ /* 0x0001e80000100a00 */
[----:B------:R1:W-:Y:S01]  /*5b9d0*/  STL.64 [R1+0xf50], R40 ;  /* 0x000f502801007387 */ /* 0x0003e20000100a00 */
[----:B0-----:R-:W-:-:S03]  /*5b9e0*/  IADD3 R34, P2, R56, R9, RZ ;  /* 0x0000000938227210 */ /* 0x001fc60007f5e0ff */
[----:B-1----:R-:W4:Y:S04]  /*5b9f0*/  LDL.LU.64 R40, [R1+0x2410] ;  /* 0x0024100001287983 */ /* 0x002f280000300a00 */
[----:B------:R0:W-:Y:S04]  /*5ba00*/  STL.64 [R1+0xf48], R38 ;  /* 0x000f482601007387 */ /* 0x0001e80000100a00 */
[----:B0-----:R-:W2:Y:S04]  /*5ba10*/  LDL.LU.64 R38, [R1+0x2408] ;  /* 0x0024080001267983 */ /* 0x001ea80000300a00 */
[----:B------:R0:W-:Y:S02]  /*5ba20*/  STL.64 [R1+0x23d8], R4 ;  /* 0x0023d80401007387 */ /* 0x0001e40000100a00 */
[----:B0-----:R-:W-:Y:S01]  /*5ba30*/  IMAD.MOV.U32 R4, RZ, RZ, R24 ;  /* 0x000000ffff047224 */ /* 0x001fe200078e0018 */
[----:B------:R-:W-:-:S03]  /*5ba40*/  IADD3 R24, P3, R23, R19, RZ ;  /* 0x0000001317187210 */ /* 0x000fc60007f7e0ff */
[----:B------:R-:W-:Y:S02]  /*5ba50*/  IMAD.X R35, R4, 0x1, R11, P2 ;  /* 0x0000000104237824 */ /* 0x000fe400010e060b */
[----:B------:R-:W-:-:S03]  /*5ba60*/  IMAD.X R25, R27, 0x1, R21, P3 ;  /* 0x000000011b197824 */ /* 0x000fc600018e0615 */
[----:B------:R0:W-:Y:S01]  /*5ba70*/  STL.64 [R1+0xf40], R34 ;  /* 0x000f402201007387 */ /* 0x0001e20000100a00 */
[----:B------:R-:W-:Y:S01]  /*5ba80*/  IMAD.MOV.U32 R5, RZ, RZ, R22 ;  /* 0x000000ffff057224 */ /* 0x000fe200078e0016 */
[----:B------:R-:W-:Y:S02]  /*5ba90*/  IADD3 R22, P1, R56, R18, RZ ;  /* 0x0000001238167210 */ /* 0x000fe40007f3e0ff */
[----:B0-----:R-:W3:Y:S04]  /*5baa0*/  LDL.LU.64 R34, [R1+0x2400] ;  /* 0x0024000001227983 */ /* 0x001ee80000300a00 */
[----:B------:R0:W-:Y:S01]  /*5bab0*/  STL.64 [R1+0xf18], R24 ;  /* 0x000f181801007387 */ /* 0x0001e20000100a00 */
[----:B------:R-:W-:Y:S01]  /*5bac0*/  IMAD.X R23, R4, 0x1, R20, P1 ;  /* 0x0000000104177824 */ /* 0x000fe200008e0614 */
[----:B------:R-:W-:-:S02]  /*5bad0*/  SHF.R.S32.HI R26, RZ, 0x1f, R5 ;  /* 0x0000001fff1a7819 */ /* 0x000fc40000011405 */
[----:B0-----:R-:W-:Y:S01]  /*5bae0*/  IADD3 R24, P3, R56, R19, RZ ;  /* 0x0000001338187210 */ /* 0x001fe20007f7e0ff */
[----:B------:R-:W-:Y:S02]  /*5baf0*/  IMAD.MOV.U32 R56, RZ, RZ, R57 ;  /* 0x000000ffff387224 */ /* 0x000fe400078e0039 */
[----:B------:R-:W-:Y:S02]  /*5bb00*/  IMAD.MOV.U32 R57, RZ, RZ, R48 ;  /* 0x000000ffff397224 */ /* 0x000fe400078e0030 */
[----:B------:R-:W-:Y:S02]  /*5bb10*/  IMAD.MOV.U32 R48, RZ, RZ, R52 ;  /* 0x000000ffff307224 */ /* 0x000fe400078e0034 */
[----:B------:R-:W-:Y:S02]  /*5bb20*/  IMAD.MOV.U32 R52, RZ, RZ, R53 ;  /* 0x000000ffff347224 */ /* 0x000fe400078e0035 */
[----:B------:R-:W-:Y:S02]  /*5bb30*/  IMAD.MOV.U32 R53, RZ, RZ, R12 ;  /* 0x000000ffff357224 */ /* 0x000fe400078e000c */
[----:B------:R-:W-:-:S02]  /*5bb40*/  IMAD.MOV.U32 R12, RZ, RZ, R54 ;  /* 0x000000ffff0c7224 */ /* 0x000fc400078e0036 */
[----:B------:R-:W-:Y:S02]  /*5bb50*/  IMAD.MOV.U32 R54, RZ, RZ, R3 ;  /* 0x000000ffff367224 */ /* 0x000fe400078e0003 */
[----:B------:R-:W-:Y:S02]  /*5bb60*/  IMAD.MOV.U32 R3, RZ, RZ, R61 ;  /* 0x000000ffff037224 */ /* 0x000fe400078e003d */
[----:B------:R-:W-:Y:S01]  /*5bb70*/  IMAD.MOV.U32 R61, RZ, RZ, R30 ;  /* 0x000000ffff3d7224 */ /* 0x000fe200078e001e */
[C---:B------:R-:W-:Y:S01]  /*5bb80*/  IADD3 R30, P2, R5.reuse, R8, RZ ;  /* 0x00000008051e7210 */ /* 0x040fe20007f5e0ff */
[----:B------:R0:W-:Y:S01]  /*5bb90*/  STL.64 [R1+0xf10], R22 ;  /* 0x000f101601007387 */ /* 0x0001e20000100a00 */
[----:B------:R-:W-:Y:S02]  /*5bba0*/  IMAD.X R25, R4, 0x1, R21, P3 ;  /* 0x0000000104197824 */ /* 0x000fe400018e0615 */
[----:B------:R-:W-:Y:S02]  /*5bbb0*/  IMAD.MOV.U32 R27, RZ, RZ, R31 ;  /* 0x000000ffff1b7224 */ /* 0x000fe400078e001f */
[----:B------:R-:W-:Y:S01]  /*5bbc0*/  IMAD.X R31, R26, 0x1, R10, P2 ;  /* 0x000000011a1f7824 */ /* 0x000fe200010e060a */
[----:B------:R1:W-:Y:S01]  /*5bbd0*/  STL.64 [R1+0xf08], R24 ;  /* 0x000f081801007387 */ /* 0x0003e20000100a00 */
[----:B0-----:R-:W-:-:S03]  /*5bbe0*/  IADD3 R22, P1, R5, R9, RZ ;  /* 0x0000000905167210 */ /* 0x001fc60007f3e0ff */
[----:B------:R0:W-:Y:S02]  /*5bbf0*/  STL.64 [R1+0xf00], R30 ;  /* 0x000f001e01007387 */ /* 0x0001e40000100a00 */
[C---:B------:R-:W-:Y:S01]  /*5bc00*/  IMAD.X R23, R26.reuse, 0x1, R11, P1 ;  /* 0x000000011a177824 */ /* 0x040fe200008e060b */
[C---:B-1----:R-:W-:Y:S02]  /*5bc10*/  IADD3 R24, P3, R5.reuse, R18, RZ ;  /* 0x0000001205187210 */ /* 0x042fe40007f7e0ff */
[----:B------:R-:W-:Y:S02]  /*5bc20*/  IADD3 R4, P2, R5, R19, RZ ;  /* 0x0000001305047210 */ /* 0x000fe40007f5e0ff */
[----:B------:R-:W-:Y:S01]  /*5bc30*/  SHF.R.S32.HI R5, RZ, 0x1f, R27 ;  /* 0x0000001fff057819 */ /* 0x000fe2000001141b */
[----:B------:R-:W-:Y:S01]  /*5bc40*/  IMAD.X R25, R26, 0x1, R20, P3 ;  /* 0x000000011a197824 */ /* 0x000fe200018e0614 */
[----:B0-----:R-:W4:Y:S04]  /*5bc50*/  LDL.LU.64 R30, [R1+0x23f8] ;  /* 0x0023f800011e7983 */ /* 0x001f280000300a00 */
[----:B------:R0:W-:Y:S04]  /*5bc60*/  STL.64 [R1+0xef8], R22 ;  /* 0x000ef81601007387 */ /* 0x0001e80000100a00 */
[----:B------:R1:W-:Y:S01]  /*5bc70*/  STL.64 [R1+0xee8], R24 ;  /* 0x000ee81801007387 */ /* 0x0003e20000100a00 */
[----:B0-----:R-:W-:-:S02]  /*5bc80*/  IMAD.MOV.U32 R23, RZ, RZ, R57 ;  /* 0x000000ffff177224 */ /* 0x001fc400078e0039 */
[----:B------:R-:W-:Y:S02]  /*5bc90*/  IMAD.MOV.U32 R57, RZ, RZ, R52 ;  /* 0x000000ffff397224 */ /* 0x000fe400078e0034 */
[----:B------:R-:W-:Y:S02]  /*5bca0*/  IMAD.MOV.U32 R52, RZ, RZ, R53 ;  /* 0x000000ffff347224 */ /* 0x000fe400078e0035 */
[----:B------:R-:W-:Y:S02]  /*5bcb0*/  IMAD.MOV.U32 R53, RZ, RZ, R54 ;  /* 0x000000ffff357224 */ /* 0x000fe400078e0036 */
[----:B------:R-:W-:Y:S01]  /*5bcc0*/  IMAD.MOV.U32 R54, RZ, RZ, R32 ;  /* 0x000000ffff367224 */ /* 0x000fe200078e0020 */
[----:B------:R-:W-:Y:S01]  /*5bcd0*/  IADD3 R32, P1, R27, R8, RZ ;  /* 0x000000081b207210 */ /* 0x000fe20007f3e0ff */
[----:B------:R-:W-:Y:S02]  /*5bce0*/  IMAD.MOV.U32 R22, RZ, RZ, R56 ;  /* 0x000000ffff167224 */ /* 0x000fe400078e0038 */
[----:B------:R-:W-:-:S02]  /*5bcf0*/  IMAD.MOV.U32 R56, RZ, RZ, R48 ;  /* 0x000000ffff387224 */ /* 0x000fc400078e0030 */
[----:B-1----:R-:W-:Y:S02]  /*5bd00*/  IMAD.MOV.U32 R25, RZ, RZ, R5 ;  /* 0x000000ffff197224 */ /* 0x002fe400078e0005 */
[----:B------:R-:W-:Y:S02]  /*5bd10*/  IMAD.MOV.U32 R48, RZ, RZ, R12 ;  /* 0x000000ffff307224 */ /* 0x000fe400078e000c */
[----:B------:R-:W-:Y:S02]  /*5bd20*/  IMAD.MOV.U32 R12, RZ, RZ, R3 ;  /* 0x000000ffff0c7224 */ /* 0x000fe400078e0003 */
[----:B------:R-:W-:Y:S02]  /*5bd30*/  IMAD.MOV.U32 R3, RZ, RZ, R33 ;  /* 0x000000ffff037224 */ /* 0x000fe400078e0021 */
[----:B------:R-:W-:Y:S02]  /*5bd40*/  IMAD.X R5, R26, 0x1, R21, P2 ;  /* 0x000000011a057824 */ /* 0x000fe400010e0615 */
[----:B------:R-:W-:-:S03]  /*5bd50*/  IMAD.X R33, R25, 0x1, R10, P1 ;  /* 0x0000000119217824 */ /* 0x000fc600008e060a */
[----:B------:R-:W-:Y:S04]  /*5bd60*/  STL.64 [R1+0xed0], R4 ;  /* 0x000ed00401007387 */ /* 0x000fe80000100a00 */
[----:B------:R0:W-:Y:S04]  /*5bd70*/  STL.64 [R1+0xec8], R32 ;  /* 0x000ec82001007387 */ /* 0x0001e80000100a00 */
[----:B0-----:R-:W2:Y:S01]  /*5bd80*/  LDL.LU.64 R32, [R1+0x23f0] ;  /* 0x0023f00001207983 */ /* 0x001ea20000300a00 */
[C---:B------:R-:W-:Y:S02]  /*5bd90*/  IADD3 R24, P3, R27.reuse, R9, RZ ;  /* 0x000000091b187210 */ /* 0x040fe40007f7e0ff */
[----:B------:R-:W-:-:S02]  /*5bda0*/  IADD3 R4, P2, R27, R18, RZ ;  /* 0x000000121b047210 */ /* 0x000fc40007f5e0ff */
[----:B------:R-:W-:Y:S01]  /*5bdb0*/  IADD3 R26, P1, R27, R19, RZ ;  /* 0x000000131b1a7210 */ /* 0x000fe20007f3e0ff */
[----:B------:R-:W-:-:S04]  /*5bdc0*/  IMAD.MOV.U32 R27, RZ, RZ, R25 ;  /* 0x000000ffff1b7224 */ /* 0x000fc800078e0019 */
[C---:B------:R-:W-:Y:S02]  /*5bdd0*/  IMAD.X R25, R27.reuse, 0x1, R11, P3 ;  /* 0x000000011b197824 */ /* 0x040fe400018e060b */
[----:B------:R-:W-:-:S03]  /*5bde0*/  IMAD.X R5, R27, 0x1, R20, P2 ;  /* 0x000000011b057824 */ /* 0x000fc600010e0614 */
[----:B------:R3:W-:Y:S04]  /*5bdf0*/  STL.64 [R1+0xec0], R24 ;  /* 0x000ec01801007387 */ /* 0x0007e80000100a00 */
[----:B------:R0:W-:Y:S01]  /*5be00*/  STL.64 [R1+0xeb8], R4 ;  /* 0x000eb80401007387 */ /* 0x0001e20000100a00 */
[----:B------:R-:W-:-:S05]  /*5be10*/  IMAD.X R27, R27, 0x1, R21, P1 ;  /* 0x000000011b1b7824 */ /* 0x000fca00008e0615 */
[----:B------:R1:W-:Y:S01]  /*5be20*/  STL.64 [R1+0xea8], R26 ;  /* 0x000ea81a01007387 */ /* 0x0003e20000100a00 */
[----:B---3--:R-:W-:Y:S02]  /*5be30*/  IADD3 R24, P3, R34, R8, RZ ;  /* 0x0000000822187210 */ /* 0x008fe40007f7e0ff */
[----:B0-----:R-:W-:-:S05]  /*5be40*/  SHF.R.S32.HI R5, RZ, 0x1f, R34 ;  /* 0x0000001fff057819 */ /* 0x001fca0000011422 */
[----:B------:R-:W-:Y:S01]  /*5be50*/  IMAD.X R25, R5, 0x1, R10, P3 ;  /* 0x0000000105197824 */ /* 0x000fe200018e060a */
[C---:B------:R-:W-:Y:S02]  /*5be60*/  IADD3 R4, P2, R34.reuse, R9, RZ ;  /* 0x0000000922047210 */ /* 0x040fe40007f5e0ff */
[C---:B-1----:R-:W-:Y:S02]  /*5be70*/  IADD3 R26, P1, R34.reuse, R18, RZ ;  /* 0x00000012221a7210 */ /* 0x042fe40007f3e0ff */
[----:B------:R0:W-:Y:S02]  /*5be80*/  STL.64 [R1+0xea0], R24 ;  /* 0x000ea01801007387 */ /* 0x0001e40000100a00 */
[----:B0-----:R-:W-:Y:S01]  /*5be90*/  IMAD.MOV.U32 R25, RZ, RZ, R5 ;  /* 0x000000ffff197224 */ /* 0x001fe200078e0005 */
[----:B------:R-:W-:-:S03]  /*5bea0*/  IADD3 R24, P3, R34, R19, RZ ;  /* 0x0000001322187210 */ /* 0x000fc60007f7e0ff */
[C---:B------:R-:W-:Y:S02]  /*5beb0*/  IMAD.X R5, R25.reuse, 0x1, R11, P2 ;  /* 0x0000000119057824 */ /* 0x040fe400010e060b */
[C---:B------:R-:W-:Y:S02]  /*5bec0*/  IMAD.X R27, R25.reuse, 0x1, R20, P1 ;  /* 0x00000001191b7824 */ /* 0x040fe400008e0614 */
[----:B------:R-:W-:Y:S01]  /*5bed0*/  IMAD.X R25, R25, 0x1, R21, P3 ;  /* 0x0000000119197824 */ /* 0x000fe200018e0615 */
[----:B------:R0:W-:Y:S04]  /*5bee0*/  STL.64 [R1+0xe98], R4 ;  /* 0x000e980401007387 */ /* 0x0001e80000100a00 */
[----:B------:R1:W-:Y:S04]  /*5bef0*/  STL.64 [R1+0xe88], R26 ;  /* 0x000e881a01007387 */ /* 0x0003e80000100a00 */
[----:B------:R3:W-:Y:S01]  /*5bf00*/  STL.64 [R1+0xe68], R24 ;  /* 0x000e681801007387 */ /* 0x0007e20000100a00 */
[----:B--2---:R-:W-:-:S02]  /*5bf10*/  SHF.R.S32.HI R34, RZ, 0x1f, R33 ;  /* 0x0000001fff227819 */ /* 0x004fc40000011421 */
[C---:B0-----:R-:W-:Y:S02]  /*5bf20*/  IADD3 R4, P2, R33.reuse, R8, RZ ;  /* 0x0000000821047210 */ /* 0x041fe40007f5e0ff */
[C---:B-1----:R-:W-:Y:S02]  /*5bf30*/  IADD3 R26, P1, R33.reuse, R9, RZ ;  /* 0x00000009211a7210 */ /* 0x042fe40007f3e0ff */
[C---:B---3--:R-:W-:Y:S01]  /*5bf40*/  IADD3 R24, P3, R33.reuse, R18, RZ ;  /* 0x0000001221187210 */ /* 0x048fe20007f7e0ff */
[C---:B------:R-:W-:Y:S02]  /*5bf50*/  IMAD.X R5, R34.reuse, 0x1, R10, P2 ;  /* 0x0000000122057824 */ /* 0x040fe400010e060a */
[C---:B------:R-:W-:Y:S02]  /*5bf60*/  IMAD.X R27, R34.reuse, 0x1, R11, P1 ;  /* 0x00000001221b7824 */ /* 0x040fe400008e060b */
[----:B------:R-:W-:Y:S01]  /*5bf70*/  IMAD.X R25, R34, 0x1, R20, P3 ;  /* 0x0000000122197824 */ /* 0x000fe200018e0614 */
[----:B------:R0:W-:Y:S04]  /*5bf80*/  STL.64 [R1+0xe60], R4 ;  /* 0x000e600401007387 */ /* 0x0001e80000100a00 */
[----:B------:R1:W-:Y:S04]  /*5bf90*/  STL.64 [R1+0xe58], R26 ;  /* 0x000e581a01007387 */ /* 0x0003e80000100a00 */
[----:B------:R2:W-:Y:S01]  /*5bfa0*/  STL.64 [R1+0xe48], R24 ;  /* 0x000e481801007387 */ /* 0x0005e20000100a00 */
[----:B0-----:R-:W-:-:S02]  /*5bfb0*/  IADD3 R4, P2, R33, R19, RZ ;  /* 0x0000001321047210 */ /* 0x001fc40007f5e0ff */
[----:B------:R-:W-:Y:S02]  /*5bfc0*/  SHF.R.S32.HI R33, RZ, 0x1f, R32 ;  /* 0x0000001fff217819 */ /* 0x000fe40000011420 */
[----:B-1----:R-:W-:Y:S01]  /*5bfd0*/  IADD3 R26, P1, R32, R8, RZ ;  /* 0x00000008201a7210 */ /* 0x002fe20007f3e0ff */
[----:B------:R-:W-:Y:S01]  /*5bfe0*/  IMAD.X R5, R34, 0x1, R21, P2 ;  /* 0x0000000122057824 */ /* 0x000fe200010e0615 */
[----:B--2---:R-:W-:-:S03]  /*5bff0*/  IADD3 R24, P3, R32, R9, RZ ;  /* 0x0000000920187210 */ /* 0x004fc60007f7e0ff */
[C---:B------:R-:W-:Y:S01]  /*5c000*/  IMAD.X R27, R33.reuse, 0x1, R10, P1 ;  /* 0x00000001211b7824 */ /* 0x040fe200008e060a */
[----:B------:R0:W-:Y:S01]  /*5c010*/  STL.64 [R1+0xe20], R4 ;  /* 0x000e200401007387 */ /* 0x0001e20000100a00 */
[----:B------:R-:W-:-:S03]  /*5c020*/  IMAD.X R25, R33, 0x1, R11, P3 ;  /* 0x0000000121197824 */ /* 0x000fc600018e060b */
[----:B------:R1:W-:Y:S04]  /*5c030*/  STL.64 [R1+0xe18], R26 ;  /* 0x000e181a01007387 */ /* 0x0003e80000100a00 */
[----:B------:R2:W-:Y:S01]  /*5c040*/  STL.64 [R1+0xe10], R24 ;  /* 0x000e101801007387 */ /* 0x0005e20000100a00 */
[C---:B0-----:R-:W-:Y:S02]  /*5c050*/  IADD3 R4, P2, R32.reuse, R18, RZ ;  /* 0x0000001220047210 */ /* 0x041fe40007f5e0ff */
[----:B-1----:R-:W-:Y:S02]  /*5c060*/  IADD3 R26, P1, R32, R19, RZ ;  /* 0x00000013201a7210 */ /* 0x002fe40007f3e0ff */
[----:B----4-:R-:W-:Y:S01]  /*5c070*/  SHF.R.S32.HI R32, RZ, 0x1f, R31 ;  /* 0x0000001fff207819 */ /* 0x010fe2000001141f */
[----:B--2---:R-:W-:Y:S01]  /*5c080*/  IMAD.MOV.U32 R25, RZ, RZ, R16 ;  /* 0x000000ffff197224 */ /* 0x004fe200078e0010 */
[----:B------:R-:W-:Y:S01]  /*5c090*/  IADD3 R16, P3, R31, R8, RZ ;  /* 0x000000081f107210 */ /* 0x000fe20007f7e0ff */
[----:B------:R-:W-:-:S02]  /*5c0a0*/  IMAD.MOV.U32 R24, RZ, RZ, R59 ;  /* 0x000000ffff187224 */ /* 0x000fc400078e003b */
[C---:B------:R-:W-:Y:S02]  /*5c0b0*/  IMAD.X R5, R33.reuse, 0x1, R20, P2 ;  /* 0x0000000121057824 */ /* 0x040fe400010e0614 */
[----:B------:R-:W-:Y:S02]  /*5c0c0*/  IMAD.MOV.U32 R59, RZ, RZ, R17 ;  /* 0x000000ffff3b7224 */ /* 0x000fe400078e0011 */
[----:B------:R-:W-:Y:S02]  /*5c0d0*/  IMAD.X R27, R33, 0x1, R21, P1 ;  /* 0x00000001211b7824 */ /* 0x000fe400008e0615 */
[----:B------:R-:W-:Y:S01]  /*5c0e0*/  IMAD.X R17, R32, 0x1, R10, P3 ;  /* 0x0000000120117824 */ /* 0x000fe200018e060a */
[----:B------:R0:W-:Y:S04]  /*5c0f0*/  STL.64 [R1+0xe00], R4 ;  /* 0x000e000401007387 */ /* 0x0001e80000100a00 */
[----:B------:R1:W-:Y:S04]  /*5c100*/  STL.64 [R1+0xde0], R26 ;  /* 0x000de01a01007387 */ /* 0x0003e80000100a00 */
[----:B------:R2:W-:Y:S01]  /*5c110*/  STL.64 [R1+0xdd8], R16 ;  /* 0x000dd81001007387 */ /* 0x0005e20000100a00 */
[----:B0-----:R-:W-:-:S02]  /*5c120*/  IADD3 R4, P2, R31, R9, RZ ;  /* 0x000000091f047210 */ /* 0x001fc40007f5e0ff */
[----:B-1----:R-:W-:-:S03]  /*5c130*/  IADD3 R26, P1, R31, R18, RZ ;  /* 0x000000121f1a7210 */ /* 0x002fc60007f3e0ff */
[C---:B------:R-:W-:Y:S01]  /*5c140*/  IMAD.X R5, R32.reuse, 0x1, R11, P2 ;  /* 0x0000000120057824 */ /* 0x040fe200010e060b */
[----:B--2---:R-:W-:Y:S01]  /*5c150*/  IADD3 R16, P3, R31, R19, RZ ;  /* 0x000000131f107210 */ /* 0x004fe20007f7e0ff */
[----:B------:R-:W-:-:S03]  /*5c160*/  IMAD.X R27, R32, 0x1, R20, P1 ;  /* 0x00000001201b7824 */ /* 0x000fc600008e0614 */
[----:B------:R0:W-:Y:S01]  /*5c170*/  STL.64 [R1+0xdd0], R4 ;  /* 0x000dd00401007387 */ /* 0x0001e20000100a00 */
[----:B------:R-:W-:Y:S01]  /*5c180*/  IMAD.X R17, R32, 0x1, R21, P3 ;  /* 0x0000000120117824 */ /* 0x000fe200018e0615 */
[----:B------:R-:W-:Y:S02]  /*5c190*/  SHF.R.S32.HI R31, RZ, 0x1f, R30 ;  /* 0x0000001fff1f7819 */ /* 0x000fe4000001141e */
[----:B------:R1:W-:Y:S04]  /*5c1a0*/  STL.64 [R1+0xdc0], R26 ;  /* 0x000dc01a01007387 */ /* 0x0003e80000100a00 */
[----:B------:R2:W-:Y:S01]  /*5c1b0*/  STL.64 [R1+0xdb0], R16 ;  /* 0x000db01001007387 */ /* 0x0005e20000100a00 */
[C---:B0-----:R-:W-:Y:S02]  /*5c1c0*/  IADD3 R4, P2, R30.reuse, R8, RZ ;  /* 0x000000081e047210 */ /* 0x041fe40007f5e0ff */
[----:B-1----:R-:W-:-:S03]  /*5c1d0*/  IADD3 R26, P1, R30, R9, RZ ;  /* 0x000000091e1a7210 */ /* 0x002fc60007f3e0ff */
[C---:B------:R-:W-:Y:S01]  /*5c1e0*/  IMAD.X R5, R31.reuse, 0x1, R10, P2 ;  /* 0x000000011f057824 */ /* 0x040fe200010e060a */
[----:B--2---:R-:W-:Y:S01]  /*5c1f0*/  IADD3 R16, P3, R30, R18, RZ ;  /* 0x000000121e107210 */ /* 0x004fe20007f7e0ff */
[----:B------:R-:W-:-:S03]  /*5c200*/  IMAD.X R27, R31, 0x1, R11, P1 ;  /* 0x000000011f1b7824 */ /* 0x000fc600008e060b */
[----:B------:R0:W-:Y:S01]  /*5c210*/  STL.64 [R1+0xda8], R4 ;  /* 0x000da80401007387 */ /* 0x0001e20000100a00 */
[----:B------:R-:W-:-:S03]  /*5c220*/  IMAD.X R17, R31, 0x1, R20, P3 ;  /* 0x000000011f117824 */ /* 0x000fc600018e0614 */
[----:B------:R1:W-:Y:S04]  /*5c230*/  STL.64 [R1+0xda0], R26 ;  /* 0x000da01a01007387 */ /* 0x0003e80000100a00 */
[----:B------:R2:W-:Y:S01]  /*5c240*/  STL.64 [R1+0xd98], R16 ;  /* 0x000d981001007387 */ /* 0x0005e20000100a00 */
[----:B0-----:R-:W-:Y:S02]  /*5c250*/  IADD3 R4, P2, R30, R19, RZ ;  /* 0x000000131e047210 */ /* 0x001fe40007f5e0ff */
[----:B------:R-:W-:Y:S02]  /*5c260*/  SHF.R.S32.HI R30, RZ, 0x1f, R29 ;  /* 0x0000001fff1e7819 */ /* 0x000fe4000001141d */
[----:B-1----:R-:W-:Y:S01]  /*5c270*/  IADD3 R26, P1, R29, R8, RZ ;  /* 0x000000081d1a7210 */ /* 0x002fe20007f3e0ff */
[----:B------:R-:W-:Y:S01]  /*5c280*/  IMAD.X R5, R31, 0x1, R21, P2 ;  /* 0x000000011f057824 */ /* 0x000fe200010e0615 */
[----:B--2---:R-:W-:-:S03]  /*5c290*/  IADD3 R16, P3, R29, R9, RZ ;  /* 0x000000091d107210 */ /* 0x004fc60007f7e0ff */
[C---:B------:R-:W-:Y:S01]  /*5c2a0*/  IMAD.X R27, R30.reuse, 0x1, R10, P1 ;  /* 0x000000011e1b7824 */ /* 0x040fe200008e060a */
[----:B------:R-:W-:Y:S01]  /*5c2b0*/  STL.64 [R1+0xd80], R4 ;  /* 0x000d800401007387 */ /* 0x000fe20000100a00 */
[----:B------:R-:W-:-:S03]  /*5c2c0*/  IMAD.X R17, R30, 0x1, R11, P3 ;  /* 0x000000011e117824 */ /* 0x000fc600018e060b */
[----:B------:R-:W-:Y:S04]  /*5c2d0*/  STL.64 [R1+0xd78], R26 ;  /* 0x000d781a01007387 */ /* 0x000fe80000100a00 */
[----:B------:R0:W-:Y:S04]  /*5c2e0*/  STL.64 [R1+0xd70], R16 ;  /* 0x000d701001007387 */ /* 0x0001e80000100a00 */
[----:B0-----:R-:W2:Y:S01]  /*5c2f0*/  LDL.LU.64 R16, [R1+0x23e8] ;  /* 0x0023e80001107983 */ /* 0x001ea20000300a00 */
[----:B------:R-:W-:Y:S01]  /*5c300*/  IMAD.MOV.U32 R27, RZ, RZ, R24 ;  /* 0x000000ffff1b7224 */ /* 0x000fe200078e0018 */
[----:B------:R-:W-:Y:S01]  /*5c310*/  IADD3 R4, P2, R29, R18, RZ ;  /* 0x000000121d047210 */ /* 0x000fe20007f5e0ff */
[----:B------:R-:W-:-:S02]  /*5c320*/  IMAD.MOV.U32 R24, RZ, RZ, R22 ;  /* 0x000000ffff187224 */ /* 0x000fc400078e0016 */
[----:B------:R-:W-:Y:S01]  /*5c330*/  IMAD.MOV.U32 R22, RZ, RZ, R36 ;  /* 0x000000ffff167224 */ /* 0x000fe200078e0024 */
[----:B------:R-:W-:Y:S01]  /*5c340*/  IADD3 R36, P1, R29, R19, RZ ;  /* 0x000000131d247210 */ /* 0x000fe20007f3e0ff */
[----:B------:R-:W-:Y:S02]  /*5c350*/  IMAD.MOV.U32 R26, RZ, RZ, R25 ;  /* 0x000000ffff1a7224 */ /* 0x000fe400078e0019 */
[----:B------:R-:W-:Y:S02]  /*5c360*/  IMAD.MOV.U32 R25, RZ, RZ, R37 ;  /* 0x000000ffff197224 */ /* 0x000fe400078e0025 */
[C---:B------:R-:W-:Y:S02]  /*5c370*/  IMAD.X R5, R30.reuse, 0x1, R20, P2 ;  /* 0x000000011e057824 */ /* 0x040fe400010e0614 */
[----:B------:R-:W-:Y:S02]  /*5c380*/  IMAD.X R37, R30, 0x1, R21, P1 ;  /* 0x000000011e257824 */ /* 0x000fe400008e0615 */
[----:B------:R-:W-:Y:S01]  /*5c390*/  IMAD.MOV.U32 R31, RZ, RZ, R33 ;  /* 0x000000ffff1f7224 */ /* 0x000fe200078e0021 */
[----:B--2---:R-:W-:-:S05]  /*5c3a0*/  IADD3 R32, P3, R17, R8, RZ ;  /* 0x0000000811207210 */ /* 0x004fca0007f7e0ff */
[----:B------:R-:W-:Y:S04]  /*5c3b0*/  STL [R1+0xd58], R32 ;  /* 0x000d582001007387 */ /* 0x000fe80000100800 */
[----:B------:R-:W-:Y:S04]  /*5c3c0*/  STL.64 [R1+0xd68], R4 ;  /* 0x000d680401007387 */ /* 0x000fe80000100a00 */
[----:B------:R0:W-:Y:S04]  /*5c3d0*/  STL.64 [R1+0xd60], R36 ;  /* 0x000d602401007387 */ /* 0x0001e80000100a00 */
[----:B0-----:R-:W2:Y:S01]  /*5c3e0*/  LDL.LU.64 R36, [R1+0x23e0] ;  /* 0x0023e00001247983 */ /* 0x001ea20000300a00 */
[----:B------:R-:W-:-:S02]  /*5c3f0*/  SHF.R.S32.HI R29, RZ, 0x1f, R17 ;  /* 0x0000001fff1d7819 */ /* 0x000fc40000011411 */
[----:B------:R-:W-:-:S03]  /*5c400*/  IADD3 R4, P2, R17, R9, RZ ;  /* 0x0000000911047210 */ /* 0x000fc60007f5e0ff */
[C---:B------:R-:W-:Y:S02]  /*5c410*/  IMAD.X R31, R29.reuse, 0x1, R10, P3 ;  /* 0x000000011d1f7824 */ /* 0x040fe400018e060a */
[----:B------:R-:W-:Y:S02]  /*5c420*/  IMAD.X R5, R29, 0x1, R11, P2 ;  /* 0x000000011d057824 */ /* 0x000fe400010e060b */
[----:B------:R-:W-:Y:S01]  /*5c430*/  IMAD.MOV.U32 R30, RZ, RZ, R32 ;  /* 0x000000ffff1e7224 */ /* 0x000fe200078e0020 */
[C---:B------:R-:W-:Y:S01]  /*5c440*/  IADD3 R32, P1, R17.reuse, R18, RZ ;  /* 0x0000001211207210 */ /* 0x040fe20007f3e0ff */
[----:B------:R0:W-:Y:S01]  /*5c450*/  STL [R1+0xd5c], R31 ;  /* 0x000d5c1f01007387 */ /* 0x0001e20000100800 */
[----:B------:R-:W-:Y:S02]  /*5c460*/  IADD3 R30, P3, R17, R19, RZ ;  /* 0x00000013111e7210 */ /* 0x000fe40007f7e0ff */
[----:B------:R-:W-:Y:S01]  /*5c470*/  SHF.R.S32.HI R17, RZ, 0x1f, R16 ;  /* 0x0000001fff117819 */ /* 0x000fe20000011410 */
[----:B------:R1:W-:Y:S01]  /*5c480*/  STL.64 [R1+0xd50], R4 ;  /* 0x000d500401007387 */ /* 0x0003e20000100a00 */
[----:B------:R-:W-:-:S02]  /*5c490*/  IMAD.X R33, R29, 0x1, R20, P1 ;  /* 0x000000011d217824 */ /* 0x000fc400008e0614 */
[----:B0-----:R-:W-:Y:S01]  /*5c4a0*/  IMAD.X R31, R29, 0x1, R21, P3 ;  /* 0x000000011d1f7824 */ /* 0x001fe200018e0615 */
[C---:B-1----:R-:W-:Y:S02]  /*5c4b0*/  IADD3 R4, P2, R16.reuse, R8, RZ ;  /* 0x0000000810047210 */ /* 0x042fe40007f5e0ff */
[----:B------:R0:W-:Y:S03]  /*5c4c0*/  STL.64 [R1+0xd40], R32 ;  /* 0x000d402001007387 */ /* 0x0001e60000100a00 */
[----:B------:R-:W-:Y:S01]  /*5c4d0*/  IMAD.X R5, R17, 0x1, R10, P2 ;  /* 0x0000000111057824 */ /* 0x000fe200010e060a */
[----:B------:R1:W-:Y:S04]  /*5c4e0*/  STL.64 [R1+0xd30], R30 ;  /* 0x000d301e01007387 */ /* 0x0003e80000100a00 */
[----:B------:R3:W-:Y:S01]  /*5c4f0*/  STL.64 [R1+0xd28], R4 ;  /* 0x000d280401007387 */ /* 0x0007e20000100a00 */
[----:B0-----:R-:W-:-:S02]  /*5c500*/  IADD3 R32, P1, R16, R9, RZ ;  /* 0x0000000910207210 */ /* 0x001fc40007f3e0ff */
[----:B-1----:R-:W-:-:S03]  /*5c510*/  IADD3 R30, P3, R16, R18, RZ ;  /* 0x00000012101e7210 */ /* 0x002fc60007f7e0ff */
[C---:B------:R-:W-:Y:S01]  /*5c520*/  IMAD.X R33, R17.reuse, 0x1, R11, P1 ;  /* 0x0000000111217824 */ /* 0x040fe200008e060b */
[----:B---3--:R-:W-:Y:S01]  /*5c530*/  IADD3 R4, P2, R16, R19, RZ ;  /* 0x0000001310047210 */ /* 0x008fe20007f5e0ff */
        /* <DEDUP_REMOVED lines=9> */
[----:B---3--:R-:W-:Y:S01]  /*5c5d0*/  IADD3 R4, P2, R35, R18, RZ ;  /* 0x0000001223047210 */ /* 0x008fe20007f5e0ff */
[----:B------:R-:W-:-:S03]  /*5c5e0*/  IMAD.X R31, R16, 0x1, R11, P3 ;  /* 0x00000001101f7824 */ /* 0x000fc600018e060b */
[----:B------:R0:W-:Y:S01]  /*5c5f0*/  STL.64 [R1+0xcf0], R32 ;  /* 0x000cf02001007387 */ /* 0x0001e20000100a00 */
[----:B------:R-:W-:-:S03]  /*5c600*/  IMAD.X R5, R16, 0x1, R20, P2 ;  /* 0x0000000110057824 */ /* 0x000fc600010e0614 */
[----:B------:R1:W-:Y:S04]  /*5c610*/  STL.64 [R1+0xce8], R30 ;  /* 0x000ce81e01007387 */ /* 0x0003e80000100a00 */
[----:B------:R3:W-:Y:S01]  /*5c620*/  STL.64 [R1+0xcd8], R4 ;  /* 0x000cd80401007387 */ /* 0x0007e20000100a00 */
[----:B0-----:R-:W-:-:S05]  /*5c630*/  IADD3 R32, P1, R35, R19, RZ ;  /* 0x0000001323207210 */ /* 0x001fca0007f3e0ff */
[----:B------:R-:W-:Y:S01]  /*5c640*/  IMAD.X R33, R16, 0x1, R21, P1 ;  /* 0x0000000110217824 */ /* 0x000fe200008e0615 */
[----:B------:R-:W-:-:S04]  /*5c650*/  SHF.R.S32.HI R16, RZ, 0x1f, R38 ;  /* 0x0000001fff107819 */ /* 0x000fc80000011426 */
[----:B------:R0:W-:Y:S01]  /*5c660*/  STL.64 [R1+0xcb8], R32 ;  /* 0x000cb82001007387 */ /* 0x0001e20000100a00 */
[----:B--2---:R-:W-:Y:S02]  /*5c670*/  SHF.R.S32.HI R17, RZ, 0x1f, R36 ;  /* 0x0000001fff117819 */ /* 0x004fe40000011424 */
[C---:B-1----:R-:W-:Y:S02]  /*5c680*/  IADD3 R30, P3, R36.reuse, R8, RZ ;  /* 0x00000008241e7210 */ /* 0x042fe40007f7e0ff */
[----:B---3--:R-:W-:-:S03]  /*5c690*/  IADD3 R4, P2, R36, R9, RZ ;  /* 0x0000000924047210 */ /* 0x008fc60007f5e0ff */
[C---:B------:R-:W-:Y:S02]  /*5c6a0*/  IMAD.X R31, R17.reuse, 0x1, R10, P3 ;  /* 0x00000001111f7824 */ /* 0x040fe400018e060a */
[C---:B------:R-:W-:Y:S01]  /*5c6b0*/  IMAD.X R5, R17.reuse, 0x1, R11, P2 ;  /* 0x0000000111057824 */ /* 0x040fe200010e060b */
[C---:B0-----:R-:W-:Y:S02]  /*5c6c0*/  IADD3 R32, P1, R36.reuse, R18, RZ ;  /* 0x0000001224207210 */ /* 0x041fe40007f3e0ff */
[----:B------:R0:W-:Y:S04]  /*5c6d0*/  STL.64 [R1+0xcb0], R30 ;  /* 0x000cb01e01007387 */ /* 0x0001e80000100a00 */
[----:B------:R1:W-:Y:S01]  /*5c6e0*/  STL.64 [R1+0xca8], R4 ;  /* 0x000ca80401007387 */ /* 0x0003e20000100a00 */
[----:B------:R-:W-:Y:S01]  /*5c6f0*/  IMAD.X R33, R17, 0x1, R20, P1 ;  /* 0x0000000111217824 */ /* 0x000fe200008e0614 */
[----:B0-----:R-:W-:-:S02]  /*5c700*/  IADD3 R30, P3, R36, R19, RZ ;  /* 0x00000013241e7210 */ /* 0x001fc40007f7e0ff */
[----:B-1----:R-:W-:-:S03]  /*5c710*/  IADD3 R4, P2, R38, R8, RZ ;  /* 0x0000000826047210 */ /* 0x002fc60007f5e0ff */
[----:B------:R-:W-:Y:S01]  /*5c720*/  IMAD.X R31, R17, 0x1, R21, P3 ;  /* 0x00000001111f7824 */ /* 0x000fe200018e0615 */
[----:B------:R0:W-:Y:S01]  /*5c730*/  STL.64 [R1+0xc98], R32 ;  /* 0x000c982001007387 */ /* 0x0001e20000100a00 */
[----:B------:R-:W-:-:S03]  /*5c740*/  IMAD.X R5, R16, 0x1, R10, P2 ;  /* 0x0000000110057824 */ /* 0x000fc600010e060a */
[----:B------:R1:W-:Y:S04]  /*5c750*/  STL.64 [R1+0xc78], R30 ;  /* 0x000c781e01007387 */ /* 0x0003e80000100a00 */
[----:B------:R2:W-:Y:S01]  /*5c760*/  STL.64 [R1+0xc70], R4 ;  /* 0x000c700401007387 */ /* 0x0005e20000100a00 */
[C---:B0-----:R-:W-:Y:S02]  /*5c770*/  IADD3 R32, P1, R38.reuse, R9, RZ ;  /* 0x0000000926207210 */ /* 0x041fe40007f3e0ff */
[----:B-1----:R-:W-:-:S03]  /*5c780*/  IADD3 R30, P3, R38, R18, RZ ;  /* 0x00000012261e7210 */ /* 0x002fc60007f7e0ff */
[----:B------:R-:W-:Y:S01]  /*5c790*/  IMAD.X R33, R16, 0x1, R11, P1 ;  /* 0x0000000110217824 */ /* 0x000fe200008e060b */
        /* <DEDUP_REMOVED lines=14> */
[----:B------:R1:W-:Y:S01]  /*5c880*/  STL.64 [R1+0xc28], R30 ;  /* 0x000c281e01007387 */ /* 0x0003e20000100a00 */
[----:B------:R-:W-:-:S03]  /*5c890*/  SHF.R.S32.HI R16, RZ, 0x1f, R42 ;  /* 0x0000001fff107819 */ /* 0x000fc6000001142a */
[----:B------:R2:W-:Y:S01]  /*5c8a0*/  STL.64 [R1+0xc10], R4 ;  /* 0x000c100401007387 */ /* 0x0005e20000100a00 */
[----:B0-----:R-:W-:Y:S02]  /*5c8b0*/  IADD3 R32, P1, R40, R19, RZ ;  /* 0x0000001328207210 */ /* 0x001fe40007f3e0ff */
[C---:B-1----:R-:W-:Y:S02]  /*5c8c0*/  IADD3 R30, P3, R42.reuse, R8, RZ ;  /* 0x000000082a1e7210 */ /* 0x042fe40007f7e0ff */
[----:B--2---:R-:W-:-:S03]  /*5c8d0*/  IADD3 R4, P2, R42, R9, RZ ;  /* 0x000000092a047210 */ /* 0x004fc60007f5e0ff */
[C---:B------:R-:W-:Y:S02]  /*5c8e0*/  IMAD.X R31, R16.reuse, 0x1, R10, P3 ;  /* 0x00000001101f7824 */ /* 0x040fe400018e060a */
[----:B------:R-:W-:Y:S02]  /*5c8f0*/  IMAD.X R33, R17, 0x1, R21, P1 ;  /* 0x0000000111217824 */ /* 0x000fe400008e0615 */
[----:B------:R-:W-:Y:S01]  /*5c900*/  IMAD.X R5, R16, 0x1, R11, P2 ;  /* 0x0000000110057824 */ /* 0x000fe200010e060b */
[----:B------:R0:W-:Y:S01]  /*5c910*/  STL.64 [R1+0xbe8], R30 ;  /* 0x000be81e01007387 */ /* 0x0001e20000100a00 */
[----:B------:R-:W-:-:S03]  /*5c920*/  IADD3 R34, P1, R42, R18, RZ ;  /* 0x000000122a227210 */ /* 0x000fc60007f3e0ff */
[----:B------:R1:W-:Y:S04]  /*5c930*/  STL.64 [R1+0xbf0], R32 ;  /* 0x000bf02001007387 */ /* 0x0003e80000100a00 */
[----:B------:R2:W-:Y:S01]  /*5c940*/  STL.64 [R1+0xbe0], R4 ;  /* 0x000be00401007387 */ /* 0x0005e20000100a00 */
[----:B------:R-:W-:Y:S02]  /*5c950*/  SHF.R.S32.HI R17, RZ, 0x1f, R45 ;  /* 0x0000001fff117819 */ /* 0x000fe4000001142d */
[----:B0-----:R-:W-:Y:S01]  /*5c960*/  IADD3 R30, P3, R42, R19, RZ ;  /* 0x000000132a1e7210 */ /* 0x001fe20007f7e0ff */
[----:B------:R-:W-:Y:S01]  /*5c970*/  IMAD.X R35, R16, 0x1, R20, P1 ;  /* 0x0000000110237824 */ /* 0x000fe200008e0614 */
[----:B-1----:R-:W-:Y:S01]  /*5c980*/  IADD3 R32, P2, R45, R8, RZ ;  /* 0x000000082d207210 */ /* 0x002fe20007f5e0ff */
[----:B--2---:R-:W-:-:S02]  /*5c990*/  IMAD.MOV.U32 R5, RZ, RZ, R24 ;  /* 0x000000ffff057224 */ /* 0x004fc400078e0018 */
[----:B------:R-:W-:Y:S02]  /*5c9a0*/  IMAD.MOV.U32 R24, RZ, RZ, R22 ;  /* 0x000000ffff187224 */ /* 0x000fe400078e0016 */
[----:B------:R-:W-:Y:S02]  /*5c9b0*/  IMAD.MOV.U32 R22, RZ, RZ, R56 ;  /* 0x000000ffff167224 */ /* 0x000fe400078e0038 */
[----:B------:R-:W-:Y:S02]  /*5c9c0*/  IMAD.MOV.U32 R56, RZ, RZ, R48 ;  /* 0x000000ffff387224 */ /* 0x000fe400078e0030 */
[----:B------:R-:W-:Y:S02]  /*5c9d0*/  IMAD.MOV.U32 R4, RZ, RZ, R26 ;  /* 0x000000ffff047224 */ /* 0x000fe400078e001a */
[----:B------:R-:W-:Y:S02]  /*5c9e0*/  IMAD.MOV.U32 R48, RZ, RZ, R53 ;  /* 0x000000ffff307224 */ /* 0x000fe400078e0035 */
[----:B------:R-:W-:-:S02]  /*5c9f0*/  IMAD.MOV.U32 R26, RZ, RZ, R25 ;  /* 0x000000ffff1a7224 */ /* 0x000fc400078e0019 */
[----:B------:R-:W-:Y:S01]  /*5ca00*/  IMAD.MOV.U32 R53, RZ, RZ, R60 ;  /* 0x000000ffff357224 */ /* 0x000fe200078e003c */
[----:B------:R-:W-:Y:S01]  /*5ca10*/  IADD3 R60, P1, R45, R9, RZ ;  /* 0x000000092d3c7210 */ /* 0x000fe20007f3e0ff */
[----:B------:R-:W-:Y:S02]  /*5ca20*/  IMAD.MOV.U32 R25, RZ, RZ, R23 ;  /* 0x000000ffff197224 */ /* 0x000fe400078e0017 */
[----:B------:R-:W-:Y:S02]  /*5ca30*/  IMAD.X R31, R16, 0x1, R21, P3 ;  /* 0x00000001101f7824 */ /* 0x000fe400018e0615 */
[----:B------:R-:W-:Y:S02]  /*5ca40*/  IMAD.MOV.U32 R23, RZ, RZ, R57 ;  /* 0x000000ffff177224 */ /* 0x000fe400078e0039 */
[----:B------:R-:W-:Y:S02]  /*5ca50*/  IMAD.MOV.U32 R57, RZ, RZ, R52 ;  /* 0x000000ffff397224 */ /* 0x000fe400078e0034 */
[----:B------:R-:W-:-:S02]  /*5ca60*/  IMAD.X R33, R17, 0x1, R10, P2 ;  /* 0x0000000111217824 */ /* 0x000fc400010e060a */
[----:B------:R-:W-:Y:S01]  /*5ca70*/  IMAD.MOV.U32 R52, RZ, RZ, R12 ;  /* 0x000000ffff347224 */ /* 0x000fe200078e000c */
[----:B------:R0:W-:Y:S01]  /*5ca80*/  STL.64 [R1+0xbb0], R30 ;  /* 0x000bb01e01007387 */ /* 0x0001e20000100a00 */
[----:B------:R-:W-:Y:S02]  /*5ca90*/  IMAD.MOV.U32 R12, RZ, RZ, R61 ;  /* 0x000000ffff0c7224 */ /* 0x000fe400078e003d */
[----:B------:R-:W-:Y:S01]  /*5caa0*/  IMAD.X R61, R17, 0x1, R11, P1 ;  /* 0x00000001113d7824 */ /* 0x000fe200008e060b */
[----:B------:R-:W-:Y:S04]  /*5cab0*/  STL.64 [R1+0xbd0], R34 ;  /* 0x000bd02201007387 */ /* 0x000fe80000100a00 */
[----:B------:R1:W-:Y:S01]  /*5cac0*/  STL.64 [R1+0xba8], R32 ;  /* 0x000ba82001007387 */ /* 0x0003e20000100a00 */
[----:B------:R-:W-:-:S02]  /*5cad0*/  SHF.R.S32.HI R16, RZ, 0x1f, R37 ;  /* 0x0000001fff107819 */ /* 0x000fc40000011425 */
[C---:B0-----:R-:W-:Y:S01]  /*5cae0*/  IADD3 R30, P3, R45.reuse, R18, RZ ;  /* 0x000000122d1e7210 */ /* 0x041fe20007f7e0ff */
[----:B------:R0:W-:Y:S01]  /*5caf0*/  STL.64 [R1+0xba0], R60 ;  /* 0x000ba03c01007387 */ /* 0x0001e20000100a00 */
[----:B-1----:R-:W-:Y:S01]  /*5cb00*/  IMAD.MOV.U32 R33, RZ, RZ, R4 ;  /* 0x000000ffff217224 */ /* 0x002fe200078e0004 */
[----:B------:R-:W-:Y:S01]  /*5cb10*/  IADD3 R4, P2, R45, R19, RZ ;  /* 0x000000132d047210 */ /* 0x000fe20007f5e0ff */
[----:B------:R-:W-:Y:S01]  /*5cb20*/  IMAD.MOV.U32 R34, RZ, RZ, R5 ;  /* 0x000000ffff227224 */ /* 0x000fe200078e0005 */
[----:B0-----:R-:W-:Y:S01]  /*5cb30*/  IADD3 R60, P1, R37, R8, RZ ;  /* 0x00000008253c7210 */ /* 0x001fe20007f3e0ff */
[C---:B------:R-:W-:Y:S02]  /*5cb40*/  IMAD.X R31, R17.reuse, 0x1, R20, P3 ;  /* 0x00000001111f7824 */ /* 0x040fe400018e0614 */
        /* <DEDUP_REMOVED lines=17> */
[----:B------:R-:W-:Y:S01]  /*5cc60*/  IMAD.X R31, R17, 0x1, R10, P3 ;  /* 0x00000001111f7824 */ /* 0x000fe200018e060a */
[----:B--2---:R-:W-:Y:S01]  /*5cc70*/  IADD3 R60, P1, R39, R18, RZ ;  /* 0x00000012273c7210 */ /* 0x004fe20007f3e0ff */
[----:B------:R-:W-:-:S03]  /*5cc80*/  IMAD.X R5, R17, 0x1, R11, P2 ;  /* 0x0000000111057824 */ /* 0x000fc600010e060b */
[----:B------:R-:W-:Y:S01]  /*5cc90*/  STL.64 [R1+0xb28], R30 ;  /* 0x000b281e01007387 */ /* 0x000fe20000100a00 */
[----:B------:R-:W-:-:S03]  /*5cca0*/  IMAD.X R61, R17, 0x1, R20, P1 ;  /* 0x00000001113d7824 */ /* 0x000fc600008e0614 */
[----:B------:R0:W-:Y:S04]  /*5ccb0*/  STL.64 [R1+0xb20], R4 ;  /* 0x000b200401007387 */ /* 0x0001e80000100a00 */
[----:B0-----:R-:W2:Y:S04]  /*5ccc0*/  LDL.LU.64 R4, [R1+0x23d8] ;  /* 0x0023d80001047983 */ /* 0x001ea80000300a00 */
[----:B------:R0:W-:Y:S04]  /*5ccd0*/  STL.64 [R1+0xb10], R60 ;  /* 0x000b103c01007387 */ /* 0x0001e80000100a00 */
[----:B0-----:R-:W3:Y:S01]  /*5cce0*/  LDL.LU.64 R60, [R1+0x23d0] ;  /* 0x0023d000013c7983 */ /* 0x001ee20000300a00 */
[----:B------:R-:W-:-:S02]  /*5ccf0*/  IMAD.MOV.U32 R31, RZ, RZ, R33 ;  /* 0x000000ffff1f7224 */ /* 0x000fc400078e0021 */
        /* <DEDUP_REMOVED lines=21> */
[----:B------:R-:W-:Y:S02]  /*5ce50*/  IMAD.MOV.U32 R29, RZ, RZ, R31 ;  /* 0x000000ffff1d7224 */ /* 0x000fe400078e001f */
[----:B------:R-:W-:Y:S01]  /*5ce60*/  IMAD.MOV.U32 R25, RZ, RZ, R56 ;  /* 0x000000ffff197224 */ /* 0x000fe200078e0038 */
[----:B------:R-:W-:Y:S01]  /*5ce70*/  SHF.R.S32.HI R16, RZ, 0x1f, R41 ;  /* 0x0000001fff107819 */ /* 0x000fe20000011429 */
[----:B------:R-:W-:Y:S01]  /*5ce80*/  IMAD.MOV.U32 R31, RZ, RZ, R24 ;  /* 0x000000ffff1f7224 */ /* 0x000fe200078e0018 */
[----:B------:R-:W-:Y:S01]  /*5ce90*/  IADD3 R38, P2, R41, R8, RZ ;  /* 0x0000000829267210 */ /* 0x000fe20007f5e0ff */
[----:B------:R-:W-:-:S02]  /*5cea0*/  IMAD.MOV.U32 R56, RZ, RZ, R52 ;  /* 0x000000ffff387224 */ /* 0x000fc400078e0034 */
[----:B------:R-:W-:Y:S02]  /*5ceb0*/  IMAD.MOV.U32 R24, RZ, RZ, R22 ;  /* 0x000000ffff187224 */ /* 0x000fe400078e0016 */
[----:B------:R-:W-:Y:S02]  /*5cec0*/  IMAD.MOV.U32 R52, RZ, RZ, R54 ;  /* 0x000000ffff347224 */ /* 0x000fe400078e0036 */
[----:B------:R-:W-:Y:S02]  /*5ced0*/  IMAD.MOV.U32 R22, RZ, RZ, R23 ;  /* 0x000000ffff167224 */ /* 0x000fe400078e0017 */
[----:B------:R-:W-:Y:S02]  /*5cee0*/  IMAD.MOV.U32 R54, RZ, RZ, R50 ;  /* 0x000000ffff367224 */ /* 0x000fe400078e0032 */
[----:B------:R-:W-:Y:S02]  /*5cef0*/  IMAD.MOV.U32 R23, RZ, RZ, R57 ;  /* 0x000000ffff177224 */ /* 0x000fe400078e0039 */
[----:B------:R-:W-:-:S02]  /*5cf00*/  IMAD.MOV.U32 R57, RZ, RZ, R53 ;  /* 0x000000ffff397224 */ /* 0x000fc400078e0035 */
[----:B------:R-:W-:Y:S02]  /*5cf10*/  IMAD.X R47, R17, 0x1, R21, P3 ;  /* 0x00000001112f7824 */ /* 0x000fe400018e0615 */
[----:B------:R-:W-:Y:S02]  /*5cf20*/  IMAD.MOV.U32 R45, RZ, RZ, R29 ;  /* 0x000000ffff2d7224 */ /* 0x000fe400078e001d */
[----:B------:R-:W-:Y:S02]  /*5cf30*/  IMAD.MOV.U32 R53, RZ, RZ, R55 ;  /* 0x000000ffff357224 */ /* 0x000fe400078e0037 */
[----:B------:R-:W-:Y:S01]  /*5cf40*/  IMAD.MOV.U32 R29, RZ, RZ, R30 ;  /* 0x000000ffff1d7224 */ /* 0x000fe200078e001e */
[----:B------:R-:W-:Y:S01]  /*5cf50*/  IADD3 R36, P3, R41, R18, RZ ;  /* 0x0000001229247210 */ /* 0x000fe20007f7e0ff */
[----:B------:R-:W-:Y:S02]  /*5cf60*/  IMAD.X R39, R16, 0x1, R10, P2 ;  /* 0x0000000110277824 */ /* 0x000fe400010e060a */
[----:B------:R-:W-:-:S02]  /*5cf70*/  IMAD.MOV.U32 R30, RZ, RZ, R31 ;  /* 0x000000ffff1e7224 */ /* 0x000fc400078e001f */
[----:B------:R-:W-:Y:S01]  /*5cf80*/  IMAD.MOV.U32 R31, RZ, RZ, R26 ;  /* 0x000000ffff1f7224 */ /* 0x000fe200078e001a */
[----:B------:R0:W-:Y:S01]  /*5cf90*/  STL.64 [R1+0xaf0], R46 ;  /* 0x000af02e01007387 */ /* 0x0001e20000100a00 */
[----:B------:R-:W-:Y:S02]  /*5cfa0*/  IMAD.MOV.U32 R26, RZ, RZ, R57 ;  /* 0x000000ffff1a7224 */ /* 0x000fe400078e0039 */
[----:B------:R-:W-:Y:S01]  /*5cfb0*/  IMAD.MOV.U32 R57, RZ, RZ, R54 ;  /* 0x000000ffff397224 */ /* 0x000fe200078e0036 */
[----:B0-----:R-:W4:Y:S04]  /*5cfc0*/  LDL.LU.64 R46, [R1+0x23c8] ;  /* 0x0023c800012e7983 */ /* 0x001f280000300a00 */
[----:B------:R-:W-:Y:S04]  /*5cfd0*/  STL.64 [R1+0xae8], R38 ;  /* 0x000ae82601007387 */ /* 0x000fe80000100a00 */
[----:B------:R-:W-:Y:S01]  /*5cfe0*/  STL [R1+0xad0], R36 ;  /* 0x000ad02401007387 */ /* 0x000fe20000100800 */
[----:B---3--:R-:W-:Y:S01]  /*5cff0*/  IMAD.MOV.U32 R50, RZ, RZ, R60 ;  /* 0x000000ffff327224 */ /* 0x008fe200078e003c */
[----:B------:R-:W-:Y:S01]  /*5d000*/  IADD3 R60, P1, R41, R9, RZ ;  /* 0x00000009293c7210 */ /* 0x000fe20007f3e0ff */
[----:B------:R-:W-:-:S04]  /*5d010*/  IMAD.MOV.U32 R55, RZ, RZ, R61 ;  /* 0x000000ffff377224 */ /* 0x000fc800078e003d */
[----:B------:R-:W-:Y:S02]  /*5d020*/  IMAD.X R61, R16, 0x1, R11, P1 ;  /* 0x00000001103d7824 */ /* 0x000fe400008e060b */
[----:B------:R-:W-:Y:S02]  /*5d030*/  IMAD.MOV.U32 R54, RZ, RZ, R55 ;  /* 0x000000ffff367224 */ /* 0x000fe400078e0037 */
[----:B------:R-:W-:Y:S02]  /*5d040*/  IMAD.MOV.U32 R55, RZ, RZ, R50 ;  /* 0x000000ffff377224 */ /* 0x000fe400078e0032 */
[----:B--2---:R-:W-:Y:S02]  /*5d050*/  IMAD.MOV.U32 R50, RZ, RZ, R5 ;  /* 0x000000ffff327224 */ /* 0x004fe400078e0005 */
[----:B------:R-:W2:Y:S04]  /*5d060*/  LDL.LU R5, [R1+0x23c0] ;  /* 0x0023c00001057983 */ /* 0x000ea80000300800 */
[----:B------:R0:W-:Y:S04]  /*5d070*/  STL.64 [R1+0xae0], R60 ;  /* 0x000ae03c01007387 */ /* 0x0001e80000100a00 */
[----:B0-----:R-:W3:Y:S01]  /*5d080*/  LDL.LU.64 R60, [R1+0x23b8] ;  /* 0x0023b800013c7983 */ /* 0x001ee20000300a00 */
[----:B------:R-:W-:Y:S01]  /*5d090*/  IADD3 R38, P2, R41, R19, RZ ;  /* 0x0000001329267210 */ /* 0x000fe20007f5e0ff */
[----:B------:R-:W-:Y:S01]  /*5d0a0*/  IMAD.MOV.U32 R41, RZ, RZ, R37 ;  /* 0x000000ffff297224 */ /* 0x000fe200078e0025 */
[----:B------:R-:W-:Y:S01]  /*5d0b0*/  SHF.R.S32.HI R17, RZ, 0x1f, R44 ;  /* 0x0000001fff117819 */ /* 0x000fe2000001142c */
[----:B------:R-:W-:Y:S01]  /*5d0c0*/  IMAD.MOV.U32 R40, RZ, RZ, R36 ;  /* 0x000000ffff287224 */ /* 0x000fe200078e0024 */
[----:B------:R-:W-:Y:S01]  /*5d0d0*/  IADD3 R36, P1, R44, R8, RZ ;  /* 0x000000082c247210 */ /* 0x000fe20007f3e0ff */
[----:B------:R-:W-:-:S02]  /*5d0e0*/  IMAD.X R41, R16, 0x1, R20, P3 ;  /* 0x0000000110297824 */ /* 0x000fc400018e0614 */
[----:B------:R-:W-:Y:S01]  /*5d0f0*/  IMAD.X R39, R16, 0x1, R21, P2 ;  /* 0x0000000110277824 */ /* 0x000fe200010e0615 */
[C---:B------:R-:W-:Y:S01]  /*5d100*/  IADD3 R40, P3, R44.reuse, R9, RZ ;  /* 0x000000092c287210 */ /* 0x040fe20007f7e0ff */
[C---:B------:R-:W-:Y:S01]  /*5d110*/  IMAD.X R37, R17.reuse, 0x1, R10, P1 ;  /* 0x0000000111257824 */ /* 0x040fe200008e060a */
[----:B------:R0:W-:Y:S04]  /*5d120*/  STL [R1+0xad4], R41 ;  /* 0x000ad42901007387 */ /* 0x0001e80000100800 */
[----:B------:R1:W-:Y:S04]  /*5d130*/  STL.64 [R1+0xac8], R38 ;  /* 0x000ac82601007387 */ /* 0x0003e80000100a00 */
[----:B------:R1:W-:Y:S01]  /*5d140*/  STL.64 [R1+0xac0], R36 ;  /* 0x000ac02401007387 */ /* 0x0003e20000100a00 */
[----:B0-----:R-:W-:Y:S01]  /*5d150*/  IMAD.X R41, R17, 0x1, R11, P3 ;  /* 0x0000000111297824 */ /* 0x001fe200018e060b */
[----:B-1----:R-:W-:-:S02]  /*5d160*/  IADD3 R38, P2, R44, R18, RZ ;  /* 0x000000122c267210 */ /* 0x002fc40007f5e0ff */
[----:B------:R-:W-:-:S03]  /*5d170*/  IADD3 R36, P1, R44, R19, RZ ;  /* 0x000000132c247210 */ /* 0x000fc60007f3e0ff */
[C---:B------:R-:W-:Y:S01]  /*5d180*/  IMAD.X R39, R17.reuse, 0x1, R20, P2 ;  /* 0x0000000111277824 */ /* 0x040fe200010e0614 */
[----:B------:R0:W-:Y:S01]  /*5d190*/  STL.64 [R1+0xab8], R40 ;  /* 0x000ab82801007387 */ /* 0x0001e20000100a00 */
[----:B------:R-:W-:-:S03]  /*5d1a0*/  IMAD.X R37, R17, 0x1, R21, P1 ;  /* 0x0000000111257824 */ /* 0x000fc600008e0615 */
[----:B------:R1:W-:Y:S04]  /*5d1b0*/  STL.64 [R1+0xa98], R38 ;  /* 0x000a982601007387 */ /* 0x0003e80000100a00 */
[----:B------:R1:W-:Y:S01]  /*5d1c0*/  STL.64 [R1+0xa80], R36 ;  /* 0x000a802401007387 */ /* 0x0003e20000100a00 */
[----:B------:R-:W-:Y:S01]  /*5d1d0*/  SHF.R.S32.HI R17, RZ, 0x1f, R27 ;  /* 0x0000001fff117819 */ /* 0x000fe2000001141b */
[----:B------:R-:W-:Y:S02]  /*5d1e0*/  IMAD.MOV.U32 R35, RZ, RZ, R29 ;  /* 0x000000ffff237224 */ /* 0x000fe400078e001d */
[----:B------:R-:W-:Y:S02]  /*5d1f0*/  IMAD.MOV.U32 R29, RZ, RZ, R30 ;  /* 0x000000ffff1d7224 */ /* 0x000fe400078e001e */
[----:B------:R-:W-:-:S02]  /*5d200*/  IMAD.MOV.U32 R30, RZ, RZ, R31 ;  /* 0x000000ffff1e7224 */ /* 0x000fc400078e001f */
[----:B------:R-:W-:Y:S01]  /*5d210*/  IMAD.MOV.U32 R31, RZ, RZ, R26 ;  /* 0x000000ffff1f7224 */ /* 0x000fe200078e001a */
[----:B---3--:R-:W-:Y:S02]  /*5d220*/  SHF.R.S32.HI R16, RZ, 0x1f, R60 ;  /* 0x0000001fff107819 */ /* 0x008fe4000001143c */
[C---:B0-----:R-:W-:Y:S02]  /*5d230*/  IADD3 R40, P3, R60.reuse, R8, RZ ;  /* 0x000000083c287210 */ /* 0x041fe40007f7e0ff */
[C---:B-1----:R-:W-:Y:S02]  /*5d240*/  IADD3 R38, P2, R60.reuse, R9, RZ ;  /* 0x000000093c267210 */ /* 0x042fe40007f5e0ff */
[----:B------:R-:W-:Y:S01]  /*5d250*/  IADD3 R36, P1, R60, R18, RZ ;  /* 0x000000123c247210 */ /* 0x000fe20007f3e0ff */
[C---:B------:R-:W-:Y:S02]  /*5d260*/  IMAD.X R41, R16.reuse, 0x1, R10, P3 ;  /* 0x0000000110297824 */ /* 0x040fe400018e060a */
[----:B------:R-:W-:-:S02]  /*5d270*/  IMAD.X R39, R16, 0x1, R11, P2 ;  /* 0x0000000110277824 */ /* 0x000fc400010e060b */
[----:B------:R-:W-:Y:S01]  /*5d280*/  IMAD.X R37, R16, 0x1, R20, P1 ;  /* 0x0000000110257824 */ /* 0x000fe200008e0614 */
[----:B------:R0:W-:Y:S04]  /*5d290*/  STL.64 [R1+0xa78], R40 ;  /* 0x000a782801007387 */ /* 0x0001e80000100a00 */
[----:B------:R1:W-:Y:S01]  /*5d2a0*/  STL.64 [R1+0xa70], R38 ;  /* 0x000a702601007387 */ /* 0x0003e20000100a00 */
[----:B0-----:R-:W-:Y:S02]  /*5d2b0*/  IADD3 R40, P3, R60, R19, RZ ;  /* 0x000000133c287210 */ /* 0x001fe40007f7e0ff */
[----:B-1----:R-:W-:Y:S01]  /*5d2c0*/  IADD3 R38, P2, R27, R8, RZ ;  /* 0x000000081b267210 */ /* 0x002fe20007f5e0ff */
[----:B------:R0:W-:Y:S02]  /*5d2d0*/  STL.64 [R1+0xa50], R36 ;  /* 0x000a502401007387 */ /* 0x0001e40000100a00 */
[----:B------:R-:W-:-:S02]  /*5d2e0*/  IMAD.X R41, R16, 0x1, R21, P3 ;  /* 0x0000000110297824 */ /* 0x000fc400018e0615 */
[----:B------:R-:W-:-:S03]  /*5d2f0*/  IMAD.X R39, R17, 0x1, R10, P2 ;  /* 0x0000000111277824 */ /* 0x000fc600010e060a */
[----:B------:R1:W-:Y:S01]  /*5d300*/  STL.64 [R1+0xa40], R40 ;  /* 0x000a402801007387 */ /* 0x0003e20000100a00 */
[----:B0-----:R-:W-:-:S03]  /*5d310*/  IADD3 R36, P1, R27, R9, RZ ;  /* 0x000000091b247210 */ /* 0x001fc60007f3e0ff */
[----:B------:R0:W-:Y:S01]  /*5d320*/  STL.64 [R1+0xa38], R38 ;  /* 0x000a382601007387 */ /* 0x0001e20000100a00 */
[----:B------:R-:W-:Y:S01]  /*5d330*/  IADD3 R26, P2, R27, R19, RZ ;  /* 0x000000131b1a7210 */ /* 0x000fe20007f5e0ff */
[----:B------:R-:W-:Y:S01]  /*5d340*/  IMAD.X R37, R17, 0x1, R11, P1 ;  /* 0x0000000111257824 */ /* 0x000fe200008e060b */
[----:B-1----:R-:W-:Y:S02]  /*5d350*/  IADD3 R40, P3, R27, R18, RZ ;  /* 0x000000121b287210 */ /* 0x002fe40007f7e0ff */
[----:B------:R-:W-:Y:S01]  /*5d360*/  SHF.R.S32.HI R16, RZ, 0x1f, R45 ;  /* 0x0000001fff107819 */ /* 0x000fe2000001142d */
[----:B0-----:R-:W-:Y:S02]  /*5d370*/  IMAD.MOV.U32 R38, RZ, RZ, R29 ;  /* 0x000000ffff267224 */ /* 0x001fe400078e001d */
[----:B------:R-:W-:Y:S02]  /*5d380*/  IMAD.MOV.U32 R29, RZ, RZ, R31 ;  /* 0x000000ffff1d7224 */ /* 0x000fe400078e001f */
[----:B----4-:R-:W-:Y:S01]  /*5d390*/  IMAD.MOV.U32 R31, RZ, RZ, R46 ;  /* 0x000000ffff1f7224 */ /* 0x010fe200078e002e */
[----:B------:R-:W-:Y:S01]  /*5d3a0*/  IADD3 R46, P1, R45, R8, RZ ;  /* 0x000000082d2e7210 */ /* 0x000fe20007f3e0ff */
[----:B------:R0:W-:Y:S01]  /*5d3b0*/  STL.64 [R1+0xa30], R36 ;  /* 0x000a302401007387 */ /* 0x0001e20000100a00 */
[----:B------:R-:W-:-:S02]  /*5d3c0*/  IMAD.X R41, R17, 0x1, R20, P3 ;  /* 0x0000000111297824 */ /* 0x000fc400018e0614 */
[----:B------:R-:W-:-:S03]  /*5d3d0*/  IMAD.X R27, R17, 0x1, R21, P2 ;  /* 0x00000001111b7824 */ /* 0x000fc600010e0615 */
[----:B------:R-:W-:Y:S01]  /*5d3e0*/  STL.64 [R1+0xa10], R40 ;  /* 0x000a102801007387 */ /* 0x000fe20000100a00 */
[----:B0-----:R-:W-:Y:S02]  /*5d3f0*/  IMAD.MOV.U32 R36, RZ, RZ, R30 ;  /* 0x000000ffff247224 */ /* 0x001fe400078e001e */
[----:B------:R-:W-:Y:S02]  /*5d400*/  IMAD.MOV.U32 R30, RZ, RZ, R49 ;  /* 0x000000ffff1e7224 */ /* 0x000fe400078e0031 */
[----:B------:R-:W-:Y:S02]  /*5d410*/  IMAD.MOV.U32 R49, RZ, RZ, R47 ;  /* 0x000000ffff317224 */ /* 0x000fe400078e002f */
[----:B------:R-:W-:Y:S01]  /*5d420*/  IMAD.X R47, R16, 0x1, R10, P1 ;  /* 0x00000001102f7824 */ /* 0x000fe200008e060a */
[----:B------:R0:W-:Y:S04]  /*5d430*/  STL.64 [R1+0xa00], R26 ;  /* 0x000a001a01007387 */ /* 0x0001e80000100a00 */
[----:B0-----:R-:W3:Y:S04]  /*5d440*/  LDL.LU.64 R26, [R1+0x23b0] ;  /* 0x0023b000011a7983 */ /* 0x001ee80000300a00 */
[----:B------:R0:W-:Y:S04]  /*5d450*/  STL.64 [R1+0x9f8], R46 ;  /* 0x0009f82e01007387 */ /* 0x0001e80000100a00 */
[----:B0-----:R-:W4:Y:S01]  /*5d460*/  LDL.LU.64 R46, [R1+0x23a8] ;  /* 0x0023a800012e7983 */ /* 0x001f220000300a00 */
[----:B------:R-:W-:Y:S01]  /*5d470*/  IMAD.MOV.U32 R40, RZ, RZ, R38 ;  /* 0x000000ffff287224 */ /* 0x000fe200078e0026 */
[----:B------:R-:W-:-:S03]  /*5d480*/  IADD3 R38, P3, R45, R9, RZ ;  /* 0x000000092d267210 */ /* 0x000fc60007f7e0ff */
[----:B------:R-:W-:Y:S02]  /*5d490*/  IMAD.MOV.U32 R42, RZ, RZ, R40 ;  /* 0x000000ffff2a7224 */ /* 0x000fe400078e0028 */
[C---:B------:R-:W-:Y:S01]  /*5d4a0*/  IMAD.X R39, R16.reuse, 0x1, R11, P3 ;  /* 0x0000000110277824 */ /* 0x040fe200018e060b */
[C---:B------:R-:W-:Y:S02]  /*5d4b0*/  IADD3 R40, P2, R45.reuse, R18, RZ ;  /* 0x000000122d287210 */ /* 0x040fe40007f5e0ff */
[----:B------:R-:W-:Y:S02]  /*5d4c0*/  IADD3 R44, P1, R45, R19, RZ ;  /* 0x000000132d2c7210 */ /* 0x000fe40007f3e0ff */
[----:B------:R0:W-:Y:S01]  /*5d4d0*/  STL.64 [R1+0x9f0], R38 ;  /* 0x0009f02601007387 */ /* 0x0001e20000100a00 */
[----:B------:R-:W-:Y:S01]  /*5d4e0*/  SHF.R.S32.HI R17, RZ, 0x1f, R43 ;  /* 0x0000001fff117819 */ /* 0x000fe2000001142b */
[C---:B------:R-:W-:Y:S02]  /*5d4f0*/  IMAD.X R41, R16.reuse, 0x1, R20, P2 ;  /* 0x0000000110297824 */ /* 0x040fe400010e0614 */
[----:B------:R-:W-:-:S02]  /*5d500*/  IMAD.X R45, R16, 0x1, R21, P1 ;  /* 0x00000001102d7824 */ /* 0x000fc400008e0615 */
[----:B0-----:R-:W-:Y:S01]  /*5d510*/  IMAD.MOV.U32 R38, RZ, RZ, R36 ;  /* 0x000000ffff267224 */ /* 0x001fe200078e0024 */
[----:B------:R-:W-:Y:S01]  /*5d520*/  IADD3 R36, P3, R43, R8, RZ ;  /* 0x000000082b247210 */ /* 0x000fe20007f7e0ff */
[----:B------:R0:W-:Y:S04]  /*5d530*/  STL.64 [R1+0x9d0], R40 ;  /* 0x0009d02801007387 */ /* 0x0001e80000100a00 */
[----:B------:R-:W-:Y:S01]  /*5d540*/  IMAD.X R37, R17, 0x1, R10, P3 ;  /* 0x0000000111257824 */ /* 0x000fe200018e060a */
[----:B------:R1:W-:Y:S01]  /*5d550*/  STL.64 [R1+0x9c0], R44 ;  /* 0x0009c02c01007387 */ /* 0x0003e20000100a00 */
[----:B0-----:R-:W-:-:S03]  /*5d560*/  IADD3 R40, P2, R43, R9, RZ ;  /* 0x000000092b287210 */ /* 0x001fc60007f5e0ff */
[----:B------:R0:W-:Y:S01]  /*5d570*/  STL.64 [R1+0x9b8], R36 ;  /* 0x0009b82401007387 */ /* 0x0001e20000100a00 */
[----:B-1----:R-:W-:Y:S01]  /*5d580*/  IADD3 R44, P1, R43, R18, RZ ;  /* 0x000000122b2c7210 */ /* 0x002fe20007f3e0ff */
[----:B------:R-:W-:-:S04]  /*5d590*/  IMAD.X R41, R17, 0x1, R11, P2 ;  /* 0x0000000111297824 */ /* 0x000fc800010e060b */
[----:B------:R-:W-:Y:S01]  /*5d5a0*/  IMAD.X R45, R17, 0x1, R20, P1 ;  /* 0x00000001112d7824 */ /* 0x000fe200008e0614 */
[----:B0-----:R-:W-:Y:S01]  /*5d5b0*/  IADD3 R36, P3, R43, R19, RZ ;  /* 0x000000132b247210 */ /* 0x001fe20007f7e0ff */
[----:B------:R0:W-:Y:S04]  /*5d5c0*/  STL.64 [R1+0x9b0], R40 ;  /* 0x0009b02801007387 */ /* 0x0001e80000100a00 */
[----:B------:R-:W-:Y:S01]  /*5d5d0*/  IMAD.X R37, R17, 0x1, R21, P3 ;  /* 0x0000000111257824 */ /* 0x000fe200018e0615 */
[----:B------:R1:W-:Y:S04]  /*5d5e0*/  STL.64 [R1+0x988], R44 ;  /* 0x0009882c01007387 */ /* 0x0003e80000100a00 */
[----:B------:R2:W-:Y:S01]  /*5d5f0*/  STL.64 [R1+0x978], R36 ;  /* 0x0009782401007387 */ /* 0x0005e20000100a00 */
[----:B------:R-:W-:-:S02]  /*5d600*/  SHF.R.S32.HI R17, RZ, 0x1f, R35 ;  /* 0x0000001fff117819 */ /* 0x000fc40000011423 */
[----:B----4-:R-:W-:Y:S02]  /*5d610*/  SHF.R.S32.HI R16, RZ, 0x1f, R47 ;  /* 0x0000001fff107819 */ /* 0x010fe4000001142f */
[C---:B0-----:R-:W-:Y:S02]  /*5d620*/  IADD3 R40, P2, R47.reuse, R8, RZ ;  /* 0x000000082f287210 */ /* 0x041fe40007f5e0ff */
[C---:B-1----:R-:W-:Y:S02]  /*5d630*/  IADD3 R44, P1, R47.reuse, R9, RZ ;  /* 0x000000092f2c7210 */ /* 0x042fe40007f3e0ff */
[C---:B--2---:R-:W-:Y:S01]  /*5d640*/  IADD3 R36, P3, R47.reuse, R18, RZ ;  /* 0x000000122f247210 */ /* 0x044fe20007f7e0ff */
[C---:B------:R-:W-:Y:S02]  /*5d650*/  IMAD.X R41, R16.reuse, 0x1, R10, P2 ;  /* 0x0000000110297824 */ /* 0x040fe400010e060a */
[C---:B------:R-:W-:Y:S02]  /*5d660*/  IMAD.X R45, R16.reuse, 0x1, R11, P1 ;  /* 0x00000001102d7824 */ /* 0x040fe400008e060b */
[----:B------:R-:W-:Y:S01]  /*5d670*/  IMAD.X R37, R16, 0x1, R20, P3 ;  /* 0x0000000110257824 */ /* 0x000fe200018e0614 */
[----:B------:R0:W-:Y:S04]  /*5d680*/  STL.64 [R1+0x970], R40 ;  /* 0x0009702801007387 */ /* 0x0001e80000100a00 */
[----:B------:R1:W-:Y:S04]  /*5d690*/  STL.64 [R1+0x968], R44 ;  /* 0x0009682c01007387 */ /* 0x0003e80000100a00 */
[----:B------:R2:W-:Y:S01]  /*5d6a0*/  STL.64 [R1+0x948], R36 ;  /* 0x0009482401007387 */ /* 0x0005e20000100a00 */
[----:B0-----:R-:W-:-:S02]  /*5d6b0*/  IADD3 R40, P2, R47, R19, RZ ;  /* 0x000000132f287210 */ /* 0x001fc40007f5e0ff */
[----:B-1----:R-:W-:-:S03]  /*5d6c0*/  IADD3 R44, P1, R35, R8, RZ ;  /* 0x00000008232c7210 */ /* 0x002fc60007f3e0ff */
[----:B------:R-:W-:Y:S01]  /*5d6d0*/  IMAD.X R41, R16, 0x1, R21, P2 ;  /* 0x0000000110297824 */ /* 0x000fe200010e0615 */
[----:B--2---:R-:W-:Y:S01]  /*5d6e0*/  IADD3 R36, P3, R35, R9, RZ ;  /* 0x0000000923247210 */ /* 0x004fe20007f7e0ff */
[----:B------:R-:W-:-:S03]  /*5d6f0*/  IMAD.X R45, R17, 0x1, R10, P1 ;  /* 0x00000001112d7824 */ /* 0x000fc600008e060a */
[----:B------:R0:W-:Y:S01]  /*5d700*/  STL.64 [R1+0x938], R40 ;  /* 0x0009382801007387 */ /* 0x0001e20000100a00 */
[----:B------:R-:W-:-:S03]  /*5d710*/  IMAD.X R37, R17, 0x1, R11, P3 ;  /* 0x0000000111257824 */ /* 0x000fc600018e060b */
[----:B------:R1:W-:Y:S04]  /*5d720*/  STL.64 [R1+0x930], R44 ;  /* 0x0009302c01007387 */ /* 0x0003e80000100a00 */
[----:B------:R2:W-:Y:S01]  /*5d730*/  STL.64 [R1+0x928], R36 ;  /* 0x0009282401007387 */ /* 0x0005e20000100a00 */
[C---:B0-----:R-:W-:Y:S02]  /*5d740*/  IADD3 R40, P2, R35.reuse, R18, RZ ;  /* 0x0000001223287210 */ /* 0x041fe40007f5e0ff */
[----:B-1----:R-:W-:-:S03]  /*5d750*/  IADD3 R44, P1, R35, R19, RZ ;  /* 0x00000013232c7210 */ /* 0x002fc60007f3e0ff */
[C---:B------:R-:W-:Y:S02]  /*5d760*/  IMAD.X R41, R17.reuse, 0x1, R20, P2 ;  /* 0x0000000111297824 */ /* 0x040fe400010e0614 */
[----:B--2---:R-:W-:Y:S02]  /*5d770*/  IMAD.MOV.U32 R36, RZ, RZ, R29 ;  /* 0x000000ffff247224 */ /* 0x004fe400078e001d */
[----:B------:R-:W-:Y:S02]  /*5d780*/  IMAD.MOV.U32 R29, RZ, RZ, R31 ;  /* 0x000000ffff1d7224 */ /* 0x000fe400078e001f */
[----:B------:R-:W-:Y:S01]  /*5d790*/  IMAD.MOV.U32 R31, RZ, RZ, R33 ;  /* 0x000000ffff1f7224 */ /* 0x000fe200078e0021 */
[----:B------:R-:W-:Y:S01]  /*5d7a0*/  SHF.R.S32.HI R16, RZ, 0x1f, R42 ;  /* 0x0000001fff107819 */ /* 0x000fe2000001142a */
[----:B------:R-:W-:Y:S01]  /*5d7b0*/  IMAD.MOV.U32 R33, RZ, RZ, R24 ;  /* 0x000000ffff217224 */ /* 0x000fe200078e0018 */
[----:B------:R-:W-:Y:S01]  /*5d7c0*/  IADD3 R24, P3, R42, R8, RZ ;  /* 0x000000082a187210 */ /* 0x000fe20007f7e0ff */
[----:B------:R-:W-:Y:S01]  /*5d7d0*/  IMAD.X R45, R17, 0x1, R21, P1 ;  /* 0x00000001112d7824 */ /* 0x000fe200008e0615 */
[----:B------:R0:W-:Y:S01]  /*5d7e0*/  STL.64 [R1+0x900], R40 ;  /* 0x0009002801007387 */ /* 0x0001e20000100a00 */
[----:B------:R-:W-:-:S02]  /*5d7f0*/  IMAD.MOV.U32 R35, RZ, RZ, R30 ;  /* 0x000000ffff237224 */ /* 0x000fc400078e001e */
[----:B------:R-:W-:Y:S01]  /*5d800*/  IMAD.MOV.U32 R30, RZ, RZ, R32 ;  /* 0x000000ffff1e7224 */ /* 0x000fe200078e0020 */
[----:B------:R1:W-:Y:S01]  /*5d810*/  STL.64 [R1+0x8f0], R44 ;  /* 0x0008f02c01007387 */ /* 0x0003e20000100a00 */
[----:B------:R-:W-:Y:S02]  /*5d820*/  IMAD.MOV.U32 R32, RZ, RZ, R34 ;  /* 0x000000ffff207224 */ /* 0x000fe400078e0022 */
[----:B------:R-:W-:Y:S02]  /*5d830*/  IMAD.MOV.U32 R34, RZ, RZ, R25 ;  /* 0x000000ffff227224 */ /* 0x000fe400078e0019 */
[----:B------:R-:W-:Y:S01]  /*5d840*/  IMAD.X R25, R16, 0x1, R10, P3 ;  /* 0x0000000110197824 */ /* 0x000fe200018e060a */
[C---:B0-----:R-:W-:Y:S02]  /*5d850*/  IADD3 R40, P2, R42.reuse, R9, RZ ;  /* 0x000000092a287210 */ /* 0x041fe40007f5e0ff */
[----:B-1----:R-:W-:-:S03]  /*5d860*/  IADD3 R44, P1, R42, R18, RZ ;  /* 0x000000122a2c7210 */ /* 0x002fc60007f3e0ff */
[----:B------:R-:W-:Y:S01]  /*5d870*/  IMAD.X R41, R16, 0x1, R11, P2 ;  /* 0x0000000110297824 */ /* 0x000fe200010e060b */
[----:B------:R0:W-:Y:S01]  /*5d880*/  STL.64 [R1+0x8e8], R24 ;  /* 0x0008e81801007387 */ /* 0x0001e20000100a00 */
[----:B------:R-:W-:Y:S01]  /*5d890*/  IADD3 R42, P3, R42, R19, RZ ;  /* 0x000000132a2a7210 */ /* 0x000fe20007f7e0ff */
[----:B------:R-:W-:Y:S01]  /*5d8a0*/  IMAD.X R45, R16, 0x1, R20, P1 ;  /* 0x00000001102d7824 */ /* 0x000fe200008e0614 */
[----:B------:R-:W-:-:S03]  /*5d8b0*/  SHF.R.S32.HI R17, RZ, 0x1f, R38 ;  /* 0x0000001fff117819 */ /* 0x000fc60000011426 */
[----:B------:R-:W-:Y:S01]  /*5d8c0*/  IMAD.X R43, R16, 0x1, R21, P3 ;  /* 0x00000001102b7824 */ /* 0x000fe200018e0615 */
[----:B0-----:R-:W2:Y:S04]  /*5d8d0*/  LDL.LU.64 R24, [R1+0x23a0] ;  /* 0x0023a00001187983 */ /* 0x001ea80000300a00 */
[----:B------:R0:W-:Y:S04]  /*5d8e0*/  STL.64 [R1+0x8e0], R40 ;  /* 0x0008e02801007387 */ /* 0x0001e80000100a00 */
[----:B------:R1:W-:Y:S01]  /*5d8f0*/  STL.64 [R1+0x8c0], R44 ;  /* 0x0008c02c01007387 */ /* 0x0003e20000100a00 */
[C---:B0-----:R-:W-:Y:S01]  /*5d900*/  IADD3 R40, P2, R38.reuse, R8, RZ ;  /* 0x0000000826287210 */ /* 0x041fe20007f5e0ff */
[----:B-1----:R-:W-:Y:S01]  /*5d910*/  IMAD.MOV.U32 R45, RZ, RZ, R36 ;  /* 0x000000ffff2d7224 */ /* 0x002fe200078e0024 */
[----:B------:R-:W-:-:S03]  /*5d920*/  IADD3 R36, P1, R38, R9, RZ ;  /* 0x0000000926247210 */ /* 0x000fc60007f3e0ff */
[C---:B------:R-:W-:Y:S01]  /*5d930*/  IMAD.X R41, R17.reuse, 0x1, R10, P2 ;  /* 0x0000000111297824 */ /* 0x040fe200010e060a */
[----:B------:R0:W-:Y:S01]  /*5d940*/  STL.64 [R1+0x8b0], R42 ;  /* 0x0008b02a01007387 */ /* 0x0001e20000100a00 */
[----:B------:R-:W-:-:S03]  /*5d950*/  IMAD.X R37, R17, 0x1, R11, P1 ;  /* 0x0000000111257824 */ /* 0x000fc600008e060b */
[----:B------:R1:W-:Y:S04]  /*5d960*/  STL.64 [R1+0x8a8], R40 ;  /* 0x0008a82801007387 */ /* 0x0003e80000100a00 */
[----:B------:R4:W-:Y:S01]  /*5d970*/  STL.64 [R1+0x8a0], R36 ;  /* 0x0008a02401007387 */ /* 0x0009e20000100a00 */
[C---:B0-----:R-:W-:Y:S02]  /*5d980*/  IADD3 R42, P3, R38.reuse, R18, RZ ;  /* 0x00000012262a7210 */ /* 0x041fe40007f7e0ff */
[----:B-1----:R-:W-:-:S03]  /*5d990*/  IADD3 R40, P2, R38, R19, RZ ;  /* 0x0000001326287210 */ /* 0x002fc60007f5e0ff */
[C---:B------:R-:W-:Y:S02]  /*5d9a0*/  IMAD.X R43, R17.reuse, 0x1, R20, P3 ;  /* 0x00000001112b7824 */ /* 0x040fe400018e0614 */
[----:B----4-:R-:W-:Y:S02]  /*5d9b0*/  IMAD.MOV.U32 R36, RZ, RZ, R29 ;  /* 0x000000ffff247224 */ /* 0x010fe400078e001d */
[----:B------:R-:W-:Y:S02]  /*5d9c0*/  IMAD.MOV.U32 R29, RZ, RZ, R31 ;  /* 0x000000ffff1d7224 */ /* 0x000fe400078e001f */
[----:B------:R-:W-:Y:S02]  /*5d9d0*/  IMAD.X R41, R17, 0x1, R21, P2 ;  /* 0x0000000111297824 */ /* 0x000fe400010e0615 */
[----:B------:R-:W-:Y:S01]  /*5d9e0*/  IMAD.MOV.U32 R31, RZ, RZ, R33 ;  /* 0x000000ffff1f7224 */ /* 0x000fe200078e0021 */
[----:B------:R-:W-:Y:S01]  /*5d9f0*/  SHF.R.S32.HI R16, RZ, 0x1f, R46 ;  /* 0x0000001fff107819 */ /* 0x000fe2000001142e */
[----:B------:R-:W-:-:S02]  /*5da00*/  IMAD.MOV.U32 R39, RZ, RZ, R35 ;  /* 0x000000ffff277224 */ /* 0x000fc400078e0023 */
[----:B------:R-:W-:Y:S01]  /*5da10*/  IMAD.MOV.U32 R33, RZ, RZ, R22 ;  /* 0x000000ffff217224 */ /* 0x000fe200078e0016 */
[----:B------:R-:W-:Y:S01]  /*5da20*/  IADD3 R22, P1, R46, R8, RZ ;  /* 0x000000082e167210 */ /* 0x000fe20007f3e0ff */
[----:B------:R-:W-:Y:S01]  /*5da30*/  IMAD.MOV.U32 R35, RZ, RZ, R30 ;  /* 0x000000ffff237224 */ /* 0x000fe200078e001e */
[----:B------:R0:W-:Y:S01]  /*5da40*/  STL.64 [R1+0x880], R42 ;  /* 0x0008802a01007387 */ /* 0x0001e20000100a00 */
[----:B------:R-:W-:Y:S02]  /*5da50*/  IMAD.MOV.U32 R30, RZ, RZ, R32 ;  /* 0x000000ffff1e7224 */ /* 0x000fe400078e0020 */
[----:B------:R-:W-:Y:S01]  /*5da60*/  IMAD.MOV.U32 R32, RZ, RZ, R34 ;  /* 0x000000ffff207224 */ /* 0x000fe200078e0022 */
[----:B------:R1:W-:Y:S01]  /*5da70*/  STL.64 [R1+0x870], R40 ;  /* 0x0008702801007387 */ /* 0x0003e20000100a00 */
[----:B------:R-:W-:Y:S02]  /*5da80*/  IMAD.MOV.U32 R34, RZ, RZ, R23 ;  /* 0x000000ffff227224 */ /* 0x000fe400078e0017 */
[----:B------:R-:W-:-:S02]  /*5da90*/  IMAD.MOV.U32 R38, RZ, RZ, R35 ;  /* 0x000000ffff267224 */ /* 0x000fc400078e0023 */
[----:B------:R-:W-:Y:S01]  /*5daa0*/  IMAD.X R23, R16, 0x1, R10, P1 ;  /* 0x0000000110177824 */ /* 0x000fe200008e060a */
[C---:B0-----:R-:W-:Y:S01]  /*5dab0*/  IADD3 R42, P3, R46.reuse, R9, RZ ;  /* 0x000000092e2a7210 */ /* 0x041fe20007f7e0ff */
[----:B------:R-:W-:Y:S01]  /*5dac0*/  IMAD.MOV.U32 R35, RZ, RZ, R29 ;  /* 0x000000ffff237224 */ /* 0x000fe200078e001d */
[----:B-1----:R-:W-:Y:S01]  /*5dad0*/  IADD3 R40, P2, R46, R18, RZ ;  /* 0x000000122e287210 */ /* 0x002fe20007f5e0ff */
[----:B------:R-:W-:Y:S02]  /*5dae0*/  IMAD.MOV.U32 R29, RZ, RZ, R30 ;  /* 0x000000ffff1d7224 */ /* 0x000fe400078e001e */
[----:B------:R-:W-:Y:S02]  /*5daf0*/  IMAD.MOV.U32 R30, RZ, RZ, R31 ;  /* 0x000000ffff1e7224 */ /* 0x000fe400078e001f */
[----:B------:R-:W-:Y:S02]  /*5db00*/  IMAD.X R43, R16, 0x1, R11, P3 ;  /* 0x00000001102b7824 */ /* 0x000fe400018e060b */
[----:B------:R-:W-:-:S02]  /*5db10*/  IMAD.MOV.U32 R31, RZ, RZ, R32 ;  /* 0x000000ffff1f7224 */ /* 0x000fc400078e0020 */
[----:B------:R-:W-:Y:S01]  /*5db20*/  IMAD.X R41, R16, 0x1, R20, P2 ;  /* 0x0000000110297824 */ /* 0x000fe200010e0614 */
[----:B------:R0:W-:Y:S01]  /*5db30*/  STL.64 [R1+0x868], R22 ;  /* 0x0008681601007387 */ /* 0x0001e20000100a00 */
[----:B------:R-:W-:Y:S01]  /*5db40*/  IMAD.MOV.U32 R32, RZ, RZ, R33 ;  /* 0x000000ffff207224 */ /* 0x000fe200078e0021 */
[----:B------:R-:W-:Y:S01]  /*5db50*/  IADD3 R46, P1, R46, R19, RZ ;  /* 0x000000132e2e7210 */ /* 0x000fe20007f3e0ff */
[----:B------:R-:W-:Y:S01]  /*5db60*/  IMAD.MOV.U32 R33, RZ, RZ, R34 ;  /* 0x000000ffff217224 */ /* 0x000fe200078e0022 */
[----:B------:R-:W-:Y:S01]  /*5db70*/  SHF.R.S32.HI R17, RZ, 0x1f, R61 ;  /* 0x0000001fff117819 */ /* 0x000fe2000001143d */
[----:B------:R-:W-:Y:S01]  /*5db80*/  IMAD.MOV.U32 R34, RZ, RZ, R56 ;  /* 0x000000ffff227224 */ /* 0x000fe200078e0038 */
[C---:B------:R-:W-:Y:S01]  /*5db90*/  IADD3 R56, P3, R61.reuse, R8, RZ ;  /* 0x000000083d387210 */ /* 0x040fe20007f7e0ff */
[----:B------:R-:W-:Y:S01]  /*5dba0*/  IMAD.X R47, R16, 0x1, R21, P1 ;  /* 0x00000001102f7824 */ /* 0x000fe200008e0615 */
[----:B0-----:R-:W4:Y:S04]  /*5dbb0*/  LDL.LU.64 R22, [R1+0x2398] ;  /* 0x0023980001167983 */ /* 0x001f280000300a00 */
[----:B------:R0:W-:Y:S04]  /*5dbc0*/  STL.64 [R1+0x860], R42 ;  /* 0x0008602a01007387 */ /* 0x0001e80000100a00 */
[----:B------:R1:W-:Y:S01]  /*5dbd0*/  STL.64 [R1+0x840], R40 ;  /* 0x0008402801007387 */ /* 0x0003e20000100a00 */
[----:B0-----:R-:W-:Y:S01]  /*5dbe0*/  IMAD.MOV.U32 R42, RZ, RZ, R57 ;  /* 0x000000ffff2a7224 */ /* 0x001fe200078e0039 */
[----:B-1----:R-:W-:Y:S01]  /*5dbf0*/  IADD3 R40, P2, R61, R9, RZ ;  /* 0x000000093d287210 */ /* 0x002fe20007f5e0ff */
[C---:B------:R-:W-:Y:S01]  /*5dc00*/  IMAD.X R57, R17.reuse, 0x1, R10, P3 ;  /* 0x0000000111397824 */ /* 0x040fe200018e060a */
[----:B------:R0:W-:Y:S03]  /*5dc10*/  STL.64 [R1+0x830], R46 ;  /* 0x0008302e01007387 */ /* 0x0001e60000100a00 */
[----:B------:R-:W-:Y:S01]  /*5dc20*/  IMAD.X R41, R17, 0x1, R11, P2 ;  /* 0x0000000111297824 */ /* 0x000fe200010e060b */
[----:B------:R1:W-:Y:S01]  /*5dc30*/  STL.64 [R1+0x828], R56 ;  /* 0x0008283801007387 */ /* 0x0003e20000100a00 */
[----:B------:R-:W-:-:S02]  /*5dc40*/  IADD3 R60, P3, R61, R19, RZ ;  /* 0x000000133d3c7210 */ /* 0x000fc40007f7e0ff */
[----:B0-----:R-:W-:Y:S01]  /*5dc50*/  IADD3 R46, P1, R61, R18, RZ ;  /* 0x000000123d2e7210 */ /* 0x001fe20007f3e0ff */
[----:B-1----:R-:W3:Y:S04]  /*5dc60*/  LDL.LU.64 R56, [R1+0x2390] ;  /* 0x0023900001387983 */ /* 0x002ee80000300a00 */
[----:B------:R0:W-:Y:S01]  /*5dc70*/  STL.64 [R1+0x820], R40 ;  /* 0x0008202801007387 */ /* 0x0001e20000100a00 */
[----:B------:R-:W-:Y:S01]  /*5dc80*/  IMAD.X R47, R17, 0x1, R20, P1 ;  /* 0x00000001112f7824 */ /* 0x000fe200008e0614 */
[----:B------:R-:W-:Y:S01]  /*5dc90*/  SHF.R.S32.HI R16, RZ, 0x1f, R45 ;  /* 0x0000001fff107819 */ /* 0x000fe2000001142d */
[----:B0-----:R-:W-:Y:S02]  /*5dca0*/  IMAD.MOV.U32 R40, RZ, RZ, R35 ;  /* 0x000000ffff287224 */ /* 0x001fe400078e0023 */
[----:B------:R-:W-:-:S02]  /*5dcb0*/  IMAD.MOV.U32 R35, RZ, RZ, R29 ;  /* 0x000000ffff237224 */ /* 0x000fc400078e001d */
[----:B------:R-:W-:Y:S02]  /*5dcc0*/  IMAD.MOV.U32 R29, RZ, RZ, R30 ;  /* 0x000000ffff1d7224 */ /* 0x000fe400078e001e */
[----:B------:R-:W-:Y:S02]  /*5dcd0*/  IMAD.MOV.U32 R30, RZ, RZ, R31 ;  /* 0x000000ffff1e7224 */ /* 0x000fe400078e001f */
[----:B------:R-:W-:Y:S02]  /*5dce0*/  IMAD.MOV.U32 R31, RZ, RZ, R32 ;  /* 0x000000ffff1f7224 */ /* 0x000fe400078e0020 */
[----:B------:R-:W-:Y:S02]  /*5dcf0*/  IMAD.MOV.U32 R32, RZ, RZ, R33 ;  /* 0x000000ffff207224 */ /* 0x000fe400078e0021 */
[----:B------:R-:W-:Y:S02]  /*5dd00*/  IMAD.MOV.U32 R33, RZ, RZ, R34 ;  /* 0x000000ffff217224 */ /* 0x000fe400078e0022 */
[----:B------:R-:W-:Y:S01]  /*5dd10*/  IMAD.MOV.U32 R34, RZ, RZ, R48 ;  /* 0x000000ffff227224 */ /* 0x000fe200078e0030 */
[----:B------:R-:W-:Y:S01]  /*5dd20*/  IADD3 R48, P2, R45, R8, RZ ;  /* 0x000000082d307210 */ /* 0x000fe20007f5e0ff */
[----:B------:R0:W-:Y:S01]  /*5dd30*/  STL.64 [R1+0x800], R46 ;  /* 0x0008002e01007387 */ /* 0x0001e20000100a00 */
[----:B------:R-:W-:-:S02]  /*5dd40*/  IMAD.X R61, R17, 0x1, R21, P3 ;  /* 0x00000001113d7824 */ /* 0x000fc400018e0615 */
[----:B------:R-:W-:Y:S02]  /*5dd50*/  IMAD.MOV.U32 R37, RZ, RZ, R49 ;  /* 0x000000ffff257224 */ /* 0x000fe400078e0031 */
[----:B------:R-:W-:Y:S01]  /*5dd60*/  IMAD.X R49, R16, 0x1, R10, P2 ;  /* 0x0000000110317824 */ /* 0x000fe200010e060a */
[----:B------:R1:W-:Y:S01]  /*5dd70*/  STL.64 [R1+0x7f0], R60 ;  /* 0x0007f03c01007387 */ /* 0x0003e20000100a00 */
[----:B0-----:R-:W-:-:S03]  /*5dd80*/  IADD3 R46, P1, R45, R9, RZ ;  /* 0x000000092d2e7210 */ /* 0x001fc60007f3e0ff */
[----:B------:R0:W-:Y:S01]  /*5dd90*/  STL.64 [R1+0x7e8], R48 ;  /* 0x0007e83001007387 */ /* 0x0001e20000100a00 */
[C---:B------:R-:W-:Y:S01]  /*5dda0*/  IADD3 R44, P2, R45.reuse, R19, RZ ;  /* 0x000000132d2c7210 */ /* 0x040fe20007f5e0ff */
[----:B------:R-:W-:Y:S01]  /*5ddb0*/  IMAD.X R47, R16, 0x1, R11, P1 ;  /* 0x00000001102f7824 */ /* 0x000fe200008e060b */
[----:B-1----:R-:W-:-:S03]  /*5ddc0*/  IADD3 R60, P3, R45, R18, RZ ;  /* 0x000000122d3c7210 */ /* 0x002fc60007f7e0ff */
[C---:B------:R-:W-:Y:S01]  /*5ddd0*/  IMAD.X R45, R16.reuse, 0x1, R21, P2 ;  /* 0x00000001102d7824 */ /* 0x040fe200010e0615 */
[----:B------:R-:W-:Y:S01]  /*5dde0*/  SHF.R.S32.HI R17, RZ, 0x1f, R39 ;  /* 0x0000001fff117819 */ /* 0x000fe20000011427 */
[----:B------:R-:W-:Y:S01]  /*5ddf0*/  IMAD.X R61, R16, 0x1, R20, P3 ;  /* 0x00000001103d7824 */ /* 0x000fe200018e0614 */
[----:B0-----:R-:W2:Y:S04]  /*5de00*/  LDL.LU.64 R48, [R1+0x2388] ;  /* 0x0023880001307983 */ /* 0x001ea80000300a00 */
[----:B------:R0:W-:Y:S04]  /*5de10*/  STL.64 [R1+0x7e0], R46 ;  /* 0x0007e02e01007387 */ /* 0x0001e80000100a00 */
[----:B------:R1:W-:Y:S01]  /*5de20*/  STL.64 [R1+0x7b8], R60 ;  /* 0x0007b83c01007387 */ /* 0x0003e20000100a00 */
[----:B0-----:R-:W-:-:S03]  /*5de30*/  IADD3 R46, P1, R39, R8, RZ ;  /* 0x00000008272e7210 */ /* 0x001fc60007f3e0ff */
[----:B------:R0:W-:Y:S01]  /*5de40*/  STL.64 [R1+0x7a8], R44 ;  /* 0x0007a82c01007387 */ /* 0x0001e20000100a00 */
[----:B-1----:R-:W-:Y:S01]  /*5de50*/  IADD3 R60, P3, R39, R9, RZ ;  /* 0x00000009273c7210 */ /* 0x002fe20007f7e0ff */
[----:B------:R-:W-:-:S04]  /*5de60*/  IMAD.X R47, R17, 0x1, R10, P1 ;  /* 0x00000001112f7824 */ /* 0x000fc800008e060a */
[----:B------:R-:W-:Y:S01]  /*5de70*/  IMAD.X R61, R17, 0x1, R11, P3 ;  /* 0x00000001113d7824 */ /* 0x000fe200018e060b */
[----:B------:R1:W-:Y:S01]  /*5de80*/  STL.64 [R1+0x7a0], R46 ;  /* 0x0007a02e01007387 */ /* 0x0003e20000100a00 */
[----:B0-----:R-:W-:-:S03]  /*5de90*/  IADD3 R44, P2, R39, R18, RZ ;  /* 0x00000012272c7210 */ /* 0x001fc60007f5e0ff */
[----:B------:R0:W-:Y:S02]  /*5dea0*/  STL.64 [R1+0x798], R60 ;  /* 0x0007983c01007387 */ /* 0x0001e40000100a00 */
[----:B------:R-:W-:Y:S01]  /*5deb0*/  IMAD.X R45, R17, 0x1, R20, P2 ;  /* 0x00000001112d7824 */ /* 0x000fe200010e0614 */
[----:B-1----:R-:W-:-:S04]  /*5dec0*/  IADD3 R46, P1, R39, R19, RZ ;  /* 0x00000013272e7210 */ /* 0x002fc80007f3e0ff */
[----:B------:R1:W-:Y:S01]  /*5ded0*/  STL.64 [R1+0x778], R44 ;  /* 0x0007782c01007387 */ /* 0x0003e20000100a00 */
[----:B------:R-:W-:Y:S02]  /*5dee0*/  SHF.R.S32.HI R16, RZ, 0x1f, R42 ;  /* 0x0000001fff107819 */ /* 0x000fe4000001142a */
[----:B0-----:R-:W-:Y:S01]  /*5def0*/  IADD3 R60, P3, R42, R8, RZ ;  /* 0x000000082a3c7210 */ /* 0x001fe20007f7e0ff */
[----:B------:R-:W-:-:S04]  /*5df00*/  IMAD.X R47, R17, 0x1, R21, P1 ;  /* 0x00000001112f7824 */ /* 0x000fc800008e0615 */
[----:B------:R-:W-:Y:S01]  /*5df10*/  IMAD.X R61, R16, 0x1, R10, P3 ;  /* 0x00000001103d7824 */ /* 0x000fe200018e060a */
[----:B------:R0:W-:Y:S01]  /*5df20*/  STL.64 [R1+0x768], R46 ;  /* 0x0007682e01007387 */ /* 0x0001e20000100a00 */
[----:B-1----:R-:W-:-:S03]  /*5df30*/  IADD3 R44, P2, R42, R9, RZ ;  /* 0x000000092a2c7210 */ /* 0x002fc60007f5e0ff */
[----:B------:R-:W-:Y:S02]  /*5df40*/  STL.64 [R1+0x760], R60 ;  /* 0x0007603c01007387 */ /* 0x000fe40000100a00 */
[----:B------:R-:W-:Y:S01]  /*5df50*/  IMAD.X R45, R16, 0x1, R11, P2 ;  /* 0x00000001102d7824 */ /* 0x000fe200010e060b */
[C---:B0-----:R-:W-:Y:S02]  /*5df60*/  IADD3 R46, P1, R42.reuse, R18, RZ ;  /* 0x000000122a2e7210 */ /* 0x041fe40007f3e0ff */
[----:B------:R-:W-:Y:S02]  /*5df70*/  IADD3 R42, P3, R42, R19, RZ ;  /* 0x000000132a2a7210 */ /* 0x000fe40007f7e0ff */
[----:B------:R0:W-:Y:S01]  /*5df80*/  STL.64 [R1+0x758], R44 ;  /* 0x0007582c01007387 */ /* 0x0001e20000100a00 */
[C---:B------:R-:W-:Y:S01]  /*5df90*/  IMAD.X R47, R16.reuse, 0x1, R20, P1 ;  /* 0x00000001102f7824 */ /* 0x040fe200008e0614 */
[----:B------:R-:W-:Y:S01]  /*5dfa0*/  SHF.R.S32.HI R17, RZ, 0x1f, R36 ;  /* 0x0000001fff117819 */ /* 0x000fe20000011424 */
[----:B------:R-:W-:-:S03]  /*5dfb0*/  IMAD.X R43, R16, 0x1, R21, P3 ;  /* 0x00000001102b7824 */ /* 0x000fc600018e0615 */
[----:B------:R1:W-:Y:S01]  /*5dfc0*/  STL.64 [R1+0x738], R46 ;  /* 0x0007382e01007387 */ /* 0x0003e20000100a00 */
[----:B0-----:R-:W-:-:S03]  /*5dfd0*/  IADD3 R44, P2, R36, R8, RZ ;  /* 0x00000008242c7210 */ /* 0x001fc60007f5e0ff */
[----:B------:R0:W-:Y:S02]  /*5dfe0*/  STL.64 [R1+0x728], R42 ;  /* 0x0007282a01007387 */ /* 0x0001e40000100a00 */
[----:B------:R-:W-:Y:S01]  /*5dff0*/  IMAD.X R45, R17, 0x1, R10, P2 ;  /* 0x00000001112d7824 */ /* 0x000fe200010e060a */
[----:B-1----:R-:W-:-:S04]  /*5e000*/  IADD3 R46, P1, R36, R9, RZ ;  /* 0x00000009242e7210 */ /* 0x002fc80007f3e0ff */
[----:B------:R1:W-:Y:S01]  /*5e010*/  STL.64 [R1+0x720], R44 ;  /* 0x0007202c01007387 */ /* 0x0003e20000100a00 */
[----:B0-----:R-:W-:Y:S02]  /*5e020*/  IMAD.MOV.U32 R42, RZ, RZ, R40 ;  /* 0x000000ffff2a7224 */ /* 0x001fe400078e0028 */
[----:B------:R-:W-:Y:S01]  /*5e030*/  IMAD.MOV.U32 R40, RZ, RZ, R38 ;  /* 0x000000ffff287224 */ /* 0x000fe200078e0026 */
[C---:B------:R-:W-:Y:S01]  /*5e040*/  IADD3 R38, P3, R36.reuse, R18, RZ ;  /* 0x0000001224267210 */ /* 0x040fe20007f7e0ff */
[C---:B------:R-:W-:Y:S01]  /*5e050*/  IMAD.X R47, R17.reuse, 0x1, R11, P1 ;  /* 0x00000001112f7824 */ /* 0x040fe200008e060b */
[----:B------:R-:W-:Y:S02]  /*5e060*/  SHF.R.S32.HI R16, RZ, 0x1f, R37 ;  /* 0x0000001fff107819 */ /* 0x000fe40000011425 */
[----:B-1----:R-:W-:Y:S02]  /*5e070*/  IADD3 R44, P2, R36, R19, RZ ;  /* 0x00000013242c7210 */ /* 0x002fe40007f5e0ff */
[----:B------:R0:W-:Y:S01]  /*5e080*/  STL.64 [R1+0x718], R46 ;  /* 0x0007182e01007387 */ /* 0x0001e20000100a00 */
[----:B------:R-:W-:-:S02]  /*5e090*/  IMAD.X R39, R17, 0x1, R20, P3 ;  /* 0x0000000111277824 */ /* 0x000fc400018e0614 */
[----:B------:R-:W-:-:S03]  /*5e0a0*/  IMAD.X R45, R17, 0x1, R21, P2 ;  /* 0x00000001112d7824 */ /* 0x000fc600010e0615 */
[----:B------:R1:W-:Y:S01]  /*5e0b0*/  STL.64 [R1+0x708], R38 ;  /* 0x0007082601007387 */ /* 0x0003e20000100a00 */
[----:B0-----:R-:W-:-:S03]  /*5e0c0*/  IADD3 R46, P1, R37, R8, RZ ;  /* 0x00000008252e7210 */ /* 0x001fc60007f3e0ff */
[----:B------:R0:W-:Y:S02]  /*5e0d0*/  STL.64 [R1+0x6f0], R44 ;  /* 0x0006f02c01007387 */ /* 0x0001e40000100a00 */
[C---:B------:R-:W-:Y:S02]  /*5e0e0*/  IMAD.X R47, R16.reuse, 0x1, R10, P1 ;  /* 0x00000001102f7824 */ /* 0x040fe400008e060a */
[----:B-1----:R-:W-:Y:S01]  /*5e0f0*/  IMAD.MOV.U32 R38, RZ, RZ, R52 ;  /* 0x000000ffff267224 */ /* 0x002fe200078e0034 */
[C---:B------:R-:W-:Y:S01]  /*5e100*/  IADD3 R52, P3, R37.reuse, R9, RZ ;  /* 0x0000000925347210 */ /* 0x040fe20007f7e0ff */
[----:B------:R-:W-:Y:S01]  /*5e110*/  IMAD.MOV.U32 R36, RZ, RZ, R53 ;  /* 0x000000ffff247224 */ /* 0x000fe200078e0035 */
[----:B------:R1:W-:Y:S01]  /*5e120*/  STL.64 [R1+0x6e8], R46 ;  /* 0x0006e82e01007387 */ /* 0x0003e20000100a00 */
[----:B0-----:R-:W-:Y:S02]  /*5e130*/  IADD3 R44, P2, R37, R18, RZ ;  /* 0x00000012252c7210 */ /* 0x001fe40007f5e0ff */
[----:B------:R-:W-:-:S03]  /*5e140*/  IMAD.X R53, R16, 0x1, R11, P3 ;  /* 0x0000000110357824 */ /* 0x000fc600018e060b */
[----:B------:R-:W-:Y:S01]  /*5e150*/  IMAD.X R45, R16, 0x1, R20, P2 ;  /* 0x00000001102d7824 */ /* 0x000fe200010e0614 */
[----:B-1----:R-:W-:Y:S01]  /*5e160*/  IADD3 R46, P1, R37, R19, RZ ;  /* 0x00000013252e7210 */ /* 0x002fe20007f3e0ff */
[----:B------:R0:W-:Y:S01]  /*5e170*/  STL.64 [R1+0x6e0], R52 ;  /* 0x0006e03401007387 */ /* 0x0001e20000100a00 */
[----:B------:R-:W-:-:S03]  /*5e180*/  SHF.R.S32.HI R17, RZ, 0x1f, R13 ;  /* 0x0000001fff117819 */ /* 0x000fc6000001140d */
[----:B------:R-:W-:Y:S01]  /*5e190*/  IMAD.X R47, R16, 0x1, R21, P1 ;  /* 0x00000001102f7824 */ /* 0x000fe200008e0615 */
[----:B------:R1:W-:Y:S01]  /*5e1a0*/  STL.64 [R1+0x6d0], R44 ;  /* 0x0006d02c01007387 */ /* 0x0003e20000100a00 */
[----:B------:R-:W-:Y:S02]  /*5e1b0*/  IMAD.MOV.U32 R60, RZ, RZ, R42 ;  /* 0x000000ffff3c7224 */ /* 0x000fe400078e002a */
[----:B------:R-:W-:Y:S01]  /*5e1c0*/  IMAD.MOV.U32 R42, RZ, RZ, R35 ;  /* 0x000000ffff2a7224 */ /* 0x000fe200078e0023 */
[----:B------:R1:W-:Y:S01]  /*5e1d0*/  STL.64 [R1+0x6b0], R46 ;  /* 0x0006b02e01007387 */ /* 0x0003e20000100a00 */
[C---:B0-----:R-:W-:Y:S01]  /*5e1e0*/  IADD3 R52, P3, R13.reuse, R8, RZ ;  /* 0x000000080d347210 */ /* 0x041fe20007f7e0ff */
[----:B------:R-:W-:Y:S02]  /*5e1f0*/  IMAD.MOV.U32 R35, RZ, RZ, R29 ;  /* 0x000000ffff237224 */ /* 0x000fe400078e001d */
[----:B-1----:R-:W-:Y:S02]  /*5e200*/  IMAD.MOV.U32 R45, RZ, RZ, R36 ;  /* 0x000000ffff2d7224 */ /* 0x002fe400078e0024 */
[----:B------:R-:W-:Y:S01]  /*5e210*/  IMAD.MOV.U32 R36, RZ, RZ, R54 ;  /* 0x000000ffff247224 */ /* 0x000fe200078e0036 */
[C---:B------:R-:W-:Y:S01]  /*5e220*/  IADD3 R54, P2, R13.reuse, R9, RZ ;  /* 0x000000090d367210 */ /* 0x040fe20007f5e0ff */
[----:B------:R-:W-:Y:S01]  /*5e230*/  IMAD.MOV.U32 R39, RZ, RZ, R38 ;  /* 0x000000ffff277224 */ /* 0x000fe200078e0026 */
[----:B------:R-:W-:Y:S01]  /*5e240*/  IADD3 R46, P1, R13, R18, RZ ;  /* 0x000000120d2e7210 */ /* 0x000fe20007f3e0ff */
[----:B------:R-:W-:-:S02]  /*5e250*/  IMAD.MOV.U32 R29, RZ, RZ, R30 ;  /* 0x000000ffff1d7224 */ /* 0x000fc400078e001e */
[C---:B------:R-:W-:Y:S02]  /*5e260*/  IMAD.X R53, R17.reuse, 0x1, R10, P3 ;  /* 0x0000000111357824 */ /* 0x040fe400018e060a */
[----:B------:R-:W-:Y:S02]  /*5e270*/  IMAD.MOV.U32 R38, RZ, RZ, R55 ;  /* 0x000000ffff267224 */ /* 0x000fe400078e0037 */
[----:B------:R-:W-:Y:S02]  /*5e280*/  IMAD.MOV.U32 R30, RZ, RZ, R31 ;  /* 0x000000ffff1e7224 */ /* 0x000fe400078e001f */
[----:B------:R-:W-:Y:S02]  /*5e290*/  IMAD.MOV.U32 R31, RZ, RZ, R32 ;  /* 0x000000ffff1f7224 */ /* 0x000fe400078e0020 */
[----:B------:R-:W-:Y:S02]  /*5e2a0*/  IMAD.X R55, R17, 0x1, R11, P2 ;  /* 0x0000000111377824 */ /* 0x000fe400010e060b */
[----:B------:R-:W-:Y:S01]  /*5e2b0*/  IMAD.MOV.U32 R32, RZ, RZ, R33 ;  /* 0x000000ffff207224 */ /* 0x000fe200078e0021 */
[----:B------:R0:W-:Y:S01]  /*5e2c0*/  STL.64 [R1+0x6a8], R52 ;  /* 0x0006a83401007387 */ /* 0x0001e20000100a00 */
[----:B------:R-:W-:-:S02]  /*5e2d0*/  IMAD.MOV.U32 R33, RZ, RZ, R34 ;  /* 0x000000ffff217224 */ /* 0x000fc400078e0022 */
[----:B------:R-:W-:Y:S02]  /*5e2e0*/  IMAD.X R47, R17, 0x1, R20, P1 ;  /* 0x00000001112f7824 */ /* 0x000fe400008e0614 */
[----:B------:R-:W-:Y:S01]  /*5e2f0*/  IMAD.MOV.U32 R34, RZ, RZ, R12 ;  /* 0x000000ffff227224 */ /* 0x000fe200078e000c */
[----:B------:R-:W-:Y:S02]  /*5e300*/  IADD3 R12, P3, R13, R19, RZ ;  /* 0x000000130d0c7210 */ /* 0x000fe40007f7e0ff */
[----:B------:R-:W-:Y:S01]  /*5e310*/  SHF.R.S32.HI R16, RZ, 0x1f, R40 ;  /* 0x0000001fff107819 */ /* 0x000fe20000011428 */
[----:B0-----:R-:W4:Y:S04]  /*5e320*/  LDL.LU.64 R52, [R1+0x2380] ;  /* 0x0023800001347983 */ /* 0x001f280000300a00 */
[----:B------:R0:W-:Y:S01]  /*5e330*/  STL.64 [R1+0x6a0], R54 ;  /* 0x0006a03601007387 */ /* 0x0001e20000100a00 */
[----:B------:R-:W-:-:S03]  /*5e340*/  IMAD.X R13, R17, 0x1, R21, P3 ;  /* 0x00000001110d7824 */ /* 0x000fc600018e0615 */
[----:B------:R1:W-:Y:S01]  /*5e350*/  STL.64 [R1+0x690], R46 ;  /* 0x0006902e01007387 */ /* 0x0003e20000100a00 */
[C---:B------:R-:W-:Y:S02]  /*5e360*/  IADD3 R44, P3, R40.reuse, R18, RZ ;  /* 0x00000012282c7210 */ /* 0x040fe40007f7e0ff */
[C---:B0-----:R-:W-:Y:S02]  /*5e370*/  IADD3 R54, P2, R40.reuse, R8, RZ ;  /* 0x0000000828367210 */ /* 0x041fe40007f5e0ff */
[----:B-1----:R-:W-:-:S03]  /*5e380*/  IADD3 R46, P1, R40, R9, RZ ;  /* 0x00000009282e7210 */ /* 0x002fc60007f3e0ff */
[----:B------:R-:W-:Y:S01]  /*5e390*/  IMAD.X R55, R16, 0x1, R10, P2 ;  /* 0x0000000110377824 */ /* 0x000fe200010e060a */
[----:B------:R0:W-:Y:S01]  /*5e3a0*/  STL.64 [R1+0x670], R12 ;  /* 0x0006700c01007387 */ /* 0x0001e20000100a00 */
[----:B------:R-:W-:Y:S01]  /*5e3b0*/  IMAD.MOV.U32 R37, RZ, RZ, R45 ;  /* 0x000000ffff257224 */ /* 0x000fe200078e002d */
[----:B------:R-:W-:Y:S01]  /*5e3c0*/  IADD3 R40, P2, R40, R19, RZ ;  /* 0x0000001328287210 */ /* 0x000fe20007f5e0ff */
[C---:B------:R-:W-:Y:S02]  /*5e3d0*/  IMAD.X R47, R16.reuse, 0x1, R11, P1 ;  /* 0x00000001102f7824 */ /* 0x040fe400008e060b */
[C---:B------:R-:W-:Y:S01]  /*5e3e0*/  IMAD.X R45, R16.reuse, 0x1, R20, P3 ;  /* 0x00000001102d7824 */ /* 0x040fe200018e0614 */
[----:B------:R-:W-:Y:S01]  /*5e3f0*/  SHF.R.S32.HI R17, RZ, 0x1f, R60 ;  /* 0x0000001fff117819 */ /* 0x000fe2000001143c */
[----:B------:R-:W-:Y:S01]  /*5e400*/  IMAD.X R41, R16, 0x1, R21, P2 ;  /* 0x0000000110297824 */ /* 0x000fe200010e0615 */
[----:B0-----:R-:W3:Y:S04]  /*5e410*/  LDL.LU.64 R12, [R1+0x2378] ;  /* 0x00237800010c7983 */ /* 0x001ee80000300a00 */
[----:B------:R0:W-:Y:S04]  /*5e420*/  STL.64 [R1+0x668], R54 ;  /* 0x0006683601007387 */ /* 0x0001e80000100a00 */
[----:B0-----:R-:W4:Y:S04]  /*5e430*/  LDL.LU.64 R54, [R1+0x2370] ;  /* 0x0023700001367983 */ /* 0x001f280000300a00 */
[----:B------:R0:W-:Y:S04]  /*5e440*/  STL.64 [R1+0x660], R46 ;  /* 0x0006602e01007387 */ /* 0x0001e80000100a00 */
[----:B------:R1:W-:Y:S01]  /*5e450*/  STL.64 [R1+0x650], R44 ;  /* 0x0006502c01007387 */ /* 0x0003e20000100a00 */
[----:B0-----:R-:W-:-:S03]  /*5e460*/  IADD3 R46, P1, R60, R8, RZ ;  /* 0x000000083c2e7210 */ /* 0x001fc60007f3e0ff */
[----:B------:R0:W-:Y:S01]  /*5e470*/  STL.64 [R1+0x630], R40 ;  /* 0x0006302801007387 */ /* 0x0001e20000100a00 */
[----:B-1----:R-:W-:Y:S01]  /*5e480*/  IADD3 R44, P3, R60, R9, RZ ;  /* 0x000000093c2c7210 */ /* 0x002fe20007f7e0ff */
[----:B------:R-:W-:-:S04]  /*5e490*/  IMAD.X R47, R17, 0x1, R10, P1 ;  /* 0x00000001112f7824 */ /* 0x000fc800008e060a */
[C---:B------:R-:W-:Y:S01]  /*5e4a0*/  IMAD.X R45, R17.reuse, 0x1, R11, P3 ;  /* 0x00000001112d7824 */ /* 0x040fe200018e060b */
[C---:B0-----:R-:W-:Y:S01]  /*5e4b0*/  IADD3 R40, P2, R60.reuse, R18, RZ ;  /* 0x000000123c287210 */ /* 0x041fe20007f5e0ff */
[----:B------:R0:W-:Y:S01]  /*5e4c0*/  STL.64 [R1+0x628], R46 ;  /* 0x0006282e01007387 */ /* 0x0001e20000100a00 */
[----:B------:R-:W-:Y:S02]  /*5e4d0*/  IADD3 R60, P1, R60, R19, RZ ;  /* 0x000000133c3c7210 */ /* 0x000fe40007f3e0ff */
[----:B------:R-:W-:Y:S01]  /*5e4e0*/  SHF.R.S32.HI R16, RZ, 0x1f, R39 ;  /* 0x0000001fff107819 */ /* 0x000fe20000011427 */
[C---:B------:R-:W-:Y:S01]  /*5e4f0*/  IMAD.X R41, R17.reuse, 0x1, R20, P2 ;  /* 0x0000000111297824 */ /* 0x040fe200010e0614 */
[----:B------:R1:W-:Y:S01]  /*5e500*/  STL.64 [R1+0x620], R44 ;  /* 0x0006202c01007387 */ /* 0x0003e20000100a00 */
[----:B------:R-:W-:Y:S01]  /*5e510*/  IMAD.X R61, R17, 0x1, R21, P1 ;  /* 0x00000001113d7824 */ /* 0x000fe200008e0615 */
[----:B0-----:R-:W-:Y:S02]  /*5e520*/  IADD3 R46, P3, R39, R8, RZ ;  /* 0x00000008272e7210 */ /* 0x001fe40007f7e0ff */
[----:B------:R0:W-:Y:S01]  /*5e530*/  STL.64 [R1+0x610], R40 ;  /* 0x0006102801007387 */ /* 0x0001e20000100a00 */
[----:B-1----:R-:W-:-:S02]  /*5e540*/  IMAD.MOV.U32 R45, RZ, RZ, R29 ;  /* 0x000000ffff2d7224 */ /* 0x002fc400078e001d */
[----:B------:R-:W-:Y:S02]  /*5e550*/  IMAD.MOV.U32 R29, RZ, RZ, R31 ;  /* 0x000000ffff1d7224 */ /* 0x000fe400078e001f */
[----:B------:R-:W-:Y:S02]  /*5e560*/  IMAD.MOV.U32 R31, RZ, RZ, R33 ;  /* 0x000000ffff1f7224 */ /* 0x000fe400078e0021 */
[----:B------:R-:W-:Y:S01]  /*5e570*/  IMAD.MOV.U32 R33, RZ, RZ, R2 ;  /* 0x000000ffff217224 */ /* 0x000fe200078e0002 */
[----:B------:R-:W-:Y:S01]  /*5e580*/  IADD3 R2, P2, R39, R9, RZ ;  /* 0x0000000927027210 */ /* 0x000fe20007f5e0ff */
[----:B------:R-:W-:Y:S02]  /*5e590*/  IMAD.X R47, R16, 0x1, R10, P3 ;  /* 0x00000001102f7824 */ /* 0x000fe400018e060a */
[----:B0-----:R-:W-:Y:S02]  /*5e5a0*/  IMAD.MOV.U32 R40, RZ, RZ, R35 ;  /* 0x000000ffff287224 */ /* 0x001fe400078e0023 */
[----:B------:R-:W-:Y:S01]  /*5e5b0*/  IMAD.MOV.U32 R35, RZ, RZ, R30 ;  /* 0x000000ffff237224 */ /* 0x000fe200078e001e */
[----:B------:R0:W-:Y:S01]  /*5e5c0*/  STL.64 [R1+0x608], R60 ;  /* 0x0006083c01007387 */ /* 0x0001e20000100a00 */
[----:B------:R-:W-:-:S02]  /*5e5d0*/  IMAD.MOV.U32 R30, RZ, RZ, R32 ;  /* 0x000000ffff1e7224 */ /* 0x000fc400078e0020 */
[----:B------:R-:W-:Y:S01]  /*5e5e0*/  IMAD.MOV.U32 R32, RZ, RZ, R34 ;  /* 0x000000ffff207224 */ /* 0x000fe200078e0022 */
[----:B------:R1:W-:Y:S01]  /*5e5f0*/  STL.64 [R1+0x600], R46 ;  /* 0x0006002e01007387 */ /* 0x0003e20000100a00 */
[----:B------:R-:W-:Y:S02]  /*5e600*/  IMAD.MOV.U32 R34, RZ, RZ, R3 ;  /* 0x000000ffff227224 */ /* 0x000fe400078e0003 */
[----:B------:R-:W-:Y:S01]  /*5e610*/  IMAD.X R3, R16, 0x1, R11, P2 ;  /* 0x0000000110037824 */ /* 0x000fe200010e060b */
[C---:B0-----:R-:W-:Y:S02]  /*5e620*/  IADD3 R60, P1, R39.reuse, R18, RZ ;  /* 0x00000012273c7210 */ /* 0x041fe40007f3e0ff */
[----:B-1----:R-:W-:-:S03]  /*5e630*/  IADD3 R46, P3, R39, R19, RZ ;  /* 0x00000013272e7210 */ /* 0x002fc60007f7e0ff */
[C---:B------:R-:W-:Y:S01]  /*5e640*/  IMAD.X R61, R16.reuse, 0x1, R20, P1 ;  /* 0x00000001103d7824 */ /* 0x040fe200008e0614 */
[----:B------:R0:W-:Y:S01]  /*5e650*/  STL.64 [R1+0x5f8], R2 ;  /* 0x0005f80201007387 */ /* 0x0001e20000100a00 */
[----:B------:R-:W-:Y:S01]  /*5e660*/  SHF.R.S32.HI R17, RZ, 0x1f, R42 ;  /* 0x0000001fff117819 */ /* 0x000fe2000001142a */
[----:B------:R-:W-:Y:S02]  /*5e670*/  IMAD.X R47, R16, 0x1, R21, P3 ;  /* 0x00000001102f7824 */ /* 0x000fe400018e0615 */
[----:B------:R1:W-:Y:S04]  /*5e680*/  STL.64 [R1+0x5d8], R60 ;  /* 0x0005d83c01007387 */ /* 0x0003e80000100a00 */
[----:B------:R2:W-:Y:S01]  /*5e690*/  STL.64 [R1+0x5c8], R46 ;  /* 0x0005c82e01007387 */ /* 0x0005e20000100a00 */
[----:B0-----:R-:W-:-:S02]  /*5e6a0*/  IADD3 R2, P2, R42, R8, RZ ;  /* 0x000000082a027210 */ /* 0x001fc40007f5e0ff */
[----:B-1----:R-:W-:-:S03]  /*5e6b0*/  IADD3 R60, P1, R42, R9, RZ ;  /* 0x000000092a3c7210 */ /* 0x002fc60007f3e0ff */
[C---:B------:R-:W-:Y:S01]  /*5e6c0*/  IMAD.X R3, R17.reuse, 0x1, R10, P2 ;  /* 0x0000000111037824 */ /* 0x040fe200010e060a */
[C---:B--2---:R-:W-:Y:S02]  /*5e6d0*/  IADD3 R46, P3, R42.reuse, R18, RZ ;  /* 0x000000122a2e7210 */ /* 0x044fe40007f7e0ff */
[----:B------:R-:W-:Y:S01]  /*5e6e0*/  IADD3 R42, P2, R42, R19, RZ ;  /* 0x000000132a2a7210 */ /* 0x000fe20007f5e0ff */
[C---:B------:R-:W-:Y:S02]  /*5e6f0*/  IMAD.X R61, R17.reuse, 0x1, R11, P1 ;  /* 0x00000001113d7824 */ /* 0x040fe400008e060b */
[----:B------:R-:W-:Y:S02]  /*5e700*/  IMAD.MOV.U32 R39, RZ, RZ, R29 ;  /* 0x000000ffff277224 */ /* 0x000fe400078e001d */
[----:B------:R-:W-:Y:S01]  /*5e710*/  IMAD.X R43, R17, 0x1, R21, P2 ;  /* 0x00000001112b7824 */ /* 0x000fe200010e0615 */
[----:B------:R0:W-:Y:S01]  /*5e720*/  STL.64 [R1+0x5c0], R2 ;  /* 0x0005c00201007387 */ /* 0x0001e20000100a00 */
[----:B------:R-:W-:-:S02]  /*5e730*/  IMAD.MOV.U32 R29, RZ, RZ, R31 ;  /* 0x000000ffff1d7224 */ /* 0x000fc400078e001f */
[----:B------:R-:W-:Y:S02]  /*5e740*/  IMAD.X R47, R17, 0x1, R20, P3 ;  /* 0x00000001112f7824 */ /* 0x000fe400018e0614 */
[----:B------:R-:W-:Y:S01]  /*5e750*/  IMAD.MOV.U32 R31, RZ, RZ, R33 ;  /* 0x000000ffff1f7224 */ /* 0x000fe200078e0021 */
[----:B------:R-:W-:Y:S01]  /*5e760*/  SHF.R.S32.HI R16, RZ, 0x1f, R51 ;  /* 0x0000001fff107819 */ /* 0x000fe20000011433 */
[----:B------:R-:W-:Y:S02]  /*5e770*/  IMAD.MOV.U32 R41, RZ, RZ, R37 ;  /* 0x000000ffff297224 */ /* 0x000fe400078e0025 */
[----:B------:R-:W-:Y:S01]  /*5e780*/  IMAD.MOV.U32 R33, RZ, RZ, R58 ;  /* 0x000000ffff217224 */ /* 0x000fe200078e003a */
[----:B------:R-:W-:Y:S01]  /*5e790*/  IADD3 R58, P1, R51, R8, RZ ;  /* 0x00000008333a7210 */ /* 0x000fe20007f3e0ff */
[----:B------:R-:W-:Y:S01]  /*5e7a0*/  IMAD.MOV.U32 R37, RZ, RZ, R35 ;  /* 0x000000ffff257224 */ /* 0x000fe200078e0023 */
[----:B0-----:R-:W2:Y:S01]  /*5e7b0*/  LDL.LU.64 R2, [R1+0x2368] ;  /* 0x0023680001027983 */ /* 0x001ea20000300a00 */
[----:B------:R-:W-:-:S03]  /*5e7c0*/  IMAD.MOV.U32 R35, RZ, RZ, R30 ;  /* 0x000000ffff237224 */ /* 0x000fc600078e001e */
[----:B------:R0:W-:Y:S01]  /*5e7d0*/  STL.64 [R1+0x5b8], R60 ;  /* 0x0005b83c01007387 */ /* 0x0001e20000100a00 */
[----:B------:R-:W-:-:S03]  /*5e7e0*/  IMAD.MOV.U32 R30, RZ, RZ, R32 ;  /* 0x000000ffff1e7224 */ /* 0x000fc600078e0020 */
[----:B------:R-:W-:Y:S01]  /*5e7f0*/  STL.64 [R1+0x588], R42 ;  /* 0x0005882a01007387 */ /* 0x000fe20000100a00 */
[----:B------:R-:W-:-:S03]  /*5e800*/  IMAD.MOV.U32 R32, RZ, RZ, R34 ;  /* 0x000000ffff207224 */ /* 0x000fc600078e0022 */
[----:B------:R1:W-:Y:S01]  /*5e810*/  STL.64 [R1+0x598], R46 ;  /* 0x0005982e01007387 */ /* 0x0003e20000100a00 */
[----:B------:R-:W-:Y:S01]  /*5e820*/  IMAD.MOV.U32 R34, RZ, RZ, R59 ;  /* 0x000000ffff227224 */ /* 0x000fe200078e003b */
[C---:B0-----:R-:W-:Y:S01]  /*5e830*/  IADD3 R60, P3, R51.reuse, R9, RZ ;  /* 0x00000009333c7210 */ /* 0x041fe20007f7e0ff */
[----:B------:R-:W-:Y:S01]  /*5e840*/  IMAD.X R59, R16, 0x1, R10, P1 ;  /* 0x00000001103b7824 */ /* 0x000fe200008e060a */
[----:B-1----:R-:W-:-:S03]  /*5e850*/  IADD3 R46, P2, R51, R18, RZ ;  /* 0x00000012332e7210 */ /* 0x002fc60007f5e0ff */
[C---:B------:R-:W-:Y:S01]  /*5e860*/  IMAD.X R61, R16.reuse, 0x1, R11, P3 ;  /* 0x00000001103d7824 */ /* 0x040fe200018e060b */
[----:B------:R0:W-:Y:S01]  /*5e870*/  STL.64 [R1+0x580], R58 ;  /* 0x0005803a01007387 */ /* 0x0001e20000100a00 */
[----:B------:R-:W-:Y:S02]  /*5e880*/  IMAD.MOV.U32 R42, RZ, RZ, R50 ;  /* 0x000000ffff2a7224 */ /* 0x000fe400078e0032 */
[C---:B------:R-:W-:Y:S01]  /*5e890*/  IMAD.X R47, R16.reuse, 0x1, R20, P2 ;  /* 0x00000001102f7824 */ /* 0x040fe200010e0614 */
[----:B------:R-:W-:Y:S02]  /*5e8a0*/  IADD3 R50, P1, R51, R19, RZ ;  /* 0x0000001333327210 */ /* 0x000fe40007f3e0ff */
[----:B------:R-:W-:Y:S01]  /*5e8b0*/  SHF.R.S32.HI R17, RZ, 0x1f, R41 ;  /* 0x0000001fff117819 */ /* 0x000fe20000011429 */
[----:B0-----:R-:W4:Y:S04]  /*5e8c0*/  LDL.LU.64 R58, [R1+0x2360] ;  /* 0x00236000013a7983 */ /* 0x001f280000300a00 */
[----:B------:R0:W-:Y:S01]  /*5e8d0*/  STL.64 [R1+0x578], R60 ;  /* 0x0005783c01007387 */ /* 0x0001e20000100a00 */
[----:B------:R-:W-:-:S03]  /*5e8e0*/  IMAD.X R51, R16, 0x1, R21, P1 ;  /* 0x0000000110337824 */ /* 0x000fc600008e0615 */
[----:B------:R1:W-:Y:S01]  /*5e8f0*/  STL.64 [R1+0x558], R46 ;  /* 0x0005582e01007387 */ /* 0x0003e20000100a00 */
[C---:B0-----:R-:W-:Y:S02]  /*5e900*/  IADD3 R60, P3, R41.reuse, R8, RZ ;  /* 0x00000008293c7210 */ /* 0x041fe40007f7e0ff */
[----:B-1----:R-:W-:-:S03]  /*5e910*/  IADD3 R46, P2, R41, R9, RZ ;  /* 0x00000009292e7210 */ /* 0x002fc60007f5e0ff */
[C---:B------:R-:W-:Y:S01]  /*5e920*/  IMAD.X R61, R17.reuse, 0x1, R10, P3 ;  /* 0x00000001113d7824 */ /* 0x040fe200018e060a */
[----:B------:R0:W-:Y:S01]  /*5e930*/  STL.64 [R1+0x548], R50 ;  /* 0x0005483201007387 */ /* 0x0001e20000100a00 */
[----:B------:R-:W-:-:S03]  /*5e940*/  IMAD.X R47, R17, 0x1, R11, P2 ;  /* 0x00000001112f7824 */ /* 0x000fc600010e060b */
[----:B------:R1:W-:Y:S01]  /*5e950*/  STL.64 [R1+0x540], R60 ;  /* 0x0005403c01007387 */ /* 0x0003e20000100a00 */
[----:B------:R-:W-:-:S03]  /*5e960*/  SHF.R.S32.HI R16, RZ, 0x1f, R40 ;  /* 0x0000001fff107819 */ /* 0x000fc60000011428 */
[----:B------:R1:W-:Y:S01]  /*5e970*/  STL.64 [R1+0x538], R46 ;  /* 0x0005382e01007387 */ /* 0x0003e20000100a00 */
[C---:B0-----:R-:W-:Y:S02]  /*5e980*/  IADD3 R50, P1, R41.reuse, R18, RZ ;  /* 0x0000001229327210 */ /* 0x041fe40007f3e0ff */
[----:B-1----:R-:W-:-:S03]  /*5e990*/  IADD3 R60, P3, R41, R19, RZ ;  /* 0x00000013293c7210 */ /* 0x002fc60007f7e0ff */
[C---:B------:R-:W-:Y:S01]  /*5e9a0*/  IMAD.X R51, R17.reuse, 0x1, R20, P1 ;  /* 0x0000000111337824 */ /* 0x040fe200008e0614 */
[----:B------:R-:W-:Y:S01]  /*5e9b0*/  IADD3 R46, P2, R40, R8, RZ ;  /* 0x00000008282e7210 */ /* 0x000fe20007f5e0ff */
[----:B------:R-:W-:-:S03]  /*5e9c0*/  IMAD.X R61, R17, 0x1, R21, P3 ;  /* 0x00000001113d7824 */ /* 0x000fc600018e0615 */
[----:B------:R0:W-:Y:S01]  /*5e9d0*/  STL.64 [R1+0x510], R50 ;  /* 0x0005103201007387 */ /* 0x0001e20000100a00 */
[----:B------:R-:W-:Y:S02]  /*5e9e0*/  IMAD.MOV.U32 R41, RZ, RZ, R42 ;  /* 0x000000ffff297224 */ /* 0x000fe400078e002a */
[----:B------:R-:W-:Y:S01]  /*5e9f0*/  IMAD.X R47, R16, 0x1, R10, P2 ;  /* 0x00000001102f7824 */ /* 0x000fe200010e060a */
[----:B------:R-:W-:Y:S01]  /*5ea00*/  IADD3 R42, P1, R40, R9, RZ ;  /* 0x00000009282a7210 */ /* 0x000fe20007f3e0ff */
[----:B0-----:R-:W2:Y:S04]  /*5ea10*/  LDL.LU.64 R50, [R1+0x2358] ;  /* 0x0023580001327983 */ /* 0x001ea80000300a00 */
[----:B------:R0:W-:Y:S01]  /*5ea20*/  STL.64 [R1+0x500], R60 ;  /* 0x0005003c01007387 */ /* 0x0001e20000100a00 */
[----:B------:R-:W-:-:S03]  /*5ea30*/  IMAD.X R43, R16, 0x1, R11, P1 ;  /* 0x00000001102b7824 */ /* 0x000fc600008e060b */
[----:B------:R1:W-:Y:S01]  /*5ea40*/  STL.64 [R1+0x4f8], R46 ;  /* 0x0004f82e01007387 */ /* 0x0003e20000100a00 */
[----:B------:R-:W-:Y:S02]  /*5ea50*/  SHF.R.S32.HI R17, RZ, 0x1f, R14 ;  /* 0x0000001fff117819 */ /* 0x000fe4000001140e */
[C---:B0-----:R-:W-:Y:S02]  /*5ea60*/  IADD3 R60, P3, R40.reuse, R18, RZ ;  /* 0x00000012283c7210 */ /* 0x041fe40007f7e0ff */
[----:B-1----:R-:W-:Y:S01]  /*5ea70*/  IADD3 R46, P2, R40, R19, RZ ;  /* 0x00000013282e7210 */ /* 0x002fe20007f5e0ff */
[----:B------:R-:W-:Y:S02]  /*5ea80*/  IMAD.MOV.U32 R40, RZ, RZ, R38 ;  /* 0x000000ffff287224 */ /* 0x000fe400078e0026 */
[----:B------:R-:W-:Y:S02]  /*5ea90*/  IMAD.MOV.U32 R38, RZ, RZ, R36 ;  /* 0x000000ffff267224 */ /* 0x000fe400078e0024 */
[----:B------:R-:W-:Y:S01]  /*5eaa0*/  IMAD.MOV.U32 R36, RZ, RZ, R6 ;  /* 0x000000ffff247224 */ /* 0x000fe200078e0006 */
[----:B------:R-:W-:Y:S01]  /*5eab0*/  IADD3 R6, P1, R14, R8, RZ ;  /* 0x000000080e067210 */ /* 0x000fe20007f3e0ff */
[----:B------:R0:W-:Y:S01]  /*5eac0*/  STL.64 [R1+0x4f0], R42 ;  /* 0x0004f02a01007387 */ /* 0x0001e20000100a00 */
[----:B------:R-:W-:-:S02]  /*5ead0*/  IMAD.X R61, R16, 0x1, R20, P3 ;  /* 0x00000001103d7824 */ /* 0x000fc400018e0614 */
[----:B------:R-:W-:-:S03]  /*5eae0*/  IMAD.X R47, R16, 0x1, R21, P2 ;  /* 0x00000001102f7824 */ /* 0x000fc600010e0615 */
[----:B------:R-:W-:Y:S01]  /*5eaf0*/  STL.64 [R1+0x4d0], R60 ;  /* 0x0004d03c01007387 */ /* 0x000fe20000100a00 */
[----:B0-----:R-:W-:Y:S02]  /*5eb00*/  IMAD.MOV.U32 R42, RZ, RZ, R7 ;  /* 0x000000ffff2a7224 */ /* 0x001fe400078e0007 */
[----:B------:R-:W-:Y:S01]  /*5eb10*/  IMAD.X R7, R17, 0x1, R10, P1 ;  /* 0x0000000111077824 */ /* 0x000fe200008e060a */
[----:B------:R-:W-:Y:S04]  /*5eb20*/  STL.64 [R1+0x4c0], R46 ;  /* 0x0004c02e01007387 */ /* 0x000fe80000100a00 */
[----:B------:R0:W-:Y:S04]  /*5eb30*/  STL.64 [R1+0x4b8], R6 ;  /* 0x0004b80601007387 */ /* 0x0001e80000100a00 */
[----:B0-----:R-:W4:Y:S01]  /*5eb40*/  LDL.LU.64 R6, [R1+0x2350] ;  /* 0x0023500001067983 */ /* 0x001f220000300a00 */
[----:B------:R-:W-:-:S02]  /*5eb50*/  IADD3 R60, P3, R14, R9, RZ ;  /* 0x000000090e3c7210 */ /* 0x000fc40007f7e0ff */
[----:B------:R-:W-:Y:S01]  /*5eb60*/  IADD3 R46, P2, R14, R18, RZ ;  /* 0x000000120e2e7210 */ /* 0x000fe20007f5e0ff */
[----:B------:R-:W-:Y:S02]  /*5eb70*/  IMAD.MOV.U32 R44, RZ, RZ, R39 ;  /* 0x000000ffff2c7224 */ /* 0x000fe400078e0027 */
[----:B------:R-:W-:Y:S02]  /*5eb80*/  IMAD.MOV.U32 R39, RZ, RZ, R37 ;  /* 0x000000ffff277224 */ /* 0x000fe400078e0025 */
[----:B------:R-:W-:Y:S02]  /*5eb90*/  IMAD.MOV.U32 R37, RZ, RZ, R45 ;  /* 0x000000ffff257224 */ /* 0x000fe400078e002d */
[C---:B------:R-:W-:Y:S02]  /*5eba0*/  IMAD.X R61, R17.reuse, 0x1, R11, P3 ;  /* 0x00000001113d7824 */ /* 0x040fe400018e060b */
[----:B------:R-:W-:Y:S02]  /*5ebb0*/  IMAD.MOV.U32 R45, RZ, RZ, R35 ;  /* 0x000000ffff2d7224 */ /* 0x000fe400078e0023 */
[----:B------:R-:W-:-:S02]  /*5ebc0*/  IMAD.X R47, R17, 0x1, R20, P2 ;  /* 0x00000001112f7824 */ /* 0x000fc400010e0614 */
[----:B------:R-:W-:Y:S01]  /*5ebd0*/  IMAD.MOV.U32 R35, RZ, RZ, R29 ;  /* 0x000000ffff237224 */ /* 0x000fe200078e001d */
[----:B------:R-:W-:Y:S01]  /*5ebe0*/  IADD3 R14, P1, R14, R19, RZ ;  /* 0x000000130e0e7210 */ /* 0x000fe20007f3e0ff */
[----:B------:R-:W-:Y:S01]  /*5ebf0*/  IMAD.MOV.U32 R29, RZ, RZ, R30 ;  /* 0x000000ffff1d7224 */ /* 0x000fe200078e001e */
[----:B------:R0:W-:Y:S01]  /*5ec00*/  STL.64 [R1+0x4b0], R60 ;  /* 0x0004b03c01007387 */ /* 0x0001e20000100a00 */
[----:B------:R-:W-:Y:S01]  /*5ec10*/  IMAD.MOV.U32 R30, RZ, RZ, R31 ;  /* 0x000000ffff1e7224 */ /* 0x000fe200078e001f */
[----:B------:R-:W-:Y:S01]  /*5ec20*/  SHF.R.S32.HI R16, RZ, 0x1f, R44 ;  /* 0x0000001fff107819 */ /* 0x000fe2000001142c */
[----:B------:R-:W-:Y:S01]  /*5ec30*/  IMAD.MOV.U32 R31, RZ, RZ, R32 ;  /* 0x000000ffff1f7224 */ /* 0x000fe200078e0020 */
[----:B------:R1:W-:Y:S01]  /*5ec40*/  STL.64 [R1+0x490], R46 ;  /* 0x0004902e01007387 */ /* 0x0003e20000100a00 */
[----:B------:R-:W-:Y:S02]  /*5ec50*/  IMAD.MOV.U32 R32, RZ, RZ, R33 ;  /* 0x000000ffff207224 */ /* 0x000fe400078e0021 */
[----:B------:R-:W-:-:S02]  /*5ec60*/  IMAD.MOV.U32 R33, RZ, RZ, R34 ;  /* 0x000000ffff217224 */ /* 0x000fc400078e0022 */
[----:B------:R-:W-:Y:S01]  /*5ec70*/  IMAD.MOV.U32 R34, RZ, RZ, R15 ;  /* 0x000000ffff227224 */ /* 0x000fe200078e000f */
[C---:B0-----:R-:W-:Y:S01]  /*5ec80*/  IADD3 R60, P3, R44.reuse, R8, RZ ;  /* 0x000000082c3c7210 */ /* 0x041fe20007f7e0ff */
[----:B------:R-:W-:Y:S01]  /*5ec90*/  IMAD.X R15, R17, 0x1, R21, P1 ;  /* 0x00000001110f7824 */ /* 0x000fe200008e0615 */
        /* <DEDUP_REMOVED lines=16> */
[C---:B0-----:R-:W-:Y:S02]  /*5eda0*/  IADD3 R14, P1, R41.reuse, R9, RZ ;  /* 0x00000009290e7210 */ /* 0x041fe40007f3e0ff */
[----:B-1----:R-:W-:-:S03]  /*5edb0*/  IADD3 R60, P3, R41, R18, RZ ;  /* 0x00000012293c7210 */ /* 0x002fc60007f7e0ff */
[----:B------:R-:W-:Y:S01]  /*5edc0*/  IMAD.X R15, R17, 0x1, R11, P1 ;  /* 0x00000001110f7824 */ /* 0x000fe200008e060b */
        /* <DEDUP_REMOVED lines=13> */
[C---:B------:R-:W-:Y:S01]  /*5eea0*/  IMAD.X R47, R16.reuse, 0x1, R20, P2 ;  /* 0x00000001102f7824 */ /* 0x040fe200010e0614 */
[----:B------:R-:W-:Y:S02]  /*5eeb0*/  IADD3 R44, P1, R45, R19, RZ ;  /* 0x000000132d2c7210 */ /* 0x000fe40007f3e0ff */
[----:B------:R-:W-:Y:S01]  /*5eec0*/  SHF.R.S32.HI R17, RZ, 0x1f, R42 ;  /* 0x0000001fff117819 */ /* 0x000fe2000001142a */
[----:B0-----:R-:W3:Y:S04]  /*5eed0*/  LDL.LU.64 R14, [R1+0x2348] ;  /* 0x00234800010e7983 */ /* 0x001ee80000300a00 */
[----:B------:R0:W-:Y:S04]  /*5eee0*/  STL.64 [R1+0x3e8], R60 ;  /* 0x0003e83c01007387 */ /* 0x0001e80000100a00 */
[----:B------:R1:W-:Y:S01]  /*5eef0*/  STL.64 [R1+0x3c8], R46 ;  /* 0x0003c82e01007387 */ /* 0x0003e20000100a00 */
[----:B------:R-:W-:Y:S01]  /*5ef00*/  IMAD.X R45, R16, 0x1, R21, P1 ;  /* 0x00000001102d7824 */ /* 0x000fe200008e0615 */
[----:B0-----:R-:W-:-:S02]  /*5ef10*/  IADD3 R60, P3, R42, R8, RZ ;  /* 0x000000082a3c7210 */ /* 0x001fc40007f7e0ff */
[----:B-1----:R-:W-:-:S03]  /*5ef20*/  IADD3 R46, P2, R42, R9, RZ ;  /* 0x000000092a2e7210 */ /* 0x002fc60007f5e0ff */
[C---:B------:R-:W-:Y:S01]  /*5ef30*/  IMAD.X R61, R17.reuse, 0x1, R10, P3 ;  /* 0x00000001113d7824 */ /* 0x040fe200018e060a */
[----:B------:R0:W-:Y:S01]  /*5ef40*/  STL.64 [R1+0x3b8], R44 ;  /* 0x0003b82c01007387 */ /* 0x0001e20000100a00 */
[----:B------:R-:W-:-:S03]  /*5ef50*/  IMAD.X R47, R17, 0x1, R11, P2 ;  /* 0x00000001112f7824 */ /* 0x000fc600010e060b */
[----:B------:R-:W-:Y:S01]  /*5ef60*/  STL.64 [R1+0x3b0], R60 ;  /* 0x0003b03c01007387 */ /* 0x000fe20000100a00 */
[----:B------:R-:W-:-:S03]  /*5ef70*/  SHF.R.S32.HI R16, RZ, 0x1f, R39 ;  /* 0x0000001fff107819 */ /* 0x000fc60000011427 */
[----:B------:R1:W-:Y:S01]  /*5ef80*/  STL.64 [R1+0x3a8], R46 ;  /* 0x0003a82e01007387 */ /* 0x0003e20000100a00 */
[C---:B0-----:R-:W-:Y:S02]  /*5ef90*/  IADD3 R44, P1, R42.reuse, R18, RZ ;  /* 0x000000122a2c7210 */ /* 0x041fe40007f3e0ff */
[----:B------:R-:W-:-:S03]  /*5efa0*/  IADD3 R42, P3, R42, R19, RZ ;  /* 0x000000132a2a7210 */ /* 0x000fc60007f7e0ff */
[----:B------:R-:W-:Y:S01]  /*5efb0*/  IMAD.X R45, R17, 0x1, R20, P1 ;  /* 0x00000001112d7824 */ /* 0x000fe200008e0614 */
[----:B-1----:R-:W-:Y:S01]  /*5efc0*/  IADD3 R46, P2, R39, R8, RZ ;  /* 0x00000008272e7210 */ /* 0x002fe20007f5e0ff */
[----:B------:R-:W-:-:S03]  /*5efd0*/  IMAD.X R43, R17, 0x1, R21, P3 ;  /* 0x00000001112b7824 */ /* 0x000fc600018e0615 */
[----:B------:R0:W-:Y:S01]  /*5efe0*/  STL.64 [R1+0x388], R44 ;  /* 0x0003882c01007387 */ /* 0x0001e20000100a00 */
[----:B------:R-:W-:-:S03]  /*5eff0*/  IMAD.X R47, R16, 0x1, R10, P2 ;  /* 0x00000001102f7824 */ /* 0x000fc600010e060a */
[----:B------:R1:W-:Y:S04]  /*5f000*/  STL.64 [R1+0x370], R42 ;  /* 0x0003702a01007387 */ /* 0x0003e80000100a00 */
[----:B------:R1:W-:Y:S01]  /*5f010*/  STL.64 [R1+0x368], R46 ;  /* 0x0003682e01007387 */ /* 0x0003e20000100a00 */
[C---:B0-----:R-:W-:Y:S02]  /*5f020*/  IADD3 R44, P1, R39.reuse, R9, RZ ;  /* 0x00000009272c7210 */ /* 0x041fe40007f3e0ff */
[----:B-1----:R-:W-:-:S03]  /*5f030*/  IADD3 R42, P3, R39, R18, RZ ;  /* 0x00000012272a7210 */ /* 0x002fc60007f7e0ff */
[C---:B------:R-:W-:Y:S01]  /*5f040*/  IMAD.X R45, R16.reuse, 0x1, R11, P1 ;  /* 0x00000001102d7824 */ /* 0x040fe200008e060b */
[----:B------:R-:W-:Y:S01]  /*5f050*/  IADD3 R46, P2, R39, R19, RZ ;  /* 0x00000013272e7210 */ /* 0x000fe20007f5e0ff */
[----:B------:R-:W-:-:S03]  /*5f060*/  IMAD.X R43, R16, 0x1, R20, P3 ;  /* 0x00000001102b7824 */ /* 0x000fc600018e0614 */
[----:B------:R0:W-:Y:S01]  /*5f070*/  STL.64 [R1+0x360], R44 ;  /* 0x0003602c01007387 */ /* 0x0001e20000100a00 */
[----:B------:R-:W-:-:S03]  /*5f080*/  IMAD.X R47, R16, 0x1, R21, P2 ;  /* 0x00000001102f7824 */ /* 0x000fc600010e0615 */
[----:B------:R1:W-:Y:S04]  /*5f090*/  STL.64 [R1+0x340], R42 ;  /* 0x0003402a01007387 */ /* 0x0003e80000100a00 */
[----:B------:R1:W-:Y:S01]  /*5f0a0*/  STL.64 [R1+0x330], R46 ;  /* 0x0003302e01007387 */ /* 0x0003e20000100a00 */
[----:B------:R-:W-:Y:S01]  /*5f0b0*/  SHF.R.S32.HI R16, RZ, 0x1f, R37 ;  /* 0x0000001fff107819 */ /* 0x000fe20000011425 */
[----:B0-----:R-:W-:Y:S02]  /*5f0c0*/  IMAD.MOV.U32 R45, RZ, RZ, R40 ;  /* 0x000000ffff2d7224 */ /* 0x001fe400078e0028 */
[----:B------:R-:W-:Y:S01]  /*5f0d0*/  IMAD.MOV.U32 R40, RZ, RZ, R12 ;  /* 0x000000ffff287224 */ /* 0x000fe200078e000c */
[----:B----4-:R-:W-:Y:S02]  /*5f0e0*/  SHF.R.S32.HI R17, RZ, 0x1f, R6 ;  /* 0x0000001fff117819 */ /* 0x010fe40000011406 */
[----:B------:R-:W-:-:S02]  /*5f0f0*/  IADD3 R60, P1, R6, R8, RZ ;  /* 0x00000008063c7210 */ /* 0x000fc40007f3e0ff */
[C---:B-1----:R-:W-:Y:S02]  /*5f100*/  IADD3 R42, P3, R6.reuse, R9, RZ ;  /* 0x00000009062a7210 */ /* 0x042fe40007f7e0ff */
[C---:B------:R-:W-:Y:S01]  /*5f110*/  IADD3 R46, P2, R6.reuse, R18, RZ ;  /* 0x00000012062e7210 */ /* 0x040fe20007f5e0ff */
[C---:B------:R-:W-:Y:S02]  /*5f120*/  IMAD.X R61, R17.reuse, 0x1, R10, P1 ;  /* 0x00000001113d7824 */ /* 0x040fe400008e060a */
[C---:B------:R-:W-:Y:S01]  /*5f130*/  IMAD.X R43, R17.reuse, 0x1, R11, P3 ;  /* 0x00000001112b7824 */ /* 0x040fe200018e060b */
[----:B------:R-:W-:Y:S01]  /*5f140*/  IADD3 R6, P1, R6, R19, RZ ;  /* 0x0000001306067210 */ /* 0x000fe20007f3e0ff */
[----:B------:R-:W-:Y:S01]  /*5f150*/  IMAD.X R47, R17, 0x1, R20, P2 ;  /* 0x00000001112f7824 */ /* 0x000fe200010e0614 */
[----:B------:R0:W-:Y:S01]  /*5f160*/  STL.64 [R1+0x328], R60 ;  /* 0x0003283c01007387 */ /* 0x0001e20000100a00 */
[----:B------:R-:W-:-:S03]  /*5f170*/  IMAD.MOV.U32 R41, RZ, RZ, R7 ;  /* 0x000000ffff297224 */ /* 0x000fc600078e0007 */
[----:B------:R1:W-:Y:S01]  /*5f180*/  STL.64 [R1+0x320], R42 ;  /* 0x0003202a01007387 */ /* 0x0003e20000100a00 */
[----:B------:R-:W-:Y:S01]  /*5f190*/  IMAD.X R7, R17, 0x1, R21, P1 ;  /* 0x0000000111077824 */ /* 0x000fe200008e0615 */
[C---:B------:R-:W-:Y:S02]  /*5f1a0*/  IADD3 R12, P1, R37.reuse, R18, RZ ;  /* 0x00000012250c7210 */ /* 0x040fe40007f3e0ff */
[----:B------:R4:W-:Y:S01]  /*5f1b0*/  STL.64 [R1+0x300], R46 ;  /* 0x0003002e01007387 */ /* 0x0009e20000100a00 */
[C---:B0-----:R-:W-:Y:S01]  /*5f1c0*/  IADD3 R60, P3, R37.reuse, R8, RZ ;  /* 0x00000008253c7210 */ /* 0x041fe20007f7e0ff */
[----:B-1----:R-:W-:Y:S02]  /*5f1d0*/  IMAD.MOV.U32 R42, RZ, RZ, R29 ;  /* 0x000000ffff2a7224 */ /* 0x002fe400078e001d */
[----:B------:R-:W-:Y:S01]  /*5f1e0*/  IMAD.MOV.U32 R29, RZ, RZ, R32 ;  /* 0x000000ffff1d7224 */ /* 0x000fe200078e0020 */
[----:B----4-:R-:W-:Y:S01]  /*5f1f0*/  IADD3 R46, P2, R37, R9, RZ ;  /* 0x00000009252e7210 */ /* 0x010fe20007f5e0ff */
[----:B------:R-:W-:-:S02]  /*5f200*/  IMAD.MOV.U32 R32, RZ, RZ, R33 ;  /* 0x000000ffff207224 */ /* 0x000fc400078e0021 */
[----:B------:R-:W-:Y:S02]  /*5f210*/  IMAD.MOV.U32 R33, RZ, RZ, R34 ;  /* 0x000000ffff217224 */ /* 0x000fe400078e0022 */
[C---:B------:R-:W-:Y:S02]  /*5f220*/  IMAD.X R61, R16.reuse, 0x1, R10, P3 ;  /* 0x00000001103d7824 */ /* 0x040fe400018e060a */
[----:B------:R-:W-:Y:S02]  /*5f230*/  IMAD.MOV.U32 R34, RZ, RZ, R13 ;  /* 0x000000ffff227224 */ /* 0x000fe400078e000d */
[C---:B------:R-:W-:Y:S01]  /*5f240*/  IMAD.X R47, R16.reuse, 0x1, R11, P2 ;  /* 0x00000001102f7824 */ /* 0x040fe200010e060b */
[----:B------:R0:W-:Y:S01]  /*5f250*/  STL.64 [R1+0x2f0], R6 ;  /* 0x0002f00601007387 */ /* 0x0001e20000100a00 */
[----:B------:R-:W-:-:S03]  /*5f260*/  IMAD.X R13, R16, 0x1, R20, P1 ;  /* 0x00000001100d7824 */ /* 0x000fc600008e0614 */
[----:B0-----:R-:W4:Y:S04]  /*5f270*/  LDL.LU.64 R6, [R1+0x2340] ;  /* 0x0023400001067983 */ /* 0x001f280000300a00 */
[----:B------:R-:W-:Y:S04]  /*5f280*/  STL.64 [R1+0x2e8], R60 ;  /* 0x0002e83c01007387 */ /* 0x000fe80000100a00 */
[----:B------:R-:W-:Y:S04]  /*5f290*/  STL.64 [R1+0x2e0], R46 ;  /* 0x0002e02e01007387 */ /* 0x000fe80000100a00 */
[----:B------:R0:W-:Y:S04]  /*5f2a0*/  STL.64 [R1+0x2c0], R12 ;  /* 0x0002c00c01007387 */ /* 0x0001e80000100a00 */
[----:B0-----:R-:W3:Y:S01]  /*5f2b0*/  LDL.LU.64 R12, [R1+0x2338] ;  /* 0x00233800010c7983 */ /* 0x001ee20000300a00 */
[----:B------:R-:W-:-:S02]  /*5f2c0*/  IADD3 R60, P3, R37, R19, RZ ;  /* 0x00000013253c7210 */ /* 0x000fc40007f7e0ff */
[----:B------:R-:W-:Y:S02]  /*5f2d0*/  SHF.R.S32.HI R17, RZ, 0x1f, R41 ;  /* 0x0000001fff117819 */ /* 0x000fe40000011429 */
[----:B------:R-:W-:Y:S01]  /*5f2e0*/  IADD3 R46, P2, R41, R8, RZ ;  /* 0x00000008292e7210 */ /* 0x000fe20007f5e0ff */
[----:B------:R-:W-:Y:S02]  /*5f2f0*/  IMAD.X R61, R16, 0x1, R21, P3 ;  /* 0x00000001103d7824 */ /* 0x000fe400018e0615 */
[----:B------:R-:W-:Y:S02]  /*5f300*/  IMAD.MOV.U32 R37, RZ, RZ, R38 ;  /* 0x000000ffff257224 */ /* 0x000fe400078e0026 */
[----:B------:R-:W-:Y:S02]  /*5f310*/  IMAD.X R47, R17, 0x1, R10, P2 ;  /* 0x00000001112f7824 */ /* 0x000fe400010e060a */
[----:B------:R-:W-:Y:S01]  /*5f320*/  IMAD.MOV.U32 R38, RZ, RZ, R58 ;  /* 0x000000ffff267224 */ /* 0x000fe200078e003a */
[----:B------:R-:W-:Y:S01]  /*5f330*/  IADD3 R58, P1, R41, R9, RZ ;  /* 0x00000009293a7210 */ /* 0x000fe20007f3e0ff */
[----:B------:R0:W-:Y:S01]  /*5f340*/  STL.64 [R1+0x2b0], R60 ;  /* 0x0002b03c01007387 */ /* 0x0001e20000100a00 */
[----:B------:R-:W-:-:S03]  /*5f350*/  IMAD.MOV.U32 R39, RZ, RZ, R59 ;  /* 0x000000ffff277224 */ /* 0x000fc600078e003b */
[----:B------:R1:W-:Y:S01]  /*5f360*/  STL.64 [R1+0x2a8], R46 ;  /* 0x0002a82e01007387 */ /* 0x0003e20000100a00 */
[----:B------:R-:W-:Y:S01]  /*5f370*/  IMAD.X R59, R17, 0x1, R11, P1 ;  /* 0x00000001113b7824 */ /* 0x000fe200008e060b */
[C---:B0-----:R-:W-:Y:S02]  /*5f380*/  IADD3 R60, P3, R41.reuse, R18, RZ ;  /* 0x00000012293c7210 */ /* 0x041fe40007f7e0ff */
[----:B-1----:R-:W-:-:S03]  /*5f390*/  IADD3 R46, P2, R41, R19, RZ ;  /* 0x00000013292e7210 */ /* 0x002fc60007f5e0ff */
[C---:B------:R-:W-:Y:S01]  /*5f3a0*/  IMAD.X R61, R17.reuse, 0x1, R20, P3 ;  /* 0x00000001113d7824 */ /* 0x040fe200018e0614 */
[----:B------:R0:W-:Y:S01]  /*5f3b0*/  STL.64 [R1+0x2a0], R58 ;  /* 0x0002a03a01007387 */ /* 0x0001e20000100a00 */
[----:B--2---:R-:W-:Y:S02]  /*5f3c0*/  IMAD.MOV.U32 R41, RZ, RZ, R50 ;  /* 0x000000ffff297224 */ /* 0x004fe400078e0032 */
[----:B------:R-:W-:Y:S01]  /*5f3d0*/  IMAD.X R47, R17, 0x1, R21, P2 ;  /* 0x00000001112f7824 */ /* 0x000fe200010e0615 */
[----:B------:R-:W-:Y:S01]  /*5f3e0*/  SHF.R.S32.HI R16, RZ, 0x1f, R42 ;  /* 0x0000001fff107819 */ /* 0x000fe2000001142a */
[----:B------:R-:W-:Y:S01]  /*5f3f0*/  IMAD.MOV.U32 R44, RZ, RZ, R35 ;  /* 0x000000ffff2c7224 */ /* 0x000fe200078e0023 */
[----:B------:R-:W-:Y:S01]  /*5f400*/  IADD3 R50, P1, R42, R8, RZ ;  /* 0x000000082a327210 */ /* 0x000fe20007f3e0ff */
[----:B------:R-:W-:Y:S02]  /*5f410*/  IMAD.MOV.U32 R35, RZ, RZ, R33 ;  /* 0x000000ffff237224 */ /* 0x000fe400078e0021 */
[----:B------:R-:W-:Y:S01]  /*5f420*/  IMAD.MOV.U32 R33, RZ, RZ, R34 ;  /* 0x000000ffff217224 */ /* 0x000fe200078e0022 */
[----:B0-----:R-:W2:Y:S01]  /*5f430*/  LDL.LU.64 R58, [R1+0x2330] ;  /* 0x00233000013a7983 */ /* 0x001ea20000300a00 */
[----:B------:R-:W-:-:S03]  /*5f440*/  IMAD.MOV.U32 R34, RZ, RZ, R51 ;  /* 0x000000ffff227224 */ /* 0x000fc600078e0033 */
[----:B------:R0:W-:Y:S01]  /*5f450*/  STL.64 [R1+0x280], R60 ;  /* 0x0002803c01007387 */ /* 0x0001e20000100a00 */
[----:B------:R-:W-:-:S03]  /*5f460*/  IMAD.X R51, R16, 0x1, R10, P1 ;  /* 0x0000000110337824 */ /* 0x000fc600008e060a */
[----:B------:R1:W-:Y:S01]  /*5f470*/  STL.64 [R1+0x270], R46 ;  /* 0x0002702e01007387 */ /* 0x0003e20000100a00 */
        /* <DEDUP_REMOVED lines=8> */
[----:B0-----:R-:W4:Y:S04]  /*5f500*/  LDL.LU.64 R50, [R1+0x2328] ;  /* 0x0023280001327983 */ /* 0x001f280000300a00 */
[----:B------:R0:W-:Y:S04]  /*5f510*/  STL.64 [R1+0x260], R60 ;  /* 0x0002603c01007387 */ /* 0x0001e80000100a00 */
[----:B------:R1:W-:Y:S01]  /*5f520*/  STL.64 [R1+0x240], R46 ;  /* 0x0002402e01007387 */ /* 0x0003e20000100a00 */
[----:B0-----:R-:W-:-:S02]  /*5f530*/  IADD3 R60, P3, R45, R8, RZ ;  /* 0x000000082d3c7210 */ /* 0x001fc40007f7e0ff */
        /* <DEDUP_REMOVED lines=9> */
[----:B------:R-:W-:Y:S01]  /*5f5d0*/  IMAD.X R43, R17, 0x1, R20, P1 ;  /* 0x00000001112b7824 */ /* 0x000fe200008e0614 */
[----:B------:R-:W-:Y:S01]  /*5f5e0*/  IADD3 R46, P2, R41, R8, RZ ;  /* 0x00000008292e7210 */ /* 0x000fe20007f5e0ff */
[----:B------:R-:W-:-:S03]  /*5f5f0*/  IMAD.X R61, R17, 0x1, R21, P3 ;  /* 0x00000001113d7824 */ /* 0x000fc600018e0615 */
[----:B------:R0:W-:Y:S01]  /*5f600*/  STL.64 [R1+0x208], R42 ;  /* 0x0002082a01007387 */ /* 0x0001e20000100a00 */
[----:B------:R-:W-:-:S03]  /*5f610*/  IMAD.X R47, R16, 0x1, R10, P2 ;  /* 0x00000001102f7824 */ /* 0x000fc600010e060a */
[----:B------:R1:W-:Y:S01]  /*5f620*/  STL.64 [R1+0x1f0], R60 ;  /* 0x0001f03c01007387 */ /* 0x0003e20000100a00 */
[----:B------:R-:W-:-:S03]  /*5f630*/  IMAD.MOV.U32 R45, RZ, RZ, R49 ;  /* 0x000000ffff2d7224 */ /* 0x000fc600078e0031 */
[----:B------:R1:W-:Y:S01]  /*5f640*/  STL.64 [R1+0x1e8], R46 ;  /* 0x0001e82e01007387 */ /* 0x0003e20000100a00 */
[----:B0-----:R-:W-:Y:S01]  /*5f650*/  IMAD.MOV.U32 R42, RZ, RZ, R48 ;  /* 0x000000ffff2a7224 */ /* 0x001fe200078e0030 */
[C---:B------:R-:W-:Y:S02]  /*5f660*/  IADD3 R48, P1, R41.reuse, R9, RZ ;  /* 0x0000000929307210 */ /* 0x040fe40007f3e0ff */
[----:B-1----:R-:W-:-:S03]  /*5f670*/  IADD3 R60, P3, R41, R18, RZ ;  /* 0x00000012293c7210 */ /* 0x002fc60007f7e0ff */
[C---:B------:R-:W-:Y:S01]  /*5f680*/  IMAD.X R49, R16.reuse, 0x1, R11, P1 ;  /* 0x0000000110317824 */ /* 0x040fe200008e060b */
[----:B------:R-:W-:Y:S01]  /*5f690*/  IADD3 R46, P2, R41, R19, RZ ;  /* 0x00000013292e7210 */ /* 0x000fe20007f5e0ff */
[C---:B------:R-:W-:Y:S01]  /*5f6a0*/  IMAD.X R61, R16.reuse, 0x1, R20, P3 ;  /* 0x00000001103d7824 */ /* 0x040fe200018e0614 */
[----:B------:R-:W-:Y:S02]  /*5f6b0*/  SHF.R.S32.HI R17, RZ, 0x1f, R36 ;  /* 0x0000001fff117819 */ /* 0x000fe40000011424 */
        /* <DEDUP_REMOVED lines=10> */
[C---:B------:R-:W-:Y:S01]  /*5f760*/  IMAD.X R47, R17.reuse, 0x1, R20, P2 ;  /* 0x00000001112f7824 */ /* 0x040fe200010e0614 */
[----:B------:R-:W-:Y:S02]  /*5f770*/  IADD3 R36, P1, R36, R19, RZ ;  /* 0x0000001324247210 */ /* 0x000fe40007f3e0ff */
[----:B------:R-:W-:Y:S01]  /*5f780*/  SHF.R.S32.HI R16, RZ, 0x1f, R44 ;  /* 0x0000001fff107819 */ /* 0x000fe2000001142c */
[----:B------:R-:W-:Y:S01]  /*5f790*/  IMAD.MOV.U32 R41, RZ, RZ, R37 ;  /* 0x000000ffff297224 */ /* 0x000fe200078e0025 */
[----:B0-----:R-:W4:Y:S04]  /*5f7a0*/  LDL.LU.64 R48, [R1+0x2320] ;  /* 0x0023200001307983 */ /* 0x001f280000300a00 */
        /* <DEDUP_REMOVED lines=23> */
[----:B------:R-:W-:Y:S01]  /*5f920*/  IADD3 R46, P2, R39, R19, RZ ;  /* 0x00000013272e7210 */ /* 0x000fe20007f5e0ff */
[----:B------:R-:W-:-:S03]  /*5f930*/  IMAD.X R61, R17, 0x1, R20, P3 ;  /* 0x00000001113d7824 */ /* 0x000fc600018e0614 */
[----:B------:R0:W-:Y:S01]  /*5f940*/  STL.64 [R1+0x258], R36 ;  /* 0x0002582401007387 */ /* 0x0001e20000100a00 */
[----:B------:R-:W-:Y:S02]  /*5f950*/  IMAD.MOV.U32 R39, RZ, RZ, R54 ;  /* 0x000000ffff277224 */ /* 0x000fe400078e0036 */
[----:B------:R-:W-:Y:S01]  /*5f960*/  IMAD.X R47, R17, 0x1, R21, P2 ;  /* 0x00000001112f7824 */ /* 0x000fe200010e0615 */
[----:B------:R-:W-:Y:S01]  /*5f970*/  SHF.R.S32.HI R16, RZ, 0x1f, R52 ;  /* 0x0000001fff107819 */ /* 0x000fe20000011434 */
[----:B------:R1:W-:Y:S01]  /*5f980*/  STL.64 [R1+0x250], R60 ;  /* 0x0002503c01007387 */ /* 0x0003e20000100a00 */
[----:B------:R-:W-:-:S03]  /*5f990*/  IADD3 R54, P1, R52, R8, RZ ;  /* 0x0000000834367210 */ /* 0x000fc60007f3e0ff */
[----:B------:R1:W-:Y:S01]  /*5f9a0*/  STL.64 [R1+0x248], R46 ;  /* 0x0002482e01007387 */ /* 0x0003e20000100a00 */
[----:B0-----:R-:W-:Y:S02]  /*5f9b0*/  IMAD.MOV.U32 R36, RZ, RZ, R33 ;  /* 0x000000ffff247224 */ /* 0x001fe400078e0021 */
[----:B------:R-:W-:Y:S01]  /*5f9c0*/  IMAD.MOV.U32 R33, RZ, RZ, R55 ;  /* 0x000000ffff217224 */ /* 0x000fe200078e0037 */
[----:B-1----:R-:W-:Y:S01]  /*5f9d0*/  IADD3 R60, P3, R52, R9, RZ ;  /* 0x00000009343c7210 */ /* 0x002fe20007f7e0ff */
[----:B------:R-:W-:Y:S01]  /*5f9e0*/  IMAD.X R55, R16, 0x1, R10, P1 ;  /* 0x0000000110377824 */ /* 0x000fe200008e060a */
[----:B------:R-:W-:-:S03]  /*5f9f0*/  IADD3 R46, P2, R52, R18, RZ ;  /* 0x00000012342e7210 */ /* 0x000fc60007f5e0ff */
[C---:B------:R-:W-:Y:S01]  /*5fa00*/  IMAD.X R61, R16.reuse, 0x1, R11, P3 ;  /* 0x00000001103d7824 */ /* 0x040fe200018e060b */
[----:B------:R0:W-:Y:S01]  /*5fa10*/  STL.64 [R1+0x278], R54 ;  /* 0x0002783601007387 */ /* 0x0001e20000100a00 */
[----:B------:R-:W-:Y:S01]  /*5fa20*/  IMAD.X R47, R16, 0x1, R20, P2 ;  /* 0x00000001102f7824 */ /* 0x000fe200010e0614 */
[----:B------:R-:W-:Y:S01]  /*5fa30*/  IADD3 R52, P1, R52, R19, RZ ;  /* 0x0000001334347210 */ /* 0x000fe20007f3e0ff */
[----:B------:R-:W-:Y:S01]  /*5fa40*/  IMAD.MOV.U32 R37, RZ, RZ, R42 ;  /* 0x000000ffff257224 */ /* 0x000fe200078e002a */
[----:B------:R-:W-:Y:S01]  /*5fa50*/  SHF.R.S32.HI R17, RZ, 0x1f, R41 ;  /* 0x0000001fff117819 */ /* 0x000fe20000011429 */
[----:B------:R-:W-:Y:S01]  /*5fa60*/  IMAD.MOV.U32 R42, RZ, RZ, R53 ;  /* 0x000000ffff2a7224 */ /* 0x000fe200078e0035 */
        /* <DEDUP_REMOVED lines=18> */
[----:B------:R-:W-:Y:S02]  /*5fb90*/  IMAD.MOV.U32 R44, RZ, RZ, R56 ;  /* 0x000000ffff2c7224 */ /* 0x000fe400078e0038 */
[----:B------:R-:W-:Y:S01]  /*5fba0*/  IMAD.X R47, R16, 0x1, R10, P2 ;  /* 0x00000001102f7824 */ /* 0x000fe200010e060a */
[----:B------:R-:W-:Y:S01]  /*5fbb0*/  IADD3 R56, P1, R38, R9, RZ ;  /* 0x0000000926387210 */ /* 0x000fe20007f3e0ff */
[----:B------:R-:W-:Y:S02]  /*5fbc0*/  IMAD.MOV.U32 R41, RZ, RZ, R37 ;  /* 0x000000ffff297224 */ /* 0x000fe400078e0025 */
[----:B------:R-:W-:Y:S01]  /*5fbd0*/  IMAD.MOV.U32 R37, RZ, RZ, R42 ;  /* 0x000000ffff257224 */ /* 0x000fe200078e002a */
[----:B0-----:R-:W3:Y:S01]  /*5fbe0*/  LDL.LU.64 R52, [R1+0x2310] ;  /* 0x0023100001347983 */ /* 0x001ee20000300a00 */
[----:B------:R-:W-:-:S03]  /*5fbf0*/  IMAD.MOV.U32 R42, RZ, RZ, R57 ;  /* 0x000000ffff2a7224 */ /* 0x000fc600078e0039 */
[----:B------:R0:W-:Y:S01]  /*5fc00*/  STL.64 [R1+0x2c8], R60 ;  /* 0x0002c83c01007387 */ /* 0x0001e20000100a00 */
[----:B------:R-:W-:-:S03]  /*5fc10*/  IMAD.X R57, R16, 0x1, R11, P1 ;  /* 0x0000000110397824 */ /* 0x000fc600008e060b */
[----:B------:R1:W-:Y:S01]  /*5fc20*/  STL.64 [R1+0x2f8], R46 ;  /* 0x0002f82e01007387 */ /* 0x0003e20000100a00 */
[C---:B0-----:R-:W-:Y:S02]  /*5fc30*/  IADD3 R60, P3, R38.reuse, R18, RZ ;  /* 0x00000012263c7210 */ /* 0x041fe40007f7e0ff */
[----:B-1----:R-:W-:-:S03]  /*5fc40*/  IADD3 R46, P2, R38, R19, RZ ;  /* 0x00000013262e7210 */ /* 0x002fc60007f5e0ff */
[C---:B------:R-:W-:Y:S01]  /*5fc50*/  IMAD.X R61, R16.reuse, 0x1, R20, P3 ;  /* 0x00000001103d7824 */ /* 0x040fe200018e0614 */
[----:B------:R0:W-:Y:S01]  /*5fc60*/  STL.64 [R1+0x318], R56 ;  /* 0x0003183801007387 */ /* 0x0001e20000100a00 */
[----:B------:R-:W-:Y:S01]  /*5fc70*/  IMAD.X R47, R16, 0x1, R21, P2 ;  /* 0x00000001102f7824 */ /* 0x000fe200010e0615 */
[----:B------:R-:W-:Y:S02]  /*5fc80*/  SHF.R.S32.HI R17, RZ, 0x1f, R2 ;  /* 0x0000001fff117819 */ /* 0x000fe40000011402 */
        /* <DEDUP_REMOVED lines=9> */
[----:B------:R-:W-:Y:S01]  /*5fd20*/  IADD3 R2, P1, R2, R19, RZ ;  /* 0x0000001302027210 */ /* 0x000fe20007f3e0ff */
[----:B------:R-:W-:Y:S01]  /*5fd30*/  IMAD.MOV.U32 R38, RZ, RZ, R33 ;  /* 0x000000ffff267224 */ /* 0x000fe200078e0021 */
[----:B------:R-:W-:Y:S01]  /*5fd40*/  SHF.R.S32.HI R16, RZ, 0x1f, R44 ;  /* 0x0000001fff107819 */ /* 0x000fe2000001142c */
        /* <DEDUP_REMOVED lines=27> */
[----:B------:R-:W-:Y:S01]  /*5ff00*/  IMAD.MOV.U32 R39, RZ, RZ, R37 ;  /* 0x000000ffff277224 */ /* 0x000fe200078e0025 */
[----:B------:R-:W-:Y:S01]  /*5ff10*/  SHF.R.S32.HI R16, RZ, 0x1f, R40 ;  /* 0x0000001fff107819 */ /* 0x000fe20000011428 */
[----:B------:R-:W-:Y:S01]  /*5ff20*/  IMAD.MOV.U32 R37, RZ, RZ, R42 ;  /* 0x000000ffff257224 */ /* 0x000fe200078e002a */
[----:B------:R-:W-:Y:S01]  /*5ff30*/  IADD3 R42, P1, R40, R8, RZ ;  /* 0x00000008282a7210 */ /* 0x000fe20007f3e0ff */
[C---:B------:R-:W-:Y:S02]  /*5ff40*/  IMAD.X R61, R17.reuse, 0x1, R20, P3 ;  /* 0x00000001113d7824 */ /* 0x040fe400018e0614 */
[----:B------:R-:W-:Y:S01]  /*5ff50*/  IMAD.X R47, R17, 0x1, R21, P2 ;  /* 0x00000001112f7824 */ /* 0x000fe200010e0615 */
[----:B------:R0:W-:Y:S01]  /*5ff60*/  STL.64 [R1+0x3e0], R2 ;  /* 0x0003e00201007387 */ /* 0x0001e20000100a00 */
[----:B------:R-:W-:-:S03]  /*5ff70*/  IMAD.X R43, R16, 0x1, R10, P1 ;  /* 0x00000001102b7824 */ /* 0x000fc600008e060a */
[----:B0-----:R-:W4:Y:S04]  /*5ff80*/  LDL.LU.64 R2, [R1+0x2300] ;  /* 0x0023000001027983 */ /* 0x001f280000300a00 */
[----:B------:R0:W-:Y:S04]  /*5ff90*/  STL.64 [R1+0x3d8], R60 ;  /* 0x0003d83c01007387 */ /* 0x0001e80000100a00 */
[----:B------:R1:W-:Y:S04]  /*5ffa0*/  STL.64 [R1+0x3d0], R46 ;  /* 0x0003d02e01007387 */ /* 0x0003e80000100a00 */
[----:B------:R1:W-:Y:S01]  /*5ffb0*/  STL.64 [R1+0x400], R42 ;  /* 0x0004002a01007387 */ /* 0x0003e20000100a00 */
[----:B0-----:R-:W-:-:S02]  /*5ffc0*/  IADD3 R60, P3, R40, R9, RZ ;  /* 0x00000009283c7210 */ /* 0x001fc40007f7e0ff */
[----:B-1----:R-:W-:-:S03]  /*5ffd0*/  IADD3 R46, P2, R40, R18, RZ ;  /* 0x00000012282e7210 */ /* 0x002fc60007f5e0ff */
[----:B------:R-:W-:Y:S01]  /*5ffe0*/  IMAD.X R61, R16, 0x1, R11, P3 ;  /* 0x00000001103d7824 */ /* 0x000fe200018e060b */
[----:B------:R-:W-:Y:S01]  /*5fff0*/  IADD3 R42, P1, R40, R19, RZ ;  /* 0x00000013282a7210 */ /* 0x000fe20007f3e0ff */
[----:B------:R-:W-:-:S03]  /*60000*/  IMAD.X R47, R16, 0x1, R20, P2 ;  /* 0x00000001102f7824 */ /* 0x000fc600010e0614 */
[----:B------:R0:W-:Y:S01]  /*60010*/  STL.64 [R1+0x420], R60 ;  /* 0x0004203c01007387 */ /* 0x0001e20000100a00 */
[----:B------:R-:W-:Y:S01]  /*60020*/  SHF.R.S32.HI R17, RZ, 0x1f, R41 ;  /* 0x0000001fff117819 */ /* 0x000fe20000011429 */
[----:B------:R-:W-:Y:S02]  /*60030*/  IMAD.X R43, R16, 0x1, R21, P1 ;  /* 0x00000001102b7824 */ /* 0x000fe400008e0615 */
[----:B------:R1:W-:Y:S04]  /*60040*/  STL.64 [R1+0x418], R46 ;  /* 0x0004182e01007387 */ /* 0x0003e80000100a00 */
[----:B------:R1:W-:Y:S01]  /*60050*/  STL.64 [R1+0x410], R42 ;  /* 0x0004102a01007387 */ /* 0x0003e20000100a00 */
[C---:B0-----:R-:W-:Y:S02]  /*60060*/  IADD3 R60, P3, R41.reuse, R8, RZ ;  /* 0x00000008293c7210 */ /* 0x041fe40007f7e0ff */
[----:B-1----:R-:W-:-:S03]  /*60070*/  IADD3 R46, P2, R41, R9, RZ ;  /* 0x00000009292e7210 */ /* 0x002fc60007f5e0ff */
[----:B------:R-:W-:Y:S02]  /*60080*/  IMAD.X R61, R17, 0x1, R10, P3 ;  /* 0x00000001113d7824 */ /* 0x000fe400018e060a */
[----:B------:R-:W-:Y:S02]  /*60090*/  IMAD.MOV.U32 R42, RZ, RZ, R33 ;  /* 0x000000ffff2a7224 */ /* 0x000fe400078e0021 */
[----:B------:R-:W-:Y:S02]  /*600a0*/  IMAD.MOV.U32 R33, RZ, RZ, R0 ;  /* 0x000000ffff217224 */ /* 0x000fe400078e0000 */
[----:B------:R-:W-:Y:S01]  /*600b0*/  IMAD.MOV.U32 R0, RZ, RZ, R12 ;  /* 0x000000ffff007224 */ /* 0x000fe200078e000c */
[----:B------:R-:W-:Y:S01]  /*600c0*/  IADD3 R12, P1, R41, R18, RZ ;  /* 0x00000012290c7210 */ /* 0x000fe20007f3e0ff */
[C---:B------:R-:W-:Y:S01]  /*600d0*/  IMAD.X R47, R17.reuse, 0x1, R11, P2 ;  /* 0x00000001112f7824 */ /* 0x040fe200010e060b */
[----:B------:R0:W-:Y:S01]  /*600e0*/  STL.64 [R1+0x440], R60 ;  /* 0x0004403c01007387 */ /* 0x0001e20000100a00 */
[----:B------:R-:W-:Y:S01]  /*600f0*/  IMAD.MOV.U32 R40, RZ, RZ, R13 ;  /* 0x000000ffff287224 */ /* 0x000fe200078e000d */
[----:B------:R-:W-:Y:S01]  /*60100*/  SHF.R.S32.HI R16, RZ, 0x1f, R39 ;  /* 0x0000001fff107819 */ /* 0x000fe20000011427 */
[----:B------:R-:W-:Y:S01]  /*60110*/  IMAD.X R13, R17, 0x1, R20, P1 ;  /* 0x00000001110d7824 */ /* 0x000fe200008e0614 */
[----:B------:R1:W-:Y:S01]  /*60120*/  STL.64 [R1+0x460], R46 ;  /* 0x0004602e01007387 */ /* 0x0003e20000100a00 */
        /* <DEDUP_REMOVED lines=19> */
[----:B------:R-:W-:Y:S01]  /*60260*/  IMAD.X R13, R17, 0x1, R10, P1 ;  /* 0x00000001110d7824 */ /* 0x000fe200008e060a */
[C---:B------:R-:W-:Y:S02]  /*60270*/  IADD3 R44, P1, R45.reuse, R19, RZ ;  /* 0x000000132d2c7210 */ /* 0x040fe40007f3e0ff */
[----:B------:R-:W-:Y:S01]  /*60280*/  IADD3 R46, P2, R45, R18, RZ ;  /* 0x000000122d2e7210 */ /* 0x000fe20007f5e0ff */
[C---:B------:R-:W-:Y:S01]  /*60290*/  IMAD.X R61, R17.reuse, 0x1, R11, P3 ;  /* 0x00000001113d7824 */ /* 0x040fe200018e060b */
[----:B------:R0:W-:Y:S01]  /*602a0*/  STL.64 [R1+0x4c8], R12 ;  /* 0x0004c80c01007387 */ /* 0x0001e20000100a00 */
[C---:B------:R-:W-:Y:S02]  /*602b0*/  IMAD.X R45, R17.reuse, 0x1, R21, P1 ;  /* 0x00000001112d7824 */ /* 0x040fe400008e0615 */
[----:B------:R-:W-:Y:S01]  /*602c0*/  IMAD.X R47, R17, 0x1, R20, P2 ;  /* 0x00000001112f7824 */ /* 0x000fe200010e0614 */
[----:B------:R-:W-:Y:S01]  /*602d0*/  SHF.R.S32.HI R16, RZ, 0x1f, R37 ;  /* 0x0000001fff107819 */ /* 0x000fe20000011425 */
[----:B0-----:R-:W2:Y:S04]  /*602e0*/  LDL.LU.64 R12, [R1+0x22f8] ;  /* 0x0022f800010c7983 */ /* 0x001ea80000300a00 */
[----:B------:R0:W-:Y:S04]  /*602f0*/  STL.64 [R1+0x4e8], R60 ;  /* 0x0004e83c01007387 */ /* 0x0001e80000100a00 */
        /* <DEDUP_REMOVED lines=8> */
[----:B------:R-:W-:-:S03]  /*60380*/  IMAD.X R45, R16, 0x1, R20, P1 ;  /* 0x00000001102d7824 */ /* 0x000fc600008e0614 */
[----:B------:R1:W-:Y:S01]  /*60390*/  STL.64 [R1+0x530], R46 ;  /* 0x0005302e01007387 */ /* 0x0003e20000100a00 */
[----:B------:R-:W-:-:S03]  /*603a0*/  SHF.R.S32.HI R17, RZ, 0x1f, R22 ;  /* 0x0000001fff117819 */ /* 0x000fc60000011416 */
[----:B------:R3:W-:Y:S01]  /*603b0*/  STL.64 [R1+0x528], R44 ;  /* 0x0005282c01007387 */ /* 0x0007e20000100a00 */
[----:B0-----:R-:W-:Y:S02]  /*603c0*/  IADD3 R60, P3, R37, R19, RZ ;  /* 0x00000013253c7210 */ /* 0x001fe40007f7e0ff */
[----:B-1----:R-:W-:-:S03]  /*603d0*/  IADD3 R46, P2, R22, R8, RZ ;  /* 0x00000008162e7210 */ /* 0x002fc60007f5e0ff */
[----:B------:R-:W-:Y:S01]  /*603e0*/  IMAD.X R61, R16, 0x1, R21, P3 ;  /* 0x00000001103d7824 */ /* 0x000fe200018e0615 */
[----:B---3--:R-:W-:Y:S01]  /*603f0*/  IADD3 R44, P1, R22, R9, RZ ;  /* 0x00000009162c7210 */ /* 0x008fe20007f3e0ff */
[----:B------:R-:W-:-:S03]  /*60400*/  IMAD.X R47, R17, 0x1, R10, P2 ;  /* 0x00000001112f7824 */ /* 0x000fc600010e060a */
        /* <DEDUP_REMOVED lines=17> */
[----:B---3--:R-:W-:Y:S01]  /*60520*/  IADD3 R44, P1, R23, R19, RZ ;  /* 0x00000013172c7210 */ /* 0x008fe20007f3e0ff */
[----:B------:R-:W-:-:S03]  /*60530*/  IMAD.X R47, R16, 0x1, R20, P2 ;  /* 0x00000001102f7824 */ /* 0x000fc600010e0614 */
[----:B------:R-:W-:Y:S01]  /*60540*/  STL.64 [R1+0x5b0], R60 ;  /* 0x0005b03c01007387 */ /* 0x000fe20000100a00 */
[----:B------:R-:W-:Y:S01]  /*60550*/  IMAD.X R45, R16, 0x1, R21, P1 ;  /* 0x00000001102d7824 */ /* 0x000fe200008e0615 */
[----:B------:R-:W-:Y:S02]  /*60560*/  SHF.R.S32.HI R17, RZ, 0x1f, R24 ;  /* 0x0000001fff117819 */ /* 0x000fe40000011418 */
[----:B------:R0:W-:Y:S01]  /*60570*/  STL.64 [R1+0x5a8], R46 ;  /* 0x0005a82e01007387 */ /* 0x0001e20000100a00 */
[----:B------:R-:W-:-:S03]  /*60580*/  IADD3 R22, P3, R24, R8, RZ ;  /* 0x0000000818167210 */ /* 0x000fc60007f7e0ff */
[----:B------:R1:W-:Y:S02]  /*60590*/  STL.64 [R1+0x5a0], R44 ;  /* 0x0005a02c01007387 */ /* 0x0003e40000100a00 */
[----:B------:R-:W-:Y:S01]  /*605a0*/  IMAD.X R23, R17, 0x1, R10, P3 ;  /* 0x0000000111177824 */ /* 0x000fe200018e060a */
        /* <DEDUP_REMOVED lines=15> */
[----:B------:R-:W-:Y:S01]  /*606a0*/  STL.64 [R1+0x618], R46 ;  /* 0x0006182e01007387 */ /* 0x000fe20000100a00 */
[C---:B------:R-:W-:Y:S02]  /*606b0*/  IADD3 R24, P2, R25.reuse, R19, RZ ;  /* 0x0000001319187210 */ /* 0x040fe40007f5e0ff */
[----:B------:R-:W-:Y:S01]  /*606c0*/  SHF.R.S32.HI R17, RZ, 0x1f, R26 ;  /* 0x0000001fff117819 */ /* 0x000fe2000001141a */
[----:B------:R1:W-:Y:S01]  /*606d0*/  STL.64 [R1+0x648], R44 ;  /* 0x0006482c01007387 */ /* 0x0003e20000100a00 */
[----:B0-----:R-:W-:Y:S01]  /*606e0*/  IADD3 R22, P3, R25, R18, RZ ;  /* 0x0000001219167210 */ /* 0x001fe20007f7e0ff */
[----:B------:R-:W-:-:S04]  /*606f0*/  IMAD.X R25, R16, 0x1, R21, P2 ;  /* 0x0000000110197824 */ /* 0x000fc800010e0615 */
[----:B------:R-:W-:Y:S01]  /*60700*/  IMAD.X R23, R16, 0x1, R20, P3 ;  /* 0x0000000110177824 */ /* 0x000fe200018e0614 */
[----:B-1----:R-:W-:-:S04]  /*60710*/  IADD3 R44, P1, R26, R8, RZ ;  /* 0x000000081a2c7210 */ /* 0x002fc80007f3e0ff */
        /* <DEDUP_REMOVED lines=17> */
[C---:B---3--:R-:W-:Y:S01]  /*60830*/  IADD3 R44, P1, R27.reuse, R18, RZ ;  /* 0x000000121b2c7210 */ /* 0x048fe20007f3e0ff */
[----:B------:R-:W-:Y:S01]  /*60840*/  IMAD.X R25, R16, 0x1, R11, P2 ;  /* 0x0000000110197824 */ /* 0x000fe200010e060b */
[----:B------:R-:W-:-:S03]  /*60850*/  IADD3 R26, P3, R27, R19, RZ ;  /* 0x000000131b1a7210 */ /* 0x000fc60007f7e0ff */
[C---:B------:R-:W-:Y:S01]  /*60860*/  IMAD.X R45, R16.reuse, 0x1, R20, P1 ;  /* 0x00000001102d7824 */ /* 0x040fe200008e0614 */
[----:B------:R-:W-:Y:S01]  /*60870*/  STL.64 [R1+0x698], R22 ;  /* 0x0006981601007387 */ /* 0x000fe20000100a00 */
[----:B------:R-:W-:Y:S01]  /*60880*/  SHF.R.S32.HI R17, RZ, 0x1f, R28 ;  /* 0x0000001fff117819 */ /* 0x000fe2000001141c */
[----:B------:R-:W-:Y:S02]  /*60890*/  IMAD.X R27, R16, 0x1, R21, P3 ;  /* 0x00000001101b7824 */ /* 0x000fe400018e0615 */
[----:B------:R0:W-:Y:S04]  /*608a0*/  STL.64 [R1+0x6c8], R24 ;  /* 0x0006c81801007387 */ /* 0x0001e80000100a00 */
[----:B------:R1:W-:Y:S01]  /*608b0*/  STL.64 [R1+0x6c0], R44 ;  /* 0x0006c02c01007387 */ /* 0x0003e20000100a00 */
[----:B0-----:R-:W-:-:S02]  /*608c0*/  IADD3 R24, P2, R28, R8, RZ ;  /* 0x000000081c187210 */ /* 0x001fc40007f5e0ff */
[C---:B-1----:R-:W-:Y:S01]  /*608d0*/  IADD3 R44, P1, R28.reuse, R9, RZ ;  /* 0x000000091c2c7210 */ /* 0x042fe20007f3e0ff */
[----:B------:R0:W-:Y:S02]  /*608e0*/  STL.64 [R1+0x6b8], R26 ;  /* 0x0006b81a01007387 */ /* 0x0001e40000100a00 */
[C---:B------:R-:W-:Y:S02]  /*608f0*/  IMAD.X R25, R17.reuse, 0x1, R10, P2 ;  /* 0x0000000111197824 */ /* 0x040fe400010e060a */
[C---:B------:R-:W-:Y:S02]  /*60900*/  VIADD R22, R28.reuse, UR7 ;  /* 0x000000071c167c36 */ /* 0x040fe40008000000 */
[----:B------:R-:W-:Y:S01]  /*60910*/  IMAD.X R45, R17, 0x1, R11, P1 ;  /* 0x00000001112d7824 */ /* 0x000fe200008e060b */
[----:B------:R1:W-:Y:S01]  /*60920*/  STL.64 [R1+0x6d8], R24 ;  /* 0x0006d81801007387 */ /* 0x0003e20000100a00 */
[----:B0-----:R-:W-:-:S03]  /*60930*/  IADD3 R26, P3, R28, R18, RZ ;  /* 0x000000121c1a7210 */ /* 0x001fc60007f7e0ff */
[----:B------:R0:W-:Y:S01]  /*60940*/  STL.64 [R1+0x700], R44 ;  /* 0x0007002c01007387 */ /* 0x0001e20000100a00 */
[----:B------:R-:W-:Y:S01]  /*60950*/  SHF.R.S32.HI R16, RZ, 0x1f, R22 ;  /* 0x0000001fff107819 */ /* 0x000fe20000011416 */
[C---:B------:R-:W-:Y:S01]  /*60960*/  IMAD.X R27, R17.reuse, 0x1, R20, P3 ;  /* 0x00000001111b7824 */ /* 0x040fe200018e0614 */
[----:B-1----:R-:W-:Y:S02]  /*60970*/  IADD3 R24, P2, R28, R19, RZ ;  /* 0x000000131c187210 */ /* 0x002fe40007f5e0ff */
[----:B0-----:R-:W-:Y:S02]  /*60980*/  IADD3 R44, P1, R22, R8, RZ ;  /* 0x00000008162c7210 */ /* 0x001fe40007f3e0ff */
[----:B------:R0:W-:Y:S01]  /*60990*/  STL.64 [R1+0x6f8], R26 ;  /* 0x0006f81a01007387 */ /* 0x0001e20000100a00 */
[----:B------:R-:W-:Y:S02]  /*609a0*/  IMAD.X R25, R17, 0x1, R21, P2 ;  /* 0x0000000111197824 */ /* 0x000fe400010e0615 */
[----:B------:R-:W-:-:S03]  /*609b0*/  IMAD.X R45, R16, 0x1, R10, P1 ;  /* 0x00000001102d7824 */ /* 0x000fc600008e060a */
[----:B------:R1:W-:Y:S01]  /*609c0*/  STL.64 [R1+0x710], R24 ;  /* 0x0007101801007387 */ /* 0x0003e20000100a00 */
[----:B0-----:R-:W-:-:S03]  /*609d0*/  IADD3 R26, P3, R22, R9, RZ ;  /* 0x00000009161a7210 */ /* 0x001fc60007f7e0ff */
[----:B------:R0:W-:Y:S01]  /*609e0*/  STL.64 [R1+0x730], R44 ;  /* 0x0007302c01007387 */ /* 0x0001e20000100a00 */
[----:B------:R-:W-:Y:S01]  /*609f0*/  VIADD R23, R22, UR9 ;  /* 0x0000000916177c36 */ /* 0x000fe20008000000 */
[----:B------:R-:W-:Y:S01]  /*60a00*/  LOP3.LUT R58, R58, 0xfff7ffff, RZ, 0xc0, !PT ;  /* 0xfff7ffff3a3a7812 */ /* 0x000fe200078ec0ff */
[----:B------:R-:W-:Y:S01]  /*60a10*/  IMAD.MOV.U32 R39, RZ, RZ, R42 ;  /* 0x000000ffff277224 */ /* 0x000fe200078e002a */
[----:B------:R-:W-:Y:S01]  /*60a20*/  LOP3.LUT R59, R59, 0xffbfffff, RZ, 0xc0, !PT ;  /* 0xffbfffff3b3b7812 */ /* 0x000fe200078ec0ff */
[----:B------:R-:W-:Y:S01]  /*60a30*/  IMAD.X R27, R16, 0x1, R11, P3 ;  /* 0x00000001101b7824 */ /* 0x000fe200018e060b */
[C---:B-1----:R-:W-:Y:S01]  /*60a40*/  IADD3 R24, P2, R22.reuse, R18, RZ ;  /* 0x0000001216187210 */ /* 0x042fe20007f5e0ff */
[----:B------:R-:W-:Y:S01]  /*60a50*/  IMAD.MOV.U32 R60, RZ, RZ, R4 ;  /* 0x000000ffff3c7224 */ /* 0x000fe200078e0004 */
[----:B0-----:R-:W-:Y:S02]  /*60a60*/  IADD3 R44, P1, R22, R19, RZ ;  /* 0x00000013162c7210 */ /* 0x001fe40007f3e0ff */
[----:B------:R0:W-:Y:S01]  /*60a70*/  STL.64 [R1+0x750], R26 ;  /* 0x0007501a01007387 */ /* 0x0001e20000100a00 */
[----:B------:R-:W-:Y:S01]  /*60a80*/  IMAD.X R25, R16, 0x1, R20, P2 ;  /* 0x0000000110197824 */ /* 0x000fe200010e0614 */
[----:B------:R-:W-:Y:S01]  /*60a90*/  SHF.R.S32.HI R17, RZ, 0x1f, R23 ;  /* 0x0000001fff117819 */ /* 0x000fe20000011417 */
[----:B------:R-:W-:Y:S01]  /*60aa0*/  IMAD.MOV.U32 R37, RZ, RZ, R40 ;  /* 0x000000ffff257224 */ /* 0x000fe200078e0028 */
[----:B----4-:R-:W-:Y:S01]  /*60ab0*/  LOP3.LUT R2, R2, 0xfeffffff, RZ, 0xc0, !PT ;  /* 0xfeffffff02027812 */ /* 0x010fe200078ec0ff */
[----:B------:R-:W-:Y:S01]  /*60ac0*/  IMAD.X R45, R16, 0x1, R21, P1 ;  /* 0x00000001102d7824 */ /* 0x000fe200008e0615 */
[----:B------:R1:W-:Y:S01]  /*60ad0*/  STL.64 [R1+0x748], R24 ;  /* 0x0007481801007387 */ /* 0x0003e20000100a00 */
[----:B------:R-:W-:Y:S01]  /*60ae0*/  LOP3.LUT R53, R53, 0x7fffffff, RZ, 0xc0, !PT ;  /* 0x7fffffff35357812 */ /* 0x000fe200078ec0ff */
[----:B------:R-:W-:Y:S01]  /*60af0*/  ULDC UR9, c[0x0][0x228] ;  /* 0x00008a0000097ab9 */ /* 0x000fe20000000800 */
[----:B0-----:R-:W-:Y:S01]  /*60b00*/  IADD3 R26, P3, R23, R8, RZ ;  /* 0x00000008171a7210 */ /* 0x001fe20007f7e0ff */
[----:B------:R0:W-:Y:S04]  /*60b10*/  STL.64 [R1+0x740], R44 ;  /* 0x0007402c01007387 */ /* 0x0001e80000100a00 */
[----:B------:R-:W-:Y:S01]  /*60b20*/  IMAD.X R27, R17, 0x1, R10, P3 ;  /* 0x00000001111b7824 */ /* 0x000fe200018e060a */
[C---:B-1----:R-:W-:Y:S01]  /*60b30*/  IADD3 R24, P2, R23.reuse, R9, RZ ;  /* 0x0000000917187210 */ /* 0x042fe20007f5e0ff */
[----:B------:R-:W-:Y:S01]  /*60b40*/  VIADD R22, R23, UR11 ;  /* 0x0000000b17167c36 */ /* 0x000fe20008000000 */
[----:B------:R-:W-:Y:S01]  /*60b50*/  LOP3.LUT R55, R55, 0x7fffffff, RZ, 0xc0, !PT ;  /* 0x7fffffff37377812 */ /* 0x000fe200078ec0ff */
[----:B------:R-:W-:Y:S01]  /*60b60*/  IMAD.MOV.U32 R42, RZ, RZ, R6 ;  /* 0x000000ffff2a7224 */ /* 0x000fe200078e0006 */
[----:B0-----:R-:W-:Y:S01]  /*60b70*/  IADD3 R44, P1, R23, R18, RZ ;  /* 0x00000012172c7210 */ /* 0x001fe20007f3e0ff */
[----:B------:R0:W-:Y:S01]  /*60b80*/  STL.64 [R1+0x770], R26 ;  /* 0x0007701a01007387 */ /* 0x0001e20000100a00 */
[C---:B------:R-:W-:Y:S01]  /*60b90*/  IMAD.X R25, R17.reuse, 0x1, R11, P2 ;  /* 0x0000000111197824 */ /* 0x040fe200010e060b */
[----:B--2---:R-:W-:Y:S01]  /*60ba0*/  LOP3.LUT R12, R12, 0xfffffeff, RZ, 0xc0, !PT ;  /* 0xfffffeff0c0c7812 */ /* 0x004fe200078ec0ff */
[----:B------:R-:W-:Y:S01]  /*60bb0*/  IMAD.MOV.U32 R40, RZ, RZ, R5 ;  /* 0x000000ffff287224 */ /* 0x000fe200078e0005 */
[----:B------:R-:W-:Y:S01]  /*60bc0*/  ULDC UR11, c[0x0][0x228] ;  /* 0x00008a00000b7ab9 */ /* 0x000fe20000000800 */
[----:B------:R-:W-:Y:S01]  /*60bd0*/  IMAD.X R45, R17, 0x1, R20, P1 ;  /* 0x00000001112d7824 */ /* 0x000fe200008e0614 */
[----:B------:R1:W-:Y:S01]  /*60be0*/  STL.64 [R1+0x790], R24 ;  /* 0x0007901801007387 */ /* 0x0003e20000100a00 */
[----:B------:R-:W-:-:S02]  /*60bf0*/  SHF.R.S32.HI R16, RZ, 0x1f, R22 ;  /* 0x0000001fff107819 */ /* 0x000fc40000011416 */
        /* <DEDUP_REMOVED lines=10> */
[----:B------:R-:W-:Y:S01]  /*60ca0*/  LOP3.LUT R49, R49, 0x7fffffff, RZ, 0xc0, !PT ;  /* 0x7fffffff31317812 */ /* 0x000fe200078ec0ff */
[----:B------:R-:W-:Y:S01]  /*60cb0*/  ULDC UR13, c[0x0][0x228] ;  /* 0x00008a00000d7ab9 */ /* 0x000fe20000000800 */
[----:B------:R-:W-:-:S02]  /*60cc0*/  IMAD.X R45, R16, 0x1, R11, P1 ;  /* 0x00000001102d7824 */ /* 0x000fc400008e060b */
[----:B------:R1:W-:Y:S01]  /*60cd0*/  STL.64 [R1+0x7b0], R24 ;  /* 0x0007b01801007387 */ /* 0x0003e20000100a00 */
[----:B0-----:R-:W-:-:S03]  /*60ce0*/  IADD3 R26, P3, R22, R18, RZ ;  /* 0x00000012161a7210 */ /* 0x001fc60007f7e0ff */
[----:B------:R0:W-:Y:S01]  /*60cf0*/  STL.64 [R1+0x7d8], R44 ;  /* 0x0007d82c01007387 */ /* 0x0001e20000100a00 */
[----:B------:R-:W-:Y:S01]  /*60d00*/  SHF.R.S32.HI R17, RZ, 0x1f, R23 ;  /* 0x0000001fff117819 */ /* 0x000fe20000011417 */
[----:B------:R-:W-:Y:S01]  /*60d10*/  IMAD.X R27, R16, 0x1, R20, P3 ;  /* 0x00000001101b7824 */ /* 0x000fe200018e0614 */
        /* <DEDUP_REMOVED lines=14> */
[----:B------:R-:W-:Y:S01]  /*60e00*/  ULDC UR45, c[0x0][0x228] ;  /* 0x00008a00002d7ab9 */ /* 0x000fe20000000800 */
[----:B0-----:R-:W-:Y:S02]  /*60e10*/  IADD3 R44, P1, R23, R19, RZ ;  /* 0x00000013172c7210 */ /* 0x001fe40007f3e0ff */
        /* <DEDUP_REMOVED lines=8> */
[C---:B-1----:R-:W-:Y:S01]  /*60ea0*/  IADD3 R24, P2, R22.reuse, R9, RZ ;  /* 0x0000000916187210 */ /* 0x042fe20007f5e0ff */
[----:B------:R-:W-:Y:S01]  /*60eb0*/  VIADD R23, R22, UR44 ;  /* 0x0000002c16177c36 */ /* 0x000fe20008000000 */
[----:B------:R-:W-:Y:S01]  /*60ec0*/  LOP3.LUT R52, R52, 0x7fffffff, RZ, 0xc0, !PT ;  /* 0x7fffffff34347812 */ /* 0x000fe200078ec0ff */
[----:B------:R-:W-:Y:S01]  /*60ed0*/  ULDC UR44, c[0x0][0x228] ;  /* 0x00008a00002c7ab9 */ /* 0x000fe20000000800 */
[----:B0-----:R-:W-:Y:S01]  /*60ee0*/  IADD3 R44, P1, R22, R18, RZ ;  /* 0x00000012162c7210 */ /* 0x001fe20007f3e0ff */
[----:B------:R0:W-:Y:S01]  /*60ef0*/  STL.64 [R1+0x838], R26 ;  /* 0x0008381a01007387 */ /* 0x0001e20000100a00 */
[----:B------:R-:W-:-:S03]  /*60f00*/  IMAD.X R25, R16, 0x1, R11, P2 ;  /* 0x0000000110197824 */ /* 0x000fc600010e060b */
[----:B------:R-:W-:Y:S01]  /*60f10*/  IMAD.X R45, R16, 0x1, R20, P1 ;  /* 0x00000001102d7824 */ /* 0x000fe200008e0614 */
[----:B------:R-:W-:Y:S01]  /*60f20*/  SHF.R.S32.HI R17, RZ, 0x1f, R23 ;  /* 0x0000001fff117819 */ /* 0x000fe20000011417 */
[----:B------:R1:W-:Y:S01]  /*60f30*/  STL.64 [R1+0x858], R24 ;  /* 0x0008581801007387 */ /* 0x0003e20000100a00 */
[----:B0-----:R-:W-:-:S03]  /*60f40*/  IADD3 R26, P3, R22, R19, RZ ;  /* 0x00000013161a7210 */ /* 0x001fc60007f7e0ff */
[----:B------:R0:W-:Y:S02]  /*60f50*/  STL.64 [R1+0x850], R44 ;  /* 0x0008502c01007387 */ /* 0x0001e40000100a00 */
[----:B------:R-:W-:Y:S01]  /*60f60*/  IMAD.X R27, R16, 0x1, R21, P3 ;  /* 0x00000001101b7824 */ /* 0x000fe200018e0615 */
[C---:B-1----:R-:W-:Y:S01]  /*60f70*/  IADD3 R24, P2, R23.reuse, R8, RZ ;  /* 0x0000000817187210 */ /* 0x042fe20007f5e0ff */
[C---:B------:R-:W-:Y:S01]  /*60f80*/  VIADD R22, R23.reuse, UR43 ;  /* 0x0000002b17167c36 */ /* 0x040fe20008000000 */
[----:B------:R-:W-:Y:S01]  /*60f90*/  ULDC UR43, c[0x0][0x228] ;  /* 0x00008a00002b7ab9 */ /* 0x000fe20000000800 */
[----:B0-----:R-:W-:Y:S01]  /*60fa0*/  IADD3 R44, P1, R23, R9, RZ ;  /* 0x00000009172c7210 */ /* 0x001fe20007f3e0ff */
[----:B------:R0:W-:Y:S01]  /*60fb0*/  STL.64 [R1+0x848], R26 ;  /* 0x0008481a01007387 */ /* 0x0001e20000100a00 */
[----:B------:R-:W-:-:S03]  /*60fc0*/  IMAD.X R25, R17, 0x1, R10, P2 ;  /* 0x0000000111197824 */ /* 0x000fc600010e060a */
[----:B------:R-:W-:Y:S02]  /*60fd0*/  IMAD.X R45, R17, 0x1, R11, P1 ;  /* 0x00000001112d7824 */ /* 0x000fe400008e060b */
        /* <DEDUP_REMOVED lines=14> */
[----:B------:R-:W-:Y:S01]  /*610c0*/  ULDC UR42, c[0x0][0x228] ;  /* 0x00008a00002a7ab9 */ /* 0x000fe20000000800 */
[----:B------:R-:W-:Y:S01]  /*610d0*/  IMAD.X R27, R16, 0x1, R11, P3 ;  /* 0x00000001101b7824 */ /* 0x000fe200018e060b */
[C---:B-1----:R-:W-:Y:S02]  /*610e0*/  IADD3 R24, P2, R22.reuse, R18, RZ ;  /* 0x0000001216187210 */ /* 0x042fe40007f5e0ff */
[----:B------:R-:W-:Y:S02]  /*610f0*/  SHF.R.S32.HI R17, RZ, 0x1f, R23 ;  /* 0x0000001fff117819 */ /* 0x000fe40000011417 */
[----:B0-----:R-:W-:Y:S01]  /*61100*/  IADD3 R44, P1, R22, R19, RZ ;  /* 0x00000013162c7210 */ /* 0x001fe20007f3e0ff */
[----:B------:R0:W-:Y:S01]  /*61110*/  STL.64 [R1+0x8d8], R26 ;  /* 0x0008d81a01007387 */ /* 0x0001e20000100a00 */
[----:B------:R-:W-:-:S03]  /*61120*/  IMAD.X R25, R16, 0x1, R20, P2 ;  /* 0x0000000110197824 */ /* 0x000fc600010e0614 */
[----:B------:R-:W-:Y:S02]  /*61130*/  IMAD.X R45, R16, 0x1, R21, P1 ;  /* 0x00000001102d7824 */ /* 0x000fe400008e0615 */
        /* <DEDUP_REMOVED lines=154> */
[----:B0-----:R-:W-:Y:S02]  /*61ae0*/  IADD3 R44, P1, R23, R9, RZ ;  /* 0x00000009172c7210 */ /* 0x001fe40007f3e0ff */
[----:B------:R0:W-:Y:S01]  /*61af0*/  STL.64 [R1+0xb78], R26 ;  /* 0x000b781a01007387 */ /* 0x0001e20000100a00 */
[C---:B------:R-:W-:Y:S02]  /*61b00*/  IMAD.X R25, R17.reuse, 0x1, R10, P2 ;  /* 0x0000000111197824 */ /* 0x040fe400010e060a */
[----:B------:R-:W-:-:S03]  /*61b10*/  IMAD.X R45, R17, 0x1, R11, P1 ;  /* 0x00000001112d7824 */ /* 0x000fc600008e060b */
        /* <DEDUP_REMOVED lines=14> */
[----:B------:R-:W-:Y:S01]  /*61c00*/  ULDC.64 UR28, c[0x0][0x228] ;  /* 0x00008a00001c7ab9 */ /* 0x000fe20000000a00 */
        /* <DEDUP_REMOVED lines=16> */
[----:B------:R-:W-:Y:S01]  /*61d10*/  IMAD.X R45, R17, 0x1, R20, P1 ;  /* 0x00000001112d7824 */ /* 0x000fe200008e0614 */
[----:B------:R-:W-:-:S02]  /*61d20*/  SHF.R.S32.HI R16, RZ, 0x1f, R22 ;  /* 0x0000001fff107819 */ /* 0x000fc40000011416 */
[----:B------:R1:W-:Y:S01]  /*61d30*/  STL.64 [R1+0xc50], R24 ;  /* 0x000c501801007387 */ /* 0x0003e20000100a00 */
[----:B0-----:R-:W-:-:S03]  /*61d40*/  IADD3 R26, P3, R23, R19, RZ ;  /* 0x00000013171a7210 */ /* 0x001fc60007f7e0ff */
[----:B------:R0:W-:Y:S02]  /*61d50*/  STL.64 [R1+0xc48], R44 ;  /* 0x000c482c01007387 */ /* 0x0001e40000100a00 */
[----:B------:R-:W-:Y:S01]  /*61d60*/  IMAD.X R27, R17, 0x1, R21, P3 ;  /* 0x00000001111b7824 */ /* 0x000fe200018e0615 */
[C---:B-1----:R-:W-:Y:S01]  /*61d70*/  IADD3 R24, P2, R22.reuse, R8, RZ ;  /* 0x0000000816187210 */ /* 0x042fe20007f5e0ff */
[C---:B------:R-:W-:Y:S01]  /*61d80*/  VIADD R23, R22.reuse, UR26 ;  /* 0x0000001a16177c36 */ /* 0x040fe20008000000 */
[----:B------:R-:W-:Y:S01]  /*61d90*/  ULDC.64 UR26, c[0x0][0x228] ;  /* 0x00008a00001a7ab9 */ /* 0x000fe20000000a00 */
        /* <DEDUP_REMOVED lines=17> */
[----:B------:R-:W-:Y:S02]  /*61eb0*/  VIADD R22, R23, UR25 ;  /* 0x0000001917167c36 */ /* 0x000fe40008000000 */
        /* <DEDUP_REMOVED lines=211> */
[C---:B------:R-:W-:Y:S01]  /*62bf0*/  IMAD.X R27, R22.reuse, 0x1, R20, P3 ;  /* 0x00000001161b7824 */ /* 0x040fe200018e0614 */
[-C--:B-1----:R-:W-:Y:S02]  /*62c00*/  IADD3 R24, P2, R23, R19.reuse, RZ ;  /* 0x0000001317187210 */ /* 0x082fe40007f5e0ff */
[C---:B0-----:R-:W-:Y:S02]  /*62c10*/  IADD3 R44, P1, R17.reuse, R8, RZ ;  /* 0x00000008112c7210 */ /* 0x041fe40007f3e0ff */
[----:B------:R0:W-:Y:S01]  /*62c20*/  STL.64 [R1+0x1080], R26 ;  /* 0x0010801a01007387 */ /* 0x0001e20000100a00 */
[----:B------:R-:W-:Y:S02]  /*62c30*/  IMAD.X R25, R22, 0x1, R21, P2 ;  /* 0x0000000116197824 */ /* 0x000fe400010e0615 */
[----:B------:R-:W-:Y:S01]  /*62c40*/  IMAD.X R45, R16, 0x1, R10, P1 ;  /* 0x00000001102d7824 */ /* 0x000fe200008e060a */
[----:B------:R-:W-:-:S02]  /*62c50*/  IADD3 R22, P1, R17, R19, RZ ;  /* 0x0000001311167210 */ /* 0x000fc40007f3e0ff */
[----:B------:R1:W-:Y:S01]  /*62c60*/  STL.64 [R1+0x1078], R24 ;  /* 0x0010781801007387 */ /* 0x0003e20000100a00 */
[----:B0-----:R-:W-:Y:S02]  /*62c70*/  IADD3 R26, P3, R17, R9, RZ ;  /* 0x00000009111a7210 */ /* 0x001fe40007f7e0ff */
[----:B------:R-:W-:-:S03]  /*62c80*/  IMAD.X R23, R16, 0x1, R21, P1 ;  /* 0x0000000110177824 */ /* 0x000fc600008e0615 */
[C---:B------:R-:W-:Y:S01]  /*62c90*/  IMAD.X R27, R16.reuse, 0x1, R11, P3 ;  /* 0x00000001101b7824 */ /* 0x040fe200018e060b */
[C---:B-1----:R-:W-:Y:S01]  /*62ca0*/  IADD3 R24, P2, R17.reuse, R18, RZ ;  /* 0x0000001211187210 */ /* 0x042fe20007f5e0ff */
[----:B------:R-:W-:Y:S01]  /*62cb0*/  VIADD R17, R17, UR53 ;  /* 0x0000003511117c36 */ /* 0x000fe20008000000 */
[----:B------:R-:W-:Y:S01]  /*62cc0*/  STL.64 [R1+0x1090], R44 ;  /* 0x0010902c01007387 */ /* 0x000fe20000100a00 */
[----:B------:R-:W-:Y:S01]  /*62cd0*/  LOP3.LUT R57, R57, 0xdfffffff, RZ, 0xc0, !PT ;  /* 0xdfffffff39397812 */ /* 0x000fe200078ec0ff */
[----:B------:R-:W-:Y:S01]  /*62ce0*/  ULDC UR53, c[0x0][0x228] ;  /* 0x00008a0000357ab9 */ /* 0x000fe20000000800 */
[----:B------:R-:W-:Y:S01]  /*62cf0*/  IMAD.X R25, R16, 0x1, R20, P2 ;  /* 0x0000000110197824 */ /* 0x000fe200010e0614 */
[----:B------:R-:W-:Y:S01]  /*62d00*/  STL.64 [R1+0x10a0], R26 ;  /* 0x0010a01a01007387 */ /* 0x000fe20000100a00 */
[----:B------:R-:W-:-:S03]  /*62d10*/  SHF.R.S32.HI R16, RZ, 0x1f, R17 ;  /* 0x0000001fff107819 */ /* 0x000fc60000011411 */
[----:B------:R0:W-:Y:S02]  /*62d20*/  STL.64 [R1+0x1070], R22 ;  /* 0x0010701601007387 */ /* 0x0001e40000100a00 */
[C---:B0-----:R-:W-:Y:S02]  /*62d30*/  IADD3 R22, P3, R17.reuse, R8, RZ ;  /* 0x0000000811167210 */ /* 0x041fe40007f7e0ff */
[----:B------:R0:W-:Y:S03]  /*62d40*/  STL.64 [R1+0x1098], R24 ;  /* 0x0010981801007387 */ /* 0x0001e60000100a00 */
[----:B------:R-:W-:Y:S01]  /*62d50*/  IMAD.X R23, R16, 0x1, R10, P3 ;  /* 0x0000000110177824 */ /* 0x000fe200018e060a */
[----:B------:R-:W-:-:S04]  /*62d60*/  IADD3 R26, P2, R17, R9, RZ ;  /* 0x00000009111a7210 */ /* 0x000fc80007f5e0ff */
[----:B------:R1:W-:Y:S01]  /*62d70*/  STL.64 [R1+0x10a8], R22 ;  /* 0x0010a81601007387 */ /* 0x0003e20000100a00 */
[----:B0-----:R-:W-:Y:S01]  /*62d80*/  IADD3 R24, P1, R17, R18, RZ ;  /* 0x0000001211187210 */ /* 0x001fe20007f3e0ff */
[----:B------:R-:W-:-:S04]  /*62d90*/  IMAD.X R27, R16, 0x1, R11, P2 ;  /* 0x00000001101b7824 */ /* 0x000fc800010e060b */
        /* <DEDUP_REMOVED lines=10> */
[----:B0-----:R-:W-:-:S05]  /*62e40*/  IADD3 R22, P3, R17, R8, RZ ;  /* 0x0000000811167210 */ /* 0x001fca0007f7e0ff */
[----:B------:R-:W-:Y:S01]  /*62e50*/  IMAD.X R23, R16, 0x1, R10, P3 ;  /* 0x0000000110177824 */ /* 0x000fe200018e060a */
[----:B------:R-:W-:-:S04]  /*62e60*/  IADD3 R26, P2, R17, R9, RZ ;  /* 0x00000009111a7210 */ /* 0x000fc80007f5e0ff */
[----:B------:R0:W-:Y:S01]  /*62e70*/  STL.64 [R1+0x10d8], R22 ;  /* 0x0010d81601007387 */ /* 0x0001e20000100a00 */
[C---:B------:R-:W-:Y:S01]  /*62e80*/  IADD3 R24, P1, R17.reuse, R18, RZ ;  /* 0x0000001211187210 */ /* 0x040fe20007f3e0ff */
[----:B------:R-:W-:Y:S01]  /*62e90*/  IMAD.X R27, R16, 0x1, R11, P2 ;  /* 0x00000001101b7824 */ /* 0x000fe200010e060b */
[----:B0-----:R-:W-:-:S03]  /*62ea0*/  IADD3 R22, P3, R17, R19, RZ ;  /* 0x0000001311167210 */ /* 0x001fc60007f7e0ff */
[C---:B------:R-:W-:Y:S02]  /*62eb0*/  IMAD.X R25, R16.reuse, 0x1, R20, P1 ;  /* 0x0000000110197824 */ /* 0x040fe400008e0614 */
[----:B------:R-:W-:Y:S02]  /*62ec0*/  IMAD.X R23, R16, 0x1, R21, P3 ;  /* 0x0000000110177824 */ /* 0x000fe400018e0615 */
[----:B------:R-:W-:Y:S01]  /*62ed0*/  VIADD R17, R17, UR51 ;  /* 0x0000003311117c36 */ /* 0x000fe20008000000 */
[----:B------:R-:W-:Y:S02]  /*62ee0*/  ULDC UR51, c[0x0][0x228] ;  /* 0x00008a0000337ab9 */ /* 0x000fe40000000800 */
[----:B------:R0:W-:Y:S04]  /*62ef0*/  STL.64 [R1+0x1108], R22 ;  /* 0x0011081601007387 */ /* 0x0001e80000100a00 */
[----:B------:R-:W-:Y:S04]  /*62f00*/  STL.64 [R1+0x10e0], R26 ;  /* 0x0010e01a01007387 */ /* 0x000fe80000100a00 */
[----:B------:R1:W-:Y:S01]  /*62f10*/  STL.64 [R1+0x10f0], R24 ;  /* 0x0010f01801007387 */ /* 0x0003e20000100a00 */
[----:B0-----:R-:W-:-:S02]  /*62f20*/  SHF.R.S32.HI R22, RZ, 0x1f, R17 ;  /* 0x0000001fff167819 */ /* 0x001fc40000011411 */
[----:B-1----:R-:W-:-:S05]  /*62f30*/  IADD3 R24, P3, R17, R8, RZ ;  /* 0x0000000811187210 */ /* 0x002fca0007f7e0ff */
[C---:B------:R-:W-:Y:S01]  /*62f40*/  IMAD.X R25, R22.reuse, 0x1, R10, P3 ;  /* 0x0000000116197824 */ /* 0x040fe200018e060a */
[C---:B------:R-:W-:Y:S01]  /*62f50*/  IADD3 R44, P2, R17.reuse, R9, RZ ;  /* 0x00000009112c7210 */ /* 0x040fe20007f5e0ff */
[C---:B------:R-:W-:Y:S01]  /*62f60*/  VIADD R16, R17.reuse, UR55 ;  /* 0x0000003711107c36 */ /* 0x040fe20008000000 */
[C---:B------:R-:W-:Y:S01]  /*62f70*/  IADD3 R26, P1, R17.reuse, R18, RZ ;  /* 0x00000012111a7210 */ /* 0x040fe20007f3e0ff */
[----:B------:R-:W-:Y:S01]  /*62f80*/  ULDC UR55, c[0x0][0x228] ;  /* 0x00008a0000377ab9 */ /* 0x000fe20000000800 */
[----:B------:R0:W-:Y:S01]  /*62f90*/  STL.64 [R1+0x10e8], R24 ;  /* 0x0010e81801007387 */ /* 0x0001e20000100a00 */
[C---:B------:R-:W-:Y:S02]  /*62fa0*/  IMAD.X R45, R22.reuse, 0x1, R11, P2 ;  /* 0x00000001162d7824 */ /* 0x040fe400010e060b */
[----:B------:R-:W-:Y:S01]  /*62fb0*/  IMAD.X R27, R22, 0x1, R20, P1 ;  /* 0x00000001161b7824 */ /* 0x000fe200008e0614 */
[----:B0-----:R-:W-:Y:S02]  /*62fc0*/  IADD3 R24, P3, R17, R19, RZ ;  /* 0x0000001311187210 */ /* 0x001fe40007f7e0ff */
[----:B------:R-:W-:-:S03]  /*62fd0*/  SHF.R.S32.HI R17, RZ, 0x1f, R16 ;  /* 0x0000001fff117819 */ /* 0x000fc60000011410 */
[----:B------:R-:W-:Y:S01]  /*62fe0*/  IMAD.X R25, R22, 0x1, R21, P3 ;  /* 0x0000000116197824 */ /* 0x000fe200018e0615 */
[C---:B------:R-:W-:Y:S01]  /*62ff0*/  IADD3 R6, P3, R16.reuse, R8, RZ ;  /* 0x0000000810067210 */ /* 0x040fe20007f7e0ff */
[----:B------:R0:W-:Y:S01]  /*63000*/  STL.64 [R1+0x1100], R44 ;  /* 0x0011002c01007387 */ /* 0x0001e20000100a00 */
[----:B------:R-:W-:-:S03]  /*63010*/  IADD3 R46, P2, R16, R9, RZ ;  /* 0x00000009102e7210 */ /* 0x000fc60007f5e0ff */
[----:B------:R-:W-:Y:S04]  /*63020*/  STL.64 [R1+0x1120], R26 ;  /* 0x0011201a01007387 */ /* 0x000fe80000100a00 */
[----:B------:R1:W-:Y:S01]  /*63030*/  STL.64 [R1+0x1130], R24 ;  /* 0x0011301801007387 */ /* 0x0003e20000100a00 */
[----:B0-----:R-:W-:Y:S02]  /*63040*/  IMAD.MOV.U32 R45, RZ, RZ, R7 ;  /* 0x000000ffff2d7224 */ /* 0x001fe400078e0007 */
[C---:B------:R-:W-:Y:S02]  /*63050*/  IMAD.X R7, R17.reuse, 0x1, R10, P3 ;  /* 0x0000000111077824 */ /* 0x040fe400018e060a */
[----:B------:R-:W-:Y:S01]  /*63060*/  IMAD.X R47, R17, 0x1, R11, P2 ;  /* 0x00000001112f7824 */ /* 0x000fe200010e060b */
[----:B-1----:R-:W-:-:S02]  /*63070*/  IADD3 R24, P1, R16, R18, RZ ;  /* 0x0000001210187210 */ /* 0x002fc40007f3e0ff */
[----:B------:R0:W-:Y:S01]  /*63080*/  STL.64 [R1+0x1118], R6 ;  /* 0x0011180601007387 */ /* 0x0001e20000100a00 */
[C---:B------:R-:W-:Y:S01]  /*63090*/  VIADD R23, R16.reuse, UR54 ;  /* 0x0000003610177c36 */ /* 0x040fe20008000000 */
[----:B------:R-:W-:Y:S01]  /*630a0*/  ULDC UR54, c[0x0][0x228] ;  /* 0x00008a0000367ab9 */ /* 0x000fe20000000800 */
[----:B------:R-:W-:Y:S01]  /*630b0*/  IMAD.X R25, R17, 0x1, R20, P1 ;  /* 0x0000000111197824 */ /* 0x000fe200008e0614 */
[----:B------:R1:W-:Y:S01]  /*630c0*/  STL.64 [R1+0x1128], R46 ;  /* 0x0011282e01007387 */ /* 0x0003e20000100a00 */
[----:B0-----:R-:W-:-:S03]  /*630d0*/  IADD3 R6, P3, R16, R19, RZ ;  /* 0x0000001310067210 */ /* 0x001fc60007f7e0ff */
[----:B------:R0:W-:Y:S01]  /*630e0*/  STL.64 [R1+0x1148], R24 ;  /* 0x0011481801007387 */ /* 0x0001e20000100a00 */
[----:B------:R-:W-:Y:S01]  /*630f0*/  VIADD R27, R23, UR50 ;  /* 0x00000032171b7c36 */ /* 0x000fe20008000000 */
[----:B------:R-:W-:Y:S01]  /*63100*/  ULDC UR50, c[0x0][0x228] ;  /* 0x00008a0000327ab9 */ /* 0x000fe20000000800 */
[----:B------:R-:W-:Y:S01]  /*63110*/  IMAD.X R7, R17, 0x1, R21, P3 ;  /* 0x0000000111077824 */ /* 0x000fe200018e0615 */
[----:B------:R-:W-:Y:S01]  /*63120*/  IADD3 R4, P3, R23, R8, RZ ;  /* 0x0000000817047210 */ /* 0x000fe20007f7e0ff */
[----:B------:R-:W-:Y:S01]  /*63130*/  VIADD R16, R27, UR57 ;  /* 0x000000391b107c36 */ /* 0x000fe20008000000 */
[----:B-1----:R-:W-:Y:S01]  /*63140*/  IADD3 R46, P2, R23, R9, RZ ;  /* 0x00000009172e7210 */ /* 0x002fe20007f5e0ff */
[----:B------:R-:W-:Y:S01]  /*63150*/  IMAD.MOV.U32 R44, RZ, RZ, R29 ;  /* 0x000000ffff2c7224 */ /* 0x000fe200078e001d */
[----:B0-----:R-:W-:Y:S01]  /*63160*/  SHF.R.S32.HI R24, RZ, 0x1f, R23 ;  /* 0x0000001fff187819 */ /* 0x001fe20000011417 */
[----:B------:R0:W-:Y:S01]  /*63170*/  STL.64 [R1+0x1140], R6 ;  /* 0x0011400601007387 */ /* 0x0001e20000100a00 */
[----:B------:R-:W-:Y:S01]  /*63180*/  IMAD.MOV.U32 R37, RZ, RZ, R45 ;  /* 0x000000ffff257224 */ /* 0x000fe200078e002d */
[----:B------:R-:W-:-:S02]  /*63190*/  ULDC UR57, c[0x0][0x228] ;  /* 0x00008a0000397ab9 */ /* 0x000fc40000000800 */
[----:B------:R-:W-:Y:S02]  /*631a0*/  IMAD.X R5, R24, 0x1, R10, P3 ;  /* 0x0000000118057824 */ /* 0x000fe400018e060a */
[----:B------:R-:W-:Y:S01]  /*631b0*/  VIADD R17, R16, UR56 ;  /* 0x0000003810117c36 */ /* 0x000fe20008000000 */
[----:B------:R-:W-:Y:S01]  /*631c0*/  ULDC UR56, c[0x0][0x228] ;  /* 0x00008a0000387ab9 */ /* 0x000fe20000000800 */
[C---:B------:R-:W-:Y:S01]  /*631d0*/  IMAD.X R47, R24.reuse, 0x1, R11, P2 ;  /* 0x00000001182f7824 */ /* 0x040fe200010e060b */
[----:B------:R1:W-:Y:S01]  /*631e0*/  STL.64 [R1+0x1138], R4 ;  /* 0x0011380401007387 */ /* 0x0003e20000100a00 */
[----:B0-----:R-:W-:Y:S01]  /*631f0*/  IADD3 R6, P1, R23, R18, RZ ;  /* 0x0000001217067210 */ /* 0x001fe20007f3e0ff */
[----:B------:R-:W-:Y:S02]  /*63200*/  VIADD R22, R17, UR49 ;  /* 0x0000003111167c36 */ /* 0x000fe40008000000 */
[----:B------:R0:W-:Y:S01]  /*63210*/  STL.64 [R1+0x1150], R46 ;  /* 0x0011502e01007387 */ /* 0x0001e20000100a00 */
[----:B------:R-:W-:Y:S01]  /*63220*/  IMAD.MOV.U32 R29, RZ, RZ, R0 ;  /* 0x000000ffff1d7224 */ /* 0x000fe200078e0000 */
[----:B------:R-:W-:Y:S01]  /*63230*/  ULDC UR49, c[0x0][0x228] ;  /* 0x00008a0000317ab9 */ /* 0x000fe20000000800 */
[----:B------:R-:W-:Y:S01]  /*63240*/  IMAD.X R7, R24, 0x1, R20, P1 ;  /* 0x0000000118077824 */ /* 0x000fe200008e0614 */
[----:B-1----:R-:W-:Y:S01]  /*63250*/  IADD3 R4, P3, R23, R19, RZ ;  /* 0x0000001317047210 */ /* 0x002fe20007f7e0ff */
[----:B------:R-:W-:-:S03]  /*63260*/  VIADD R23, R22, UR58 ;  /* 0x0000003a16177c36 */ /* 0x000fc60008000000 */
[----:B------:R1:W-:Y:S01]  /*63270*/  STL.64 [R1+0x1158], R6 ;  /* 0x0011580601007387 */ /* 0x0003e20000100a00 */
[----:B------:R-:W-:Y:S01]  /*63280*/  IMAD.MOV.U32 R0, RZ, RZ, R14 ;  /* 0x000000ffff007224 */ /* 0x000fe200078e000e */
[----:B------:R-:W-:Y:S01]  /*63290*/  ULDC UR58, c[0x0][0x228] ;  /* 0x00008a00003a7ab9 */ /* 0x000fe20000000800 */
[----:B------:R-:W-:Y:S01]  /*632a0*/  IMAD.X R5, R24, 0x1, R21, P3 ;  /* 0x0000000118057824 */ /* 0x000fe200018e0615 */
[----:B------:R-:W-:Y:S02]  /*632b0*/  SHF.R.S32.HI R24, RZ, 0x1f, R27 ;  /* 0x0000001fff187819 */ /* 0x000fe4000001141b */
[----:B0-----:R-:W-:Y:S01]  /*632c0*/  IADD3 R46, P1, R27, R8, RZ ;  /* 0x000000081b2e7210 */ /* 0x001fe20007f3e0ff */
[----:B------:R-:W-:Y:S01]  /*632d0*/  VIADD R25, R23, UR59 ;  /* 0x0000003b17197c36 */ /* 0x000fe20008000000 */
[----:B-1----:R-:W-:-:S03]  /*632e0*/  IADD3 R6, P3, R27, R9, RZ ;  /* 0x000000091b067210 */ /* 0x002fc60007f7e0ff */
[C---:B------:R-:W-:Y:S01]  /*632f0*/  IMAD.X R47, R24.reuse, 0x1, R10, P1 ;  /* 0x00000001182f7824 */ /* 0x040fe200008e060a */
[----:B------:R0:W-:Y:S01]  /*63300*/  STL.64 [R1+0x1110], R4 ;  /* 0x0011100401007387 */ /* 0x0001e20000100a00 */
[----:B------:R-:W-:Y:S01]  /*63310*/  VIADD R26, R25, UR60 ;  /* 0x0000003c191a7c36 */ /* 0x000fe20008000000 */
[----:B------:R-:W-:Y:S01]  /*63320*/  ULDC UR59, c[0x0][0x228] ;  /* 0x00008a00003b7ab9 */ /* 0x000fe20000000800 */
[----:B------:R-:W-:Y:S01]  /*63330*/  IMAD.X R7, R24, 0x1, R11, P3 ;  /* 0x0000000118077824 */ /* 0x000fe200018e060b */
[----:B------:R1:W-:Y:S01]  /*63340*/  STL.64 [R1+0x1160], R46 ;  /* 0x0011602e01007387 */ /* 0x0003e20000100a00 */
[----:B------:R-:W-:Y:S01]  /*63350*/  IMAD.MOV.U32 R45, RZ, RZ, R42 ;  /* 0x000000ffff2d7224 */ /* 0x000fe200078e002a */
[----:B------:R-:W-:Y:S02]  /*63360*/  ULDC UR60, c[0x0][0x228] ;  /* 0x00008a00003c7ab9 */ /* 0x000fe40000000800 */
[----:B------:R2:W-:Y:S01]  /*63370*/  STL.64 [R1+0x1168], R6 ;  /* 0x0011680601007387 */ /* 0x0005e20000100a00 */
[----:B0-----:R-:W-:-:S02]  /*63380*/  IADD3 R4, P2, R27, R18, RZ ;  /* 0x000000121b047210 */ /* 0x001fc40007f5e0ff */
[----:B-1----:R-:W-:Y:S02]  /*63390*/  IADD3 R46, P1, R27, R19, RZ ;  /* 0x000000131b2e7210 */ /* 0x002fe40007f3e0ff */
[----:B------:R-:W-:Y:S02]  /*633a0*/  SHF.R.S32.HI R27, RZ, 0x1f, R26 ;  /* 0x0000001fff1b7819 */ /* 0x000fe4000001141a */
[----:B--2---:R-:W-:Y:S01]  /*633b0*/  IADD3 R6, P3, R26, R8, RZ ;  /* 0x000000081a067210 */ /* 0x004fe20007f7e0ff */
[C---:B------:R-:W-:Y:S02]  /*633c0*/  IMAD.X R5, R24.reuse, 0x1, R20, P2 ;  /* 0x0000000118057824 */ /* 0x040fe400010e0614 */
[----:B------:R-:W-:Y:S01]  /*633d0*/  IMAD.X R47, R24, 0x1, R21, P1 ;  /* 0x00000001182f7824 */ /* 0x000fe200008e0615 */
[----:B------:R-:W-:Y:S01]  /*633e0*/  IADD3 R14, P1, R26, R9, RZ ;  /* 0x000000091a0e7210 */ /* 0x000fe20007f3e0ff */
[----:B------:R-:W-:Y:S01]  /*633f0*/  IMAD.X R7, R27, 0x1, R10, P3 ;  /* 0x000000011b077824 */ /* 0x000fe200018e060a */
[----:B------:R0:W-:Y:S01]  /*63400*/  STL.64 [R1+0x1170], R4 ;  /* 0x0011700401007387 */ /* 0x0001e20000100a00 */
[----:B------:R-:W-:-:S02]  /*63410*/  IMAD.MOV.U32 R42, RZ, RZ, R40 ;  /* 0x000000ffff2a7224 */ /* 0x000fc400078e0028 */
[----:B------:R-:W-:Y:S02]  /*63420*/  IMAD.MOV.U32 R40, RZ, RZ, R35 ;  /* 0x000000ffff287224 */ /* 0x000fe400078e0023 */
[----:B------:R-:W-:Y:S02]  /*63430*/  IMAD.MOV.U32 R35, RZ, RZ, R15 ;  /* 0x000000ffff237224 */ /* 0x000fe400078e000f */
[----:B------:R-:W-:Y:S01]  /*63440*/  IMAD.X R15, R27, 0x1, R11, P1 ;  /* 0x000000011b0f7824 */ /* 0x000fe200008e060b */
[----:B0-----:R-:W2:Y:S04]  /*63450*/  LDL.LU.64 R4, [R1+0x22f0] ;  /* 0x0022f00001047983 */ /* 0x001ea80000300a00 */
[----:B------:R-:W-:Y:S04]  /*63460*/  STL.64 [R1+0x10f8], R46 ;  /* 0x0010f82e01007387 */ /* 0x000fe80000100a00 */
[----:B------:R0:W-:Y:S01]  /*63470*/  STL.64 [R1+0x10c8], R6 ;  /* 0x0010c80601007387 */ /* 0x0001e20000100a00 */
[----:B------:R-:W-:-:S03]  /*63480*/  SHF.R.S32.HI R24, RZ, 0x1f, R16 ;  /* 0x0000001fff187819 */ /* 0x000fc60000011410 */
[----:B------:R1:W-:Y:S01]  /*63490*/  STL.64 [R1+0xef0], R14 ;  /* 0x000ef00e01007387 */ /* 0x0003e20000100a00 */
[----:B0-----:R-:W-:Y:S02]  /*634a0*/  IADD3 R6, P2, R26, R18, RZ ;  /* 0x000000121a067210 */ /* 0x001fe40007f5e0ff */
[----:B-1----:R-:W-:-:S03]  /*634b0*/  IADD3 R14, P1, R16, R8, RZ ;  /* 0x00000008100e7210 */ /* 0x002fc60007f3e0ff */
[----:B------:R-:W-:Y:S01]  /*634c0*/  IMAD.X R7, R27, 0x1, R20, P2 ;  /* 0x000000011b077824 */ /* 0x000fe200010e0614 */
        /* <DEDUP_REMOVED lines=12> */
[----:B------:R-:W-:Y:S02]  /*63590*/  VIADD R16, R60, 0x7a ;  /* 0x0000007a3c107836 */ /* 0x000fe40000000000 */
[----:B------:R-:W-:Y:S01]  /*635a0*/  IMAD.X R47, R27, 0x1, R21, P2 ;  /* 0x000000011b2f7824 */ /* 0x000fe200010e0615 */
[----:B------:R-:W-:Y:S02]  /*635b0*/  IADD3 R26, P1, R17, R9, RZ ;  /* 0x00000009111a7210 */ /* 0x000fe40007f3e0ff */
[----:B------:R-:W-:Y:S01]  /*635c0*/  ISETP.GE.AND P3, PT, R16, UR5, PT ;  /* 0x0000000510007c0c */ /* 0x000fe2000bf66270 */
[----:B------:R-:W-:Y:S01]  /*635d0*/  ULDC UR5, c[0x0][0x22c] ;  /* 0x00008b0000057ab9 */ /* 0x000fe20000000800 */
[----:B------:R-:W-:Y:S01]  /*635e0*/  SHF.R.S32.HI R16, RZ, 0x1f, R17 ;  /* 0x0000001fff107819 */ /* 0x000fe20000011411 */
[----:B0-----:R-:W3:Y:S04]  /*635f0*/  LDL.LU.64 R6, [R1+0x22e8] ;  /* 0x0022e80001067983 */ /* 0x001ee80000300a00 */
[----:B------:R0:W-:Y:S01]  /*63600*/  STL.64 [R1+0xd18], R14 ;  /* 0x000d180e01007387 */ /* 0x0001e20000100a00 */
[----:B------:R-:W-:-:S03]  /*63610*/  IMAD.X R27, R16, 0x1, R11, P1 ;  /* 0x00000001101b7824 */ /* 0x000fc600008e060b */
[----:B0-----:R-:W4:Y:S04]  /*63620*/  LDL.LU.64 R14, [R1+0x22e0] ;  /* 0x0022e000010e7983 */ /* 0x001f280000300a00 */
[----:B------:R0:W-:Y:S02]  /*63630*/  STL.64 [R1+0xc18], R46 ;  /* 0x000c182e01007387 */ /* 0x0001e40000100a00 */
[----:B0-----:R-:W-:-:S05]  /*63640*/  IADD3 R46, P2, R17, R8, RZ ;  /* 0x00000008112e7210 */ /* 0x001fca0007f5e0ff */
[----:B------:R-:W-:-:S05]  /*63650*/  IMAD.X R47, R16, 0x1, R10, P2 ;  /* 0x00000001102f7824 */ /* 0x000fca00010e060a */
[----:B------:R0:W-:Y:S04]  /*63660*/  STL.64 [R1+0xa88], R46 ;  /* 0x000a882e01007387 */ /* 0x0001e80000100a00 */
[----:B------:R1:W-:Y:S01]  /*63670*/  STL.64 [R1+0x908], R26 ;  /* 0x0009081a01007387 */ /* 0x0003e20000100a00 */
[C---:B0-----:R-:W-:Y:S02]  /*63680*/  IADD3 R46, P2, R17.reuse, R18, RZ ;  /* 0x00000012112e7210 */ /* 0x041fe40007f5e0ff */
[----:B-1----:R-:W-:-:S03]  /*63690*/  IADD3 R26, P1, R17, R19, RZ ;  /* 0x00000013111a7210 */ /* 0x002fc60007f3e0ff */
[C---:B------:R-:W-:Y:S02]  /*636a0*/  IMAD.X R47, R16.reuse, 0x1, R20, P2 ;  /* 0x00000001102f7824 */ /* 0x040fe400010e0614 */
[----:B------:R-:W-:-:S03]  /*636b0*/  IMAD.X R27, R16, 0x1, R21, P1 ;  /* 0x00000001101b7824 */ /* 0x000fc600008e0615 */
[----:B------:R-:W-:Y:S01]  /*636c0*/  STL.64 [R1+0x7c0], R46 ;  /* 0x0007c02e01007387 */ /* 0x000fe20000100a00 */
[----:B------:R-:W-:-:S03]  /*636d0*/  SHF.R.S32.HI R16, RZ, 0x1f, R22 ;  /* 0x0000001fff107819 */ /* 0x000fc60000011416 */
[----:B------:R0:W-:Y:S02]  /*636e0*/  STL.64 [R1+0x518], R26 ;  /* 0x0005181a01007387 */ /* 0x0001e40000100a00 */
[----:B0-----:R-:W-:-:S05]  /*636f0*/  IADD3 R26, P1, R22, R8, RZ ;  /* 0x00000008161a7210 */ /* 0x001fca0007f3e0ff */
[----:B------:R-:W-:-:S05]  /*63700*/  IMAD.X R27, R16, 0x1, R10, P1 ;  /* 0x00000001101b7824 */ /* 0x000fca00008e060a */
[----:B------:R0:W-:Y:S02]  /*63710*/  STL.64 [R1+0x480], R26 ;  /* 0x0004801a01007387 */ /* 0x0001e40000100a00 */
[----:B0-----:R-:W-:-:S05]  /*63720*/  IADD3 R26, P1, R22, R9, RZ ;  /* 0x00000009161a7210 */ /* 0x001fca0007f3e0ff */
[----:B------:R-:W-:-:S05]  /*63730*/  IMAD.X R27, R16, 0x1, R11, P1 ;  /* 0x00000001101b7824 */ /* 0x000fca00008e060b */
[----:B------:R0:W-:Y:S01]  /*63740*/  STL.64 [R1+0x378], R26 ;  /* 0x0003781a01007387 */ /* 0x0001e20000100a00 */
[----:B------:R-:W-:Y:S01]  /*63750*/  VIADD R17, R60, 0x7b ;  /* 0x0000007b3c117836 */ /* 0x000fe20000000000 */
[----:B0-----:R-:W-:-:S05]  /*63760*/  IADD3 R26, P1, R22, R18, RZ ;  /* 0x00000012161a7210 */ /* 0x001fca0007f3e0ff */
[----:B------:R-:W-:Y:S01]  /*63770*/  IMAD.X R27, R16, 0x1, R20, P1 ;  /* 0x00000001101b7824 */ /* 0x000fe200008e0614 */
[----:B------:R-:W-:Y:S01]  /*63780*/  ISETP.GE.AND P2, PT, R17, UR15, PT ;  /* 0x0000000f11007c0c */ /* 0x000fe2000bf46270 */
[----:B------:R-:W-:Y:S01]  /*63790*/  VIADD R17, R60, 0x2 ;  /* 0x000000023c117836 */ /* 0x000fe20000000000 */
[----:B------:R-:W-:Y:S01]  /*637a0*/  @P3 LOP3.LUT R58, R58, 0x80000, RZ, 0xfc, !PT ;  /* 0x000800003a3a3812 */ /* 0x000fe200078efcff */
[----:B------:R-:W-:Y:S01]  /*637b0*/  ULDC UR15, c[0x0][0x228] ;  /* 0x00008a00000f7ab9 */ /* 0x000fe20000000800 */
[----:B------:R0:W-:Y:S02]  /*637c0*/  STL.64 [R1+0x230], R26 ;  /* 0x0002301a01007387 */ /* 0x0001e40000100a00 */
[----:B0-----:R-:W-:-:S05]  /*637d0*/  IADD3 R26, P1, R22, R19, RZ ;  /* 0x00000013161a7210 */ /* 0x001fca0007f3e0ff */
[----:B------:R-:W-:Y:S01]  /*637e0*/  IMAD.X R27, R16, 0x1, R21, P1 ;  /* 0x00000001101b7824 */ /* 0x000fe200008e0615 */
[----:B------:R-:W-:Y:S01]  /*637f0*/  ISETP.GE.AND P1, PT, R17, UR5, PT ;  /* 0x0000000511007c0c */ /* 0x000fe2000bf26270 */
[----:B------:R-:W-:Y:S01]  /*63800*/  VIADD R16, R60, 0x7c ;  /* 0x0000007c3c107836 */ /* 0x000fe20000000000 */
[----:B------:R-:W-:Y:S01]  /*63810*/  LOP3.LUT R58, R58, 0xffefffff, RZ, 0xc0, !PT ;  /* 0xffefffff3a3a7812 */ /* 0x000fe200078ec0ff */
[----:B------:R-:W-:-:S03]  /*63820*/  ULDC UR5, c[0x0][0x22c] ;  /* 0x00008b0000057ab9 */ /* 0x000fc60000000800 */
[----:B------:R-:W-:-:S07]  /*63830*/  @P2 LOP3.LUT R58, R58, 0x100000, RZ, 0xfc, !PT ;  /* 0x001000003a3a2812 */ /* 0x000fce00078efcff */
[----:B------:R-:W-:Y:S02]  /*63840*/  @P1 LOP3.LUT R59, R59, 0x400000, RZ, 0xfc, !PT ;  /* 0x004000003b3b1812 */ /* 0x000fe400078efcff */
[----:B------:R-:W-:Y:S01]  /*63850*/  ISETP.GE.AND P1, PT, R16, UR23, PT ;  /* 0x0000001710007c0c */ /* 0x000fe2000bf26270 */
[----:B------:R-:W-:Y:S01]  /*63860*/  VIADD R16, R60, 0x7d ;  /* 0x0000007d3c107836 */ /* 0x000fe20000000000 */
[----:B------:R-:W-:Y:S01]  /*63870*/  LOP3.LUT R58, R58, 0xffdfffff, RZ, 0xc0, !PT ;  /* 0xffdfffff3a3a7812 */ /* 0x000fe200078ec0ff */
[----:B------:R0:W-:Y:S01]  /*63880*/  STL.64 [R1+0x1a8], R26 ;  /* 0x0001a81a01007387 */ /* 0x0001e20000100a00 */
[----:B------:R-:W-:Y:S01]  /*63890*/  LOP3.LUT R59, R59, 0xffdfffff, RZ, 0xc0, !PT ;  /* 0xffdfffff3b3b7812 */ /* 0x000fe200078ec0ff */
[----:B------:R-:W-:-:S08]  /*638a0*/  ULDC UR23, c[0x0][0x228] ;  /* 0x00008a0000177ab9 */ /* 0x000fd00000000800 */
[----:B------:R-:W-:Y:S02]  /*638b0*/  @P1 LOP3.LUT R58, R58, 0x200000, RZ, 0xfc, !PT ;  /* 0x002000003a3a1812 */ /* 0x000fe400078efcff */
[----:B------:R-:W-:Y:S01]  /*638c0*/  ISETP.GE.AND P1, PT, R16, UR21, PT ;  /* 0x0000001510007c0c */ /* 0x000fe2000bf26270 */
[----:B------:R-:W-:Y:S01]  /*638d0*/  VIADD R16, R60, 0x7e ;  /* 0x0000007e3c107836 */ /* 0x000fe20000000000 */
[----:B------:R-:W-:Y:S01]  /*638e0*/  LOP3.LUT R58, R58, 0xffbfffff, RZ, 0xc0, !PT ;  /* 0xffbfffff3a3a7812 */ /* 0x000fe200078ec0ff */
[----:B------:R-:W-:-:S03]  /*638f0*/  ULDC UR21, c[0x0][0x228] ;  /* 0x00008a0000157ab9 */ /* 0x000fc60000000800 */
[----:B------:R-:W-:Y:S01]  /*63900*/  ISETP.GE.AND P2, PT, R16, UR19, PT ;  /* 0x0000001310007c0c */ /* 0x000fe2000bf46270 */
[----:B------:R-:W-:Y:S01]  /*63910*/  ULDC UR19, c[0x0][0x228] ;  /* 0x00008a0000137ab9 */ /* 0x000fe20000000800 */
[----:B------:R-:W-:-:S05]  /*63920*/  SHF.R.S32.HI R16, RZ, 0x1f, R23 ;  /* 0x0000001fff107819 */ /* 0x000fca0000011417 */
[----:B------:R-:W-:Y:S02]  /*63930*/  @P1 LOP3.LUT R58, R58, 0x400000, RZ, 0xfc, !PT ;  /* 0x004000003a3a1812 */ /* 0x000fe400078efcff */
[----:B0-----:R-:W-:-:S05]  /*63940*/  IADD3 R26, P1, R23, R8, RZ ;  /* 0x00000008171a7210 */ /* 0x001fca0007f3e0ff */
[----:B------:R-:W-:-:S05]  /*63950*/  IMAD.X R27, R16, 0x1, R10, P1 ;  /* 0x00000001101b7824 */ /* 0x000fca00008e060a */
[----:B------:R0:W-:Y:S02]  /*63960*/  STL.64 [R1+0x198], R26 ;  /* 0x0001981a01007387 */ /* 0x0001e40000100a00 */
[----:B0-----:R-:W-:-:S05]  /*63970*/  IADD3 R26, P1, R23, R9, RZ ;  /* 0x00000009171a7210 */ /* 0x001fca0007f3e0ff */
[----:B------:R-:W-:-:S05]  /*63980*/  IMAD.X R27, R16, 0x1, R11, P1 ;  /* 0x00000001101b7824 */ /* 0x000fca00008e060b */
[----:B------:R0:W-:Y:S02]  /*63990*/  STL.64 [R1+0x190], R26 ;  /* 0x0001901a01007387 */ /* 0x0001e40000100a00 */
[----:B0-----:R-:W-:-:S05]  /*639a0*/  IADD3 R26, P1, R23, R18, RZ ;  /* 0x00000012171a7210 */ /* 0x001fca0007f3e0ff */
[----:B------:R-:W-:Y:S01]  /*639b0*/  IMAD.X R27, R16, 0x1, R20, P1 ;  /* 0x00000001101b7824 */ /* 0x000fe200008e0614 */
[----:B------:R-:W-:-:S05]  /*639c0*/  IADD3 R22, P1, R23, R19, RZ ;  /* 0x0000001317167210 */ /* 0x000fca0007f3e0ff */
[----:B------:R-:W-:Y:S01]  /*639d0*/  IMAD.X R23, R16, 0x1, R21, P1 ;  /* 0x0000000110177824 */ /* 0x000fe200008e0615 */
[----:B------:R-:W-:Y:S01]  /*639e0*/  STL.64 [R1+0x188], R26 ;  /* 0x0001881a01007387 */ /* 0x000fe20000100a00 */
[----:B------:R-:W-:-:S03]  /*639f0*/  SHF.R.S32.HI R16, RZ, 0x1f, R25 ;  /* 0x0000001fff107819 */ /* 0x000fc60000011419 */
[----:B------:R0:W-:Y:S02]  /*63a00*/  STL.64 [R1+0x180], R22 ;  /* 0x0001801601007387 */ /* 0x0001e40000100a00 */
[----:B0-----:R-:W-:-:S05]  /*63a10*/  IADD3 R22, P1, R25, R8, RZ ;  /* 0x0000000819167210 */ /* 0x001fca0007f3e0ff */
[----:B------:R-:W-:Y:S01]  /*63a20*/  IMAD.X R23, R16, 0x1, R10, P1 ;  /* 0x0000000110177824 */ /* 0x000fe200008e060a */
[----:B------:R-:W-:-:S05]  /*63a30*/  IADD3 R8, P1, R25, R9, RZ ;  /* 0x0000000919087210 */ /* 0x000fca0007f3e0ff */
[----:B------:R-:W-:-:S05]  /*63a40*/  IMAD.X R9, R16, 0x1, R11, P1 ;  /* 0x0000000110097824 */ /* 0x000fca00008e060b */
[----:B------:R0:W-:Y:S02]  /*63a50*/  STL.64 [R1+0x170], R8 ;  /* 0x0001700801007387 */ /* 0x0001e40000100a00 */
[----:B0-----:R-:W-:Y:S02]  /*63a60*/  IADD3 R8, P1, R25, R18, RZ ;  /* 0x0000001219087210 */ /* 0x001fe40007f3e0ff */
[----:B------:R-:W-:Y:S03]  /*63a70*/  STL.64 [R1+0x178], R22 ;  /* 0x0001781601007387 */ /* 0x000fe60000100a00 */
[----:B------:R-:W-:-:S05]  /*63a80*/  IMAD.X R9, R16, 0x1, R20, P1 ;  /* 0x0000000110097824 */ /* 0x000fca00008e0614 */
[----:B------:R0:W-:Y:S02]  /*63a90*/  STL.64 [R1+0x168], R8 ;  /* 0x0001680801007387 */ /* 0x0001e40000100a00 */
[----:B0-----:R-:W-:-:S05]  /*63aa0*/  IADD3 R8, P1, R25, R19, RZ ;  /* 0x0000001319087210 */ /* 0x001fca0007f3e0ff */
[----:B------:R-:W-:Y:S01]  /*63ab0*/  IMAD.X R9, R16, 0x1, R21, P1 ;  /* 0x0000000110097824 */ /* 0x000fe200008e0615 */
[----:B------:R-:W-:Y:S01]  /*63ac0*/  ISETP.GE.AND P1, PT, R41, UR6, PT ;  /* 0x0000000629007c0c */ /* 0x000fe2000bf26270 */
[----:B------:R-:W-:-:S03]  /*63ad0*/  ULDC.64 UR6, c[0x0][0x228] ;  /* 0x00008a0000067ab9 */ /* 0x000fc60000000a00 */
[----:B------:R-:W-:Y:S01]  /*63ae0*/  ISETP.LT.AND P1, PT, R60, UR17, !P1 ;  /* 0x000000113c007c0c */ /* 0x000fe2000cf21270 */
[----:B------:R0:W-:Y:S01]  /*63af0*/  STL.64 [R1+0x160], R8 ;  /* 0x0001600801007387 */ /* 0x0001e20000100a00 */
[----:B------:R-:W-:Y:S01]  /*63b00*/  LOP3.LUT R58, R58, 0xff7fffff, RZ, 0xc0, !PT ;  /* 0xff7fffff3a3a7812 */ /* 0x000fe200078ec0ff */
[----:B------:R-:W-:Y:S02]  /*63b10*/  ULDC UR17, c[0x0][0x228] ;  /* 0x00008a0000117ab9 */ /* 0x000fe40000000800 */
[----:B------:R-:W2:Y:S01]  /*63b20*/  LDL.LU R10, [R1+0xf2c] ;  /* 0x000f2c00010a7983 */ /* 0x000ea20000300800 */
[----:B0-----:R-:W-:-:S07]  /*63b30*/  VIADD R8, R60, 0x76 ;  /* 0x000000763c087836 */ /* 0x001fce0000000000 */
[----:B------:R-:W-:Y:S01]  /*63b40*/  @P1 LOP3.LUT R2, R2, 0x1000000, RZ, 0xfc, !PT ;  /* 0x0100000002021812 */ /* 0x000fe200078efcff */
[----:B------:R-:W3:Y:S01]  /*63b50*/  LDL.LU R9, [R1+0xf28] ;  /* 0x000f280001097983 */ /* 0x000ee20000300800 */
[----:B------:R-:W-:Y:S02]  /*63b60*/  ISETP.GE.AND P1, PT, R8, UR25, PT ;  /* 0x0000001908007c0c */ /* 0x000fe4000bf26270 */
[----:B------:R-:W-:Y:S01]  /*63b70*/  @P2 LOP3.LUT R58, R58, 0x800000, RZ, 0xfc, !PT ;  /* 0x008000003a3a2812 */ /* 0x000fe200078efcff */
[----:B------:R-:W-:Y:S01]  /*63b80*/  VIADD R8, R60, 0x77 ;  /* 0x000000773c087836 */ /* 0x000fe20000000000 */
[----:B------:R-:W-:Y:S01]  /*63b90*/  LOP3.LUT R2, R2, 0xff7fffff, RZ, 0xc0, !PT ;  /* 0xff7fffff02027812 */ /* 0x000fe200078ec0ff */
[----:B------:R-:W-:Y:S01]  /*63ba0*/  ULDC UR25, c[0x0][0x228] ;  /* 0x00008a0000197ab9 */ /* 0x000fe20000000800 */
[----:B------:R-:W-:-:S07]  /*63bb0*/  LOP3.LUT R58, R58, 0xffff7fff, RZ, 0xc0, !PT ;  /* 0xffff7fff3a3a7812 */ /* 0x000fce00078ec0ff */
[----:B------:R-:W-:Y:S02]  /*63bc0*/  @P1 LOP3.LUT R58, R58, 0x8000, RZ, 0xfc, !PT ;  /* 0x000080003a3a1812 */ /* 0x000fe400078efcff */
[----:B------:R-:W-:Y:S01]  /*63bd0*/  ISETP.GE.AND P1, PT, R8, UR7, PT ;  /* 0x0000000708007c0c */ /* 0x000fe2000bf26270 */
[----:B------:R-:W-:Y:S01]  /*63be0*/  VIADD R8, R60, 0x3 ;  /* 0x000000033c087836 */ /* 0x000fe20000000000 */
[----:B------:R-:W-:Y:S01]  /*63bf0*/  LOP3.LUT R58, R58, 0xfffeffff, RZ, 0xc0, !PT ;  /* 0xfffeffff3a3a7812 */ /* 0x000fe200078ec0ff */
[----:B------:R-:W-:-:S10]  /*63c00*/  ULDC UR7, c[0x0][0x228] ;  /* 0x00008a0000077ab9 */ /* 0x000fd40000000800 */
[----:B------:R-:W-:Y:S02]  /*63c10*/  @P1 LOP3.LUT R58, R58, 0x10000, RZ, 0xfc, !PT ;  /* 0x000100003a3a1812 */ /* 0x000fe400078efcff */
[----:B------:R-:W-:Y:S01]  /*63c20*/  ISETP.GE.AND P1, PT, R8, UR5, PT ;  /* 0x0000000508007c0c */ /* 0x000fe2000bf26270 */
[----:B------:R-:W-:Y:S01]  /*63c30*/  VIADD R8, R60, 0x4 ;  /* 0x000000043c087836 */ /* 0x000fe20000000000 */
[----:B------:R-:W-:-:S11]  /*63c40*/  ULDC UR5, c[0x0][0x22c] ;  /* 0x00008b0000057ab9 */ /* 0x000fd60000000800 */
        /* <DEDUP_REMOVED lines=426> */
[----:B------:R-:W-:-:S04]  /*656f0*/  ULDC UR5, c[0x0][0x22c] ;  /* 0x00008b0000057ab9 */ /* 0x000fc80000000800 */
        /* <DEDUP_REMOVED lines=14> */
[----:B------:R-:W-:Y:S01]  /*657e0*/  ULDC UR5, c[0x0][0x22c] ;  /* 0x00008b0000057ab9 */ /* 0x000fe20000000800 */
[----:B------:R-:W-:-:S03]  /*657f0*/  @P1 LOP3.LUT R12, R12, 0x100, RZ, 0xfc, !PT ;  /* 0x000001000c0c1812 */ /* 0x000fc600078efcff */
        /* <DEDUP_REMOVED lines=83> */
[----:B------:R-:W-:Y:S01]  /*65d30*/  ULDC UR5, c[0x0][0x22c] ;  /* 0x00008b0000057ab9 */ /* 0x000fe20000000800 */
[----:B------:R-:W-:-:S09]  /*65d40*/  LOP3.LUT R12, R12, 0xfffffdff, RZ, 0xc0, !PT ;  /* 0xfffffdff0c0c7812 */ /* 0x000fd200078ec0ff */
[----:B------:R-:W-:Y:S02]  /*65d50*/  @P1 LOP3.LUT R58, R58, 0x100, RZ, 0xfc, !PT ;  /* 0x000001003a3a1812 */ /* 0x000fe400078efcff */
[----:B------:R-:W-:Y:S01]  /*65d60*/  ISETP.GE.AND P1, PT, R8, UR5, PT ;  /* 0x0000000508007c0c */ /* 0x000fe2000bf26270 */
[----:B------:R-:W-:Y:S01]  /*65d70*/  VIADD R8, R60, 0x71 ;  /* 0x000000713c087836 */ /* 0x000fe20000000000 */
[----:B------:R-:W-:Y:S01]  /*65d80*/  ULDC UR5, c[0x0][0x22c] ;  /* 0x00008b0000057ab9 */ /* 0x000fe20000000800 */
[----:B------:R-:W-:Y:S02]  /*65d90*/  @P2 LOP3.LUT R12, R12, 0x200, RZ, 0xfc, !PT ;  /* 0x000002000c0c2812 */ /* 0x000fe400078efcff */
[----:B------:R-:W-:Y:S02]  /*65da0*/  LOP3.LUT R58, R58, 0xfffffdff, RZ, 0xc0, !PT ;  /* 0xfffffdff3a3a7812 */ /* 0x000fe400078ec0ff */
[----:B------:R-:W-:Y:S01]  /*65db0*/  ISETP.GE.AND P2, PT, R8, UR5, PT ;  /* 0x0000000508007c0c */ /* 0x000fe2000bf46270 */
[----:B------:R-:W-:Y:S01]  /*65dc0*/  VIADD R8, R60, 0x72 ;  /* 0x000000723c087836 */ /* 0x000fe20000000000 */
[----:B------:R-:W-:-:S04]  /*65dd0*/  ULDC UR5, c[0x0][0x22c] ;  /* 0x00008b0000057ab9 */ /* 0x000fc80000000800 */
[----:B------:R-:W-:-:S04]  /*65de0*/  @P1 LOP3.LUT R58, R58, 0x200, RZ, 0xfc, !PT ;  /* 0x000002003a3a1812 */ /* 0x000fc800078efcff */
[----:B------:R-:W-:-:S04]  /*65df0*/  LOP3.LUT R58, R58, 0xfffffbff, RZ, 0xc0, !PT ;  /* 0xfffffbff3a3a7812 */ /* 0x000fc800078ec0ff */
        /* <DEDUP_REMOVED lines=17> */
[----:B------:R-:W-:Y:S01]  /*65f10*/  ULDC UR5, c[0x0][0x228] ;  /* 0x00008a0000057ab9 */ /* 0x000fe20000000800 */
[----:B------:R-:W-:-:S11]  /*65f20*/  LOP3.LUT R58, R58, 0xffffbfff, RZ, 0xc0, !PT ;  /* 0xffffbfff3a3a7812 */ /* 0x000fd600078ec0ff */
[----:B------:R-:W-:Y:S02]  /*65f30*/  @P2 LOP3.LUT R58, R58, 0x4000, RZ, 0xfc, !PT ;  /* 0x000040003a3a2812 */ /* 0x000fe400078efcff */
[----:B------:R-:W-:Y:S01]  /*65f40*/  ISETP.GE.AND P2, PT, R44, UR26, PT ;  /* 0x0000001a2c007c0c */ /* 0x000fe2000bf46270 */
[----:B------:R-:W-:-:S03]  /*65f50*/  ULDC UR26, c[0x0][0x228] ;  /* 0x00008a00001a7ab9 */ /* 0x000fc60000000800 */
[----:B------:R-:W-:Y:S01]  /*65f60*/  ISETP.LT.AND P2, PT, R60, UR29, !P2 ;  /* 0x0000001d3c007c0c */ /* 0x000fe2000d741270 */
[----:B------:R-:W-:-:S12]  /*65f70*/  ULDC UR29, c[0x0][0x228] ;  /* 0x00008a00001d7ab9 */ /* 0x000fd80000000800 */
[----:B------:R-:W-:Y:S02]  /*65f80*/  @P2 LOP3.LUT R2, R2, 0x800000, RZ, 0xfc, !PT ;  /* 0x0080000002022812 */ /* 0x000fe400078efcff */
[----:B------:R-:W-:Y:S01]  /*65f90*/  ISETP.LT.AND P2, PT, R44, UR5, !P0 ;  /* 0x000000052c007c0c */ /* 0x000fe2000c741270 */
[----:B------:R-:W-:Y:S01]  /*65fa0*/  ULDC UR5, c[0x0][0x228] ;  /* 0x00008a0000057ab9 */ /* 0x000fe20000000800 */
[----:B------:R-:W-:Y:S02]  /*65fb0*/  LOP3.LUT R2, R2, 0xffbfffff, RZ, 0xc0, !PT ;  /* 0xffbfffff02027812 */ /* 0x000fe400078ec0ff */
[----:B------:R-:W-:-:S09]  /*65fc0*/  LOP3.LUT R12, R12, 0xfffffbff, RZ, 0xc0, !PT ;  /* 0xfffffbff0c0c7812 */ /* 0x000fd200078ec0ff */
[----:B------:R-:W-:Y:S02]  /*65fd0*/  @P2 LOP3.LUT R2, R2, 0x400000, RZ, 0xfc, !PT ;  /* 0x0040000002022812 */ /* 0x000fe400078efcff */
[----:B------:R-:W-:Y:S01]  /*65fe0*/  ISETP.LT.AND P2, PT, R41, UR7, !P0 ;  /* 0x0000000729007c0c */ /* 0x000fe2000c741270 */
[----:B------:R-:W-:Y:S01]  /*65ff0*/  ULDC UR7, c[0x0][0x228] ;  /* 0x00008a0000077ab9 */ /* 0x000fe20000000800 */
[----:B------:R-:W-:Y:S02]  /*66000*/  @P3 LOP3.LUT R12, R12, 0x400, RZ, 0xfc, !PT ;  /* 0x000004000c0c3812 */ /* 0x000fe400078efcff */
[----:B------:R-:W-:Y:S02]  /*66010*/  LOP3.LUT R2, R2, 0xffdfffff, RZ, 0xc0, !PT ;  /* 0xffdfffff02027812 */ /* 0x000fe400078ec0ff */
[----:B------:R-:W-:-:S04]  /*66020*/  LOP3.LUT R12, R12, 0xfffff7ff, RZ, 0xc0, !PT ;  /* 0xfffff7ff0c0c7812 */ /* 0x000fc800078ec0ff */
[----:B------:R-:W-:-:S03]  /*66030*/  @P4 LOP3.LUT R12, R12, 0x800, RZ, 0xfc, !PT ;  /* 0x000008000c0c4812 */ /* 0x000fc600078efcff */
[----:B------:R-:W-:Y:S02]  /*66040*/  @P2 LOP3.LUT R2, R2, 0x200000, RZ, 0xfc, !PT ;  /* 0x0020000002022812 */ /* 0x000fe400078efcff */
[----:B--2---:R-:W-:Y:S01]  /*66050*/  ISETP.LT.AND P2, PT, R10, UR9, !P0 ;  /* 0x000000090a007c0c */ /* 0x004fe2000c741270 */
[----:B------:R-:W-:Y:S01]  /*66060*/  ULDC UR9, c[0x0][0x228] ;  /* 0x00008a0000097ab9 */ /* 0x000fe20000000800 */
[----:B------:R-:W-:Y:S02]  /*66070*/  LOP3.LUT R12, R12, 0xffffefff, RZ, 0xc0, !PT ;  /* 0xffffefff0c0c7812 */ /* 0x000fe400078ec0ff */
[----:B------:R-:W-:Y:S02]  /*66080*/  LOP3.LUT R2, R2, 0xffefffff, RZ, 0xc0, !PT ;  /* 0xffefffff02027812 */ /* 0x000fe400078ec0ff */
[----:B------:R-:W-:-:S04]  /*66090*/  @P5 LOP3.LUT R12, R12, 0x1000, RZ, 0xfc, !PT ;  /* 0x000010000c0c5812 */ /* 0x000fc800078efcff */
[----:B------:R-:W-:-:S03]  /*660a0*/  LOP3.LUT R12, R12, 0xffffdfff, RZ, 0xc0, !PT ;  /* 0xffffdfff0c0c7812 */ /* 0x000fc600078ec0ff */
[----:B------:R-:W-:Y:S02]  /*660b0*/  @P2 LOP3.LUT R2, R2, 0x100000, RZ, 0xfc, !PT ;  /* 0x0010000002022812 */ /* 0x000fe400078efcff */
[----:B---3--:R-:W-:Y:S01]  /*660c0*/  ISETP.LT.AND P2, PT, R9, UR11, !P0 ;  /* 0x0000000b09007c0c */ /* 0x008fe2000c741270 */
[----:B------:R-:W-:Y:S01]  /*660d0*/  ULDC UR11, c[0x0][0x228] ;  /* 0x00008a00000b7ab9 */ /* 0x000fe20000000800 */
[----:B------:R-:W-:Y:S02]  /*660e0*/  @P6 LOP3.LUT R12, R12, 0x2000, RZ, 0xfc, !PT ;  /* 0x000020000c0c6812 */ /* 0x000fe400078efcff */
[----:B------:R-:W-:Y:S02]  /*660f0*/  LOP3.LUT P6, RZ, R59, 0x800000, RZ, 0xc0, !PT ;  /* 0x008000003bff7812 */ /* 0x000fe400078cc0ff */
[----:B------:R-:W-:Y:S02]  /*66100*/  LOP3.LUT R2, R2, 0xfffeffff, RZ, 0xc0, !PT ;  /* 0xfffeffff02027812 */ /* 0x000fe400078ec0ff */
[----:B------:R-:W-:Y:S01]  /*66110*/  ISETP.LT.AND P0, PT, R44, UR8, !P6 ;  /* 0x000000082c007c0c */ /* 0x000fe2000f701270 */
[----:B------:R-:W-:-:S04]  /*66120*/  ULDC UR8, c[0x0][0x228] ;  /* 0x00008a0000087ab9 */ /* 0x000fc80000000800 */
[----:B------:R-:W-:-:S04]  /*66130*/  @P2 LOP3.LUT R2, R2, 0x10000, RZ, 0xfc, !PT ;  /* 0x0001000002022812 */ /* 0x000fc800078efcff */
[----:B------:R-:W-:-:S04]  /*66140*/  LOP3.LUT R2, R2, 0xfff7ffff, RZ, 0xc0, !PT ;  /* 0xfff7ffff02027812 */ /* 0x000fc800078ec0ff */
[----:B------:R-:W-:Y:S02]  /*66150*/  @P0 LOP3.LUT R2, R2, 0x80000, RZ, 0xfc, !PT ;  /* 0x0008000002020812 */ /* 0x000fe400078efcff */
[----:B------:R-:W-:Y:S01]  /*66160*/  ISETP.LT.AND P0, PT, R41, UR10, !P6 ;  /* 0x0000000a29007c0c */ /* 0x000fe2000f701270 */
[----:B------:R-:W-:Y:S01]  /*66170*/  ULDC UR10, c[0x0][0x228] ;  /* 0x00008a00000a7ab9 */ /* 0x000fe20000000800 */
[----:B------:R-:W-:-:S11]  /*66180*/  LOP3.LUT R2, R2, 0xfffbffff, RZ, 0xc0, !PT ;  /* 0xfffbffff02027812 */ /* 0x000fd600078ec0ff */
[----:B------:R-:W-:Y:S02]  /*66190*/  @P0 LOP3.LUT R2, R2, 0x40000, RZ, 0xfc, !PT ;  /* 0x0004000002020812 */ /* 0x000fe400078efcff */
[----:B------:R-:W-:Y:S01]  /*661a0*/  ISETP.LT.AND P0, PT, R10, UR4, !P6 ;  /* 0x000000040a007c0c */ /* 0x000fe2000f701270 */
[----:B------:R-:W-:Y:S01]  /*661b0*/  ULDC UR4, c[0x0][0x228] ;  /* 0x00008a0000047ab9 */ /* 0x000fe20000000800 */
[----:B------:R-:W-:Y:S02]  /*661c0*/  LOP3.LUT R2, R2, 0xfffdffff, RZ, 0xc0, !PT ;  /* 0xfffdffff02027812 */ /* 0x000fe400078ec0ff */
[----:B------:R-:W-:-:S09]  /*661d0*/  LOP3.LUT P1, RZ, R59, 0x400000, RZ, 0xc0, !PT ;  /* 0x004000003bff7812 */ /* 0x000fd2000782c0ff */
[----:B------:R-:W-:Y:S02]  /*661e0*/  @P0 LOP3.LUT R2, R2, 0x20000, RZ, 0xfc, !PT ;  /* 0x0002000002020812 */ /* 0x000fe400078efcff */
[----:B------:R-:W-:Y:S01]  /*661f0*/  ISETP.LT.AND P0, PT, R9, UR14, !P6 ;  /* 0x0000000e09007c0c */ /* 0x000fe2000f701270 */
[----:B------:R-:W-:Y:S01]  /*66200*/  ULDC UR14, c[0x0][0x228] ;  /* 0x00008a00000e7ab9 */ /* 0x000fe20000000800 */
[----:B------:R-:W-:Y:S01]  /*66210*/  ISETP.LT.AND P6, PT, R44, UR22, !P1 ;  /* 0x000000162c007c0c */ /* 0x000fe2000cfc1270 */
[----:B------:R-:W-:Y:S01]  /*66220*/  ULDC UR22, c[0x0][0x228] ;  /* 0x00008a0000167ab9 */ /* 0x000fe20000000800 */
[----:B------:R-:W-:-:S09]  /*66230*/  LOP3.LUT R2, R2, 0xffff7fff, RZ, 0xc0, !PT ;  /* 0xffff7fff02027812 */ /* 0x000fd200078ec0ff */
[----:B------:R-:W-:Y:S02]  /*66240*/  @P0 LOP3.LUT R2, R2, 0x8000, RZ, 0xfc, !PT ;  /* 0x0000800002020812 */ /* 0x000fe400078efcff */
[----:B------:R-:W-:Y:S01]  /*66250*/  ISETP.LT.AND P0, PT, R41, UR20, !P1 ;  /* 0x0000001429007c0c */ /* 0x000fe2000cf01270 */
[----:B------:R-:W-:Y:S01]  /*66260*/  ULDC UR20, c[0x0][0x228] ;  /* 0x00008a0000147ab9 */ /* 0x000fe20000000800 */
[----:B------:R-:W-:-:S04]  /*66270*/  LOP3.LUT R2, R2, 0xffffbfff, RZ, 0xc0, !PT ;  /* 0xffffbfff02027812 */ /* 0x000fc800078ec0ff */
[----:B------:R-:W-:Y:S02]  /*66280*/  @P6 LOP3.LUT R2, R2, 0x4000, RZ, 0xfc, !PT ;  /* 0x0000400002026812 */ /* 0x000fe400078efcff */
[----:B------:R-:W-:Y:S01]  /*66290*/  ISETP.LT.AND P6, PT, R10, UR18, !P1 ;  /* 0x000000120a007c0c */ /* 0x000fe2000cfc1270 */
[----:B------:R-:W-:Y:S01]  /*662a0*/  ULDC UR18, c[0x0][0x228] ;  /* 0x00008a0000127ab9 */ /* 0x000fe20000000800 */
[----:B------:R-:W-:-:S04]  /*662b0*/  LOP3.LUT R2, R2, 0xffffdfff, RZ, 0xc0, !PT ;  /* 0xffffdfff02027812 */ /* 0x000fc800078ec0ff */
[----:B------:R-:W-:Y:S02]  /*662c0*/  @P0 LOP3.LUT R2, R2, 0x2000, RZ, 0xfc, !PT ;  /* 0x0000200002020812 */ /* 0x000fe400078efcff */
[----:B------:R-:W-:Y:S01]  /*662d0*/  ISETP.LT.AND P0, PT, R9, UR12, !P1 ;  /* 0x0000000c09007c0c */ /* 0x000fe2000cf01270 */
[----:B------:R-:W-:Y:S01]  /*662e0*/  ULDC UR12, c[0x0][0x228] ;  /* 0x00008a00000c7ab9 */ /* 0x000fe20000000800 */
[----:B------:R-:W-:Y:S02]  /*662f0*/  LOP3.LUT R2, R2, 0xffffefff, RZ, 0xc0, !PT ;  /* 0xffffefff02027812 */ /* 0x000fe400078ec0ff */
[----:B------:R-:W-:Y:S01]  /*66300*/  ISETP.GE.AND P5, PT, R60, UR27, PT ;  /* 0x0000001b3c007c0c */ /* 0x000fe2000bfa6270 */
[----:B------:R-:W-:Y:S01]  /*66310*/  ULDC UR27, c[0x0][0x228] ;  /* 0x00008a00001b7ab9 */ /* 0x000fe20000000800 */
        /* <DEDUP_REMOVED lines=9> */
[----:B------:R-:W-:Y:S02]  /*663b0*/  LOP3.LUT P4, RZ, R59, 0x200000, RZ, 0xc0, !PT ;  /* 0x002000003bff7812 */ /* 0x000fe4000788c0ff */
[----:B------:R-:W-:-:S04]  /*663c0*/  LOP3.LUT R2, R2, 0xfffffdff, RZ, 0xc0, !PT ;  /* 0xfffffdff02027812 */ /* 0x000fc800078ec0ff */
[----:B------:R-:W-:Y:S02]  /*663d0*/  @P0 LOP3.LUT R2, R2, 0x200, RZ, 0xfc, !PT ;  /* 0x0000020002020812 */ /* 0x000fe400078efcff */
[----:B------:R-:W-:Y:S01]  /*663e0*/  ISETP.LT.AND P0, PT, R41, UR16, !P4 ;  /* 0x0000001029007c0c */ /* 0x000fe2000e701270 */
[----:B------:R-:W-:Y:S01]  /*663f0*/  ULDC UR16, c[0x0][0x228] ;  /* 0x00008a0000107ab9 */ /* 0x000fe20000000800 */
[----:B------:R-:W-:Y:S01]  /*66400*/  ISETP.LT.AND P6, PT, R44, UR28, !P4 ;  /* 0x0000001c2c007c0c */ /* 0x000fe2000e7c1270 */
[----:B------:R-:W-:Y:S01]  /*66410*/  ULDC UR28, c[0x0][0x228] ;  /* 0x00008a00001c7ab9 */ /* 0x000fe20000000800 */
[----:B------:R-:W-:Y:S02]  /*66420*/  LOP3.LUT R2, R2, 0xffffff7f, RZ, 0xc0, !PT ;  /* 0xffffff7f02027812 */ /* 0x000fe400078ec0ff */
[----:B------:R-:W-:Y:S01]  /*66430*/  ISETP.LT.AND P5, PT, R10, UR4, !P4 ;  /* 0x000000040a007c0c */ /* 0x000fe2000e7a1270 */
[----:B------:R-:W-:-:S06]  /*66440*/  ULDC UR4, c[0x0][0x228] ;  /* 0x00008a0000047ab9 */ /* 0x000fcc0000000800 */
[----:B------:R-:W-:-:S04]  /*66450*/  @P0 LOP3.LUT R2, R2, 0x80, RZ, 0xfc, !PT ;  /* 0x0000008002020812 */ /* 0x000fc800078efcff */
        /* <DEDUP_REMOVED lines=24> */
[----:B------:R-:W-:Y:S02]  /*665e0*/  LOP3.LUT R2, R2, 0xfffffffd, RZ, 0xc0, !PT ;  /* 0xfffffffd02027812 */ /* 0x000fe400078ec0ff */
[----:B------:R-:W-:Y:S01]  /*665f0*/  ISETP.LT.AND P6, PT, R41, UR5, !P2 ;  /* 0x0000000529007c0c */ /* 0x000fe2000d7c1270 */
[----:B------:R-:W-:Y:S01]  /*66600*/  ULDC UR5, c[0x0][0x228] ;  /* 0x00008a0000057ab9 */ /* 0x000fe20000000800 */
[----:B------:R-:W-:Y:S02]  /*66610*/  @P0 LOP3.LUT R2, R2, 0x2, RZ, 0xfc, !PT ;  /* 0x0000000202020812 */ /* 0x000fe400078efcff */
[----:B------:R-:W-:Y:S01]  /*66620*/  ISETP.LT.AND P0, PT, R44, UR4, !P2 ;  /* 0x000000042c007c0c */ /* 0x000fe2000d701270 */
[----:B------:R-:W-:Y:S01]  /*66630*/  ULDC UR4, c[0x0][0x228] ;  /* 0x00008a0000047ab9 */ /* 0x000fe20000000800 */
[----:B------:R-:W-:Y:S01]  /*66640*/  ISETP.LT.AND P5, PT, R10, UR6, !P2 ;  /* 0x000000060a007c0c */ /* 0x000fe2000d7a1270 */
[----:B------:R-:W-:Y:S01]  /*66650*/  ULDC UR6, c[0x0][0x228] ;  /* 0x00008a0000067ab9 */ /* 0x000fe20000000800 */
[----:B------:R-:W-:-:S02]  /*66660*/  LOP3.LUT R4, R4, 0x7fffffff, RZ, 0xc0, !PT ;  /* 0x7fffffff04047812 */ /* 0x000fc400078ec0ff */
[----:B------:R-:W-:-:S03]  /*66670*/  LOP3.LUT R2, R2, 0xfffffffe, RZ, 0xc0, !PT ;  /* 0xfffffffe02027812 */ /* 0x000fc600078ec0ff */
[----:B------:R-:W-:-:S04]  /*66680*/  @P6 LOP3.LUT R4, R4, 0x80000000, RZ, 0xfc, !PT ;  /* 0x8000000004046812 */ /* 0x000fc800078efcff */
        /* <DEDUP_REMOVED lines=520> */
[----:B------:R-:W-:Y:S02]  /*68710*/  LOP3.LUT R7, R7, 0xffffffef, RZ, 0xc0, !PT ;  /* 0xffffffef07077812 */ /* 0x000fe400078ec0ff */
[----:B------:R-:W-:Y:S01]  /*68720*/  ISETP.LT.AND P6, PT, R10, UR5, !P3 ;  /* 0x000000050a007c0c */ /* 0x000fe2000dfc1270 */
[----:B------:R-:W-:Y:S01]  /*68730*/  ULDC UR5, c[0x0][0x228] ;  /* 0x00008a0000057ab9 */ /* 0x000fe20000000800 */
[----:B------:R-:W-:Y:S01]  /*68740*/  ISETP.LT.AND P5, PT, R41, UR6, !P3 ;  /* 0x0000000629007c0c */ /* 0x000fe2000dfa1270 */
[----:B------:R-:W-:-:S06]  /*68750*/  ULDC UR6, c[0x0][0x228] ;  /* 0x00008a0000067ab9 */ /* 0x000fcc0000000800 */
[----:B------:R-:W-:Y:S02]  /*68760*/  @P0 LOP3.LUT R7, R7, 0x10, RZ, 0xfc, !PT ;  /* 0x0000001007070812 */ /* 0x000fe400078efcff */
[----:B------:R-:W-:Y:S01]  /*68770*/  ISETP.LT.AND P0, PT, R44, UR7, !P3 ;  /* 0x000000072c007c0c */ /* 0x000fe2000df01270 */
[----:B------:R-:W-:Y:S01]  /*68780*/  ULDC UR7, c[0x0][0x228] ;  /* 0x00008a0000077ab9 */ /* 0x000fe20000000800 */
[----:B------:R-:W-:Y:S02]  /*68790*/  LOP3.LUT R7, R7, 0xfffffff7, RZ, 0xc0, !PT ;  /* 0xfffffff707077812 */ /* 0x000fe400078ec0ff */
[----:B------:R-:W-:Y:S02]  /*687a0*/  LOP3.LUT P2, RZ, R53, 0x200000, RZ, 0xc0, !PT ;  /* 0x0020000035ff7812 */ /* 0x000fe4000784c0ff */
[----:B------:R-:W-:-:S04]  /*687b0*/  @P6 LOP3.LUT R7, R7, 0x8, RZ, 0xfc, !PT ;  /* 0x0000000807076812 */ /* 0x000fc800078efcff */
[----:B------:R-:W-:-:S03]  /*687c0*/  LOP3.LUT R7, R7, 0xfffffffb, RZ, 0xc0, !PT ;  /* 0xfffffffb07077812 */ /* 0x000fc600078ec0ff */
[----:B------:R-:W-:Y:S02]  /*687d0*/  @P0 LOP3.LUT R48, R48, 0x40000000, RZ, 0xfc, !PT ;  /* 0x4000000030300812 */ /* 0x000fe400078efcff */
[----:B------:R-:W-:Y:S01]  /*687e0*/  ISETP.LT.AND P0, PT, R44, UR4, !P2 ;  /* 0x000000042c007c0c */ /* 0x000fe2000d701270 */
[----:B------:R-:W-:Y:S01]  /*687f0*/  ULDC UR4, c[0x0][0x228] ;  /* 0x00008a0000047ab9 */ /* 0x000fe20000000800 */
[----:B------:R-:W-:Y:S02]  /*68800*/  @P5 LOP3.LUT R7, R7, 0x4, RZ, 0xfc, !PT ;  /* 0x0000000407075812 */ /* 0x000fe400078efcff */
[----:B------:R-:W-:Y:S01]  /*68810*/  ISETP.LT.AND P5, PT, R10, UR6, !P2 ;  /* 0x000000060a007c0c */ /* 0x000fe2000d7a1270 */
[----:B------:R-:W-:Y:S01]  /*68820*/  ULDC UR6, c[0x0][0x228] ;  /* 0x00008a0000067ab9 */ /* 0x000fe20000000800 */
[----:B------:R-:W-:Y:S02]  /*68830*/  LOP3.LUT R7, R7, 0xfffffffd, RZ, 0xc0, !PT ;  /* 0xfffffffd07077812 */ /* 0x000fe400078ec0ff */
[----:B------:R-:W-:-:S05]  /*68840*/  LOP3.LUT R48, R48, 0x7fffffff, RZ, 0xc0, !PT ;  /* 0x7fffffff30307812 */ /* 0x000fca00078ec0ff */
[----:B------:R-:W-:Y:S02]  /*68850*/  @P0 LOP3.LUT R7, R7, 0x2, RZ, 0xfc, !PT ;  /* 0x0000000207070812 */ /* 0x000fe400078efcff */
[----:B------:R-:W-:Y:S01]  /*68860*/  ISETP.LT.AND P0, PT, R9, UR7, !P2 ;  /* 0x0000000709007c0c */ /* 0x000fe2000d701270 */
[----:B------:R-:W-:Y:S01]  /*68870*/  ULDC UR7, c[0x0][0x228] ;  /* 0x00008a0000077ab9 */ /* 0x000fe20000000800 */
[----:B------:R-:W-:Y:S02]  /*68880*/  @P5 LOP3.LUT R48, R48, 0x80000000, RZ, 0xfc, !PT ;  /* 0x8000000030305812 */ /* 0x000fe400078efcff */
[----:B------:R-:W-:Y:S01]  /*68890*/  ISETP.LT.AND P6, PT, R41, UR5, !P2 ;  /* 0x0000000529007c0c */ /* 0x000fe2000d7c1270 */
[----:B------:R-:W-:Y:S01]  /*688a0*/  ULDC UR5, c[0x0][0x228] ;  /* 0x00008a0000057ab9 */ /* 0x000fe20000000800 */
[----:B------:R-:W-:Y:S02]  /*688b0*/  LOP3.LUT R48, R48, 0xf7ffffff, RZ, 0xc0, !PT ;  /* 0xf7ffffff30307812 */ /* 0x000fe400078ec0ff */
[----:B------:R-:W-:-:S05]  /*688c0*/  LOP3.LUT P1, RZ, R53, 0x8000, RZ, 0xc0, !PT ;  /* 0x0000800035ff7812 */ /* 0x000fca000782c0ff */
[----:B------:R-:W-:Y:S02]  /*688d0*/  @P0 LOP3.LUT R48, R48, 0x8000000, RZ, 0xfc, !PT ;  /* 0x0800000030300812 */ /* 0x000fe400078efcff */
[----:B------:R-:W-:Y:S01]  /*688e0*/  ISETP.LT.AND P0, PT, R9, UR4, !P1 ;  /* 0x0000000409007c0c */ /* 0x000fe2000cf01270 */
[----:B------:R-:W-:Y:S01]  /*688f0*/  ULDC UR4, c[0x0][0x228] ;  /* 0x00008a0000047ab9 */ /* 0x000fe20000000800 */
[----:B------:R-:W-:Y:S02]  /*68900*/  LOP3.LUT R7, R7, 0xfffffffe, RZ, 0xc0, !PT ;  /* 0xfffffffe07077812 */ /* 0x000fe400078ec0ff */
[----:B------:R-:W-:Y:S02]  /*68910*/  LOP3.LUT R48, R48, 0xdfffffff, RZ, 0xc0, !PT ;  /* 0xdfffffff30307812 */ /* 0x000fe400078ec0ff */
[----:B------:R-:W-:Y:S02]  /*68920*/  @P6 LOP3.LUT R7, R7, 0x1, RZ, 0xfc, !PT ;  /* 0x0000000107076812 */ /* 0x000fe400078efcff */
[----:B------:R-:W-:Y:S01]  /*68930*/  ISETP.LT.AND P6, PT, R10, UR5, !P1 ;  /* 0x000000050a007c0c */ /* 0x000fe2000cfc1270 */
[----:B------:R-:W-:Y:S01]  /*68940*/  ULDC UR5, c[0x0][0x228] ;  /* 0x00008a0000057ab9 */ /* 0x000fe20000000800 */
[----:B------:R-:W-:Y:S01]  /*68950*/  ISETP.LT.AND P5, PT, R41, UR6, !P1 ;  /* 0x0000000629007c0c */ /* 0x000fe2000cfa1270 */
[----:B------:R-:W-:-:S02]  /*68960*/  ULDC UR6, c[0x0][0x228] ;  /* 0x00008a0000067ab9 */ /* 0x000fc40000000800 */
        /* <DEDUP_REMOVED lines=118> */
[----:B------:R-:W-:-:S05]  /*690d0*/  LOP3.LUT R48, R48, 0xfffffffe, RZ, 0xc0, !PT ;  /* 0xfffffffe30307812 */ /* 0x000fca00078ec0ff */
        /* <DEDUP_REMOVED lines=342> */
[----:B------:R-:W-:Y:S02]  /*6a640*/  LOP3.LUT R51, R51, 0xffffbfff, RZ, 0xc0, !PT ;  /* 0xffffbfff33337812 */ /* 0x000fe400078ec0ff */
[----:B------:R-:W-:Y:S02]  /*6a650*/  LOP3.LUT P1, RZ, R55, 0x400000, RZ, 0xc0, !PT ;  /* 0x0040000037ff7812 */ /* 0x000fe4000782c0ff */
        /* <DEDUP_REMOVED lines=47> */
[----:B------:R-:W-:Y:S02]  /*6a950*/  LOP3.LUT P6, RZ, R55, 0x40, RZ, 0xc0, !PT ;  /* 0x0000004037ff7812 */ /* 0x000fe400078cc0ff */
[----:B------:R-:W-:Y:S01]  /*6a960*/  ISETP.LT.AND P0, PT, R9, UR7, !P4 ;  /* 0x0000000709007c0c */ /* 0x000fe2000e701270 */
[----:B------:R-:W-:Y:S01]  /*6a970*/  ULDC UR7, c[0x0][0x228] ;  /* 0x00008a0000077ab9 */ /* 0x000fe20000000800 */
[----:B------:R-:W-:Y:S02]  /*6a980*/  LOP3.LUT R51, R51, 0xfffffffb, RZ, 0xc0, !PT ;  /* 0xfffffffb33337812 */ /* 0x000fe400078ec0ff */
[----:B------:R-:W-:Y:S02]  /*6a990*/  LOP3.LUT R12, R12, 0xffffbfff, RZ, 0xc0, !PT ;  /* 0xffffbfff0c0c7812 */ /* 0x000fe400078ec0ff */
[----:B------:R-:W-:-:S02]  /*6a9a0*/  @P5 LOP3.LUT R51, R51, 0x4, RZ, 0xfc, !PT ;  /* 0x0000000433335812 */ /* 0x000fc400078efcff */
[----:B------:R-:W-:Y:S02]  /*6a9b0*/  LOP3.LUT P3, RZ, R55, 0x80000, RZ, 0xc0, !PT ;  /* 0x0008000037ff7812 */ /* 0x000fe4000786c0ff */
[----:B------:R-:W-:Y:S02]  /*6a9c0*/  LOP3.LUT R51, R51, 0xfffffffd, RZ, 0xc0, !PT ;  /* 0xfffffffd33337812 */ /* 0x000fe400078ec0ff */
[----:B------:R-:W-:Y:S02]  /*6a9d0*/  @P6 LOP3.LUT R12, R12, 0x4000, RZ, 0xfc, !PT ;  /* 0x000040000c0c6812 */ /* 0x000fe400078efcff */
[----:B------:R-:W-:Y:S02]  /*6a9e0*/  LOP3.LUT P6, RZ, R55, 0x80, RZ, 0xc0, !PT ;  /* 0x0000008037ff7812 */ /* 0x000fe400078cc0ff */
[----:B------:R-:W-:Y:S01]  /*6a9f0*/  ISETP.LT.AND P5, PT, R41, UR5, !P3 ;  /* 0x0000000529007c0c */ /* 0x000fe2000dfa1270 */
[----:B------:R-:W-:Y:S01]  /*6aa00*/  ULDC UR5, c[0x0][0x228] ;  /* 0x00008a0000057ab9 */ /* 0x000fe20000000800 */
[----:B------:R-:W-:-:S02]  /*6aa10*/  @P0 LOP3.LUT R51, R51, 0x2, RZ, 0xfc, !PT ;  /* 0x0000000233330812 */ /* 0x000fc400078efcff */
[----:B------:R-:W-:Y:S01]  /*6aa20*/  ISETP.LT.AND P0, PT, R44, UR4, !P3 ;  /* 0x000000042c007c0c */ /* 0x000fe2000df01270 */
[----:B------:R-:W-:Y:S01]  /*6aa30*/  ULDC UR4, c[0x0][0x228] ;  /* 0x00008a0000047ab9 */ /* 0x000fe20000000800 */
[----:B------:R-:W-:Y:S02]  /*6aa40*/  LOP3.LUT R12, R12, 0xffff7fff, RZ, 0xc0, !PT ;  /* 0xffff7fff0c0c7812 */ /* 0x000fe400078ec0ff */
[----:B------:R-:W-:Y:S01]  /*6aa50*/  ISETP.LT.AND P4, PT, R10, UR6, !P3 ;  /* 0x000000060a007c0c */ /* 0x000fe2000df81270 */
[----:B------:R-:W-:Y:S01]  /*6aa60*/  ULDC UR6, c[0x0][0x228] ;  /* 0x00008a0000067ab9 */ /* 0x000fe20000000800 */
[----:B------:R-:W-:Y:S02]  /*6aa70*/  LOP3.LUT R51, R51, 0xfffffffe, RZ, 0xc0, !PT ;  /* 0xfffffffe33337812 */ /* 0x000fe400078ec0ff */
[----:B------:R-:W-:Y:S02]  /*6aa80*/  @P6 LOP3.LUT R12, R12, 0x8000, RZ, 0xfc, !PT ;  /* 0x000080000c0c6812 */ /* 0x000fe400078efcff */
[----:B------:R-:W-:-:S02]  /*6aa90*/  LOP3.LUT P6, RZ, R55, 0x100, RZ, 0xc0, !PT ;  /* 0x0000010037ff7812 */ /* 0x000fc400078cc0ff */
[----:B------:R-:W-:Y:S02]  /*6aaa0*/  @P5 LOP3.LUT R52, R52, 0x80000000, RZ, 0xfc, !PT ;  /* 0x8000000034345812 */ /* 0x000fe400078efcff */
[----:B------:R-:W-:Y:S02]  /*6aab0*/  @P0 LOP3.LUT R51, R51, 0x1, RZ, 0xfc, !PT ;  /* 0x0000000133330812 */ /* 0x000fe400078efcff */
[----:B------:R-:W-:Y:S01]  /*6aac0*/  ISETP.LT.AND P0, PT, R9, UR7, !P3 ;  /* 0x0000000709007c0c */ /* 0x000fe2000df01270 */
[----:B------:R-:W-:Y:S01]  /*6aad0*/  ULDC UR7, c[0x0][0x228] ;  /* 0x00008a0000077ab9 */ /* 0x000fe20000000800 */
[----:B------:R-:W-:Y:S02]  /*6aae0*/  LOP3.LUT R52, R52, 0xbfffffff, RZ, 0xc0, !PT ;  /* 0xbfffffff34347812 */ /* 0x000fe400078ec0ff */
[----:B------:R-:W-:Y:S02]  /*6aaf0*/  LOP3.LUT R12, R12, 0xfffeffff, RZ, 0xc0, !PT ;  /* 0xfffeffff0c0c7812 */ /* 0x000fe400078ec0ff */
[----:B------:R-:W-:-:S02]  /*6ab00*/  @P4 LOP3.LUT R52, R52, 0x40000000, RZ, 0xfc, !PT ;  /* 0x4000000034344812 */ /* 0x000fc400078efcff */
[----:B------:R-:W-:Y:S02]  /*6ab10*/  @P6 LOP3.LUT R12, R12, 0x10000, RZ, 0xfc, !PT ;  /* 0x000100000c0c6812 */ /* 0x000fe400078efcff */
[----:B------:R-:W-:Y:S02]  /*6ab20*/  LOP3.LUT R52, R52, 0xdfffffff, RZ, 0xc0, !PT ;  /* 0xdfffffff34347812 */ /* 0x000fe400078ec0ff */
[C---:B------:R-:W-:Y:S02]  /*6ab30*/  LOP3.LUT P2, RZ, R55.reuse, 0x40000, RZ, 0xc0, !PT ;  /* 0x0004000037ff7812 */ /* 0x040fe4000784c0ff */
[----:B------:R-:W-:Y:S02]  /*6ab40*/  LOP3.LUT P6, RZ, R55, 0x200, RZ, 0xc0, !PT ;  /* 0x0000020037ff7812 */ /* 0x000fe400078cc0ff */
[----:B------:R-:W-:Y:S02]  /*6ab50*/  @P0 LOP3.LUT R52, R52, 0x20000000, RZ, 0xfc, !PT ;  /* 0x2000000034340812 */ /* 0x000fe400078efcff */
[----:B------:R-:W-:Y:S01]  /*6ab60*/  ISETP.LT.AND P0, PT, R44, UR4, !P2 ;  /* 0x000000042c007c0c */ /* 0x000fe2000d701270 */
[----:B------:R-:W-:Y:S01]  /*6ab70*/  ULDC UR4, c[0x0][0x228] ;  /* 0x00008a0000047ab9 */ /* 0x000fe20000000800 */
[----:B------:R-:W-:-:S02]  /*6ab80*/  LOP3.LUT R12, R12, 0xfffdffff, RZ, 0xc0, !PT ;  /* 0xfffdffff0c0c7812 */ /* 0x000fc400078ec0ff */
[----:B------:R-:W-:Y:S01]  /*6ab90*/  ISETP.LT.AND P4, PT, R41, UR5, !P2 ;  /* 0x0000000529007c0c */ /* 0x000fe2000d781270 */
[----:B------:R-:W-:Y:S01]  /*6aba0*/  ULDC UR5, c[0x0][0x228] ;  /* 0x00008a0000057ab9 */ /* 0x000fe20000000800 */
[----:B------:R-:W-:-:S03]  /*6abb0*/  LOP3.LUT R52, R52, 0xefffffff, RZ, 0xc0, !PT ;  /* 0xefffffff34347812 */ /* 0x000fc600078ec0ff */
[----:B------:R-:W-:Y:S02]  /*6abc0*/  @P6 LOP3.LUT R12, R12, 0x20000, RZ, 0xfc, !PT ;  /* 0x000200000c0c6812 */ /* 0x000fe400078efcff */
[----:B------:R-:W-:Y:S02]  /*6abd0*/  LOP3.LUT P6, RZ, R55, 0x400, RZ, 0xc0, !PT ;  /* 0x0000040037ff7812 */ /* 0x000fe400078cc0ff */
[----:B------:R-:W-:Y:S02]  /*6abe0*/  @P0 LOP3.LUT R52, R52, 0x10000000, RZ, 0xfc, !PT ;  /* 0x1000000034340812 */ /* 0x000fe400078efcff */
[----:B------:R-:W-:Y:S01]  /*6abf0*/  ISETP.LT.AND P3, PT, R10, UR6, !P2 ;  /* 0x000000060a007c0c */ /* 0x000fe2000d761270 */
[----:B------:R-:W-:Y:S01]  /*6ac00*/  ULDC UR6, c[0x0][0x228] ;  /* 0x00008a0000067ab9 */ /* 0x000fe20000000800 */
[----:B------:R-:W-:Y:S02]  /*6ac10*/  LOP3.LUT R52, R52, 0xf7ffffff, RZ, 0xc0, !PT ;  /* 0xf7ffffff34347812 */ /* 0x000fe400078ec0ff */
[----:B------:R-:W-:-:S02]  /*6ac20*/  LOP3.LUT R12, R12, 0xfffbffff, RZ, 0xc0, !PT ;  /* 0xfffbffff0c0c7812 */ /* 0x000fc400078ec0ff */
[----:B------:R-:W-:Y:S02]  /*6ac30*/  @P4 LOP3.LUT R52, R52, 0x8000000, RZ, 0xfc, !PT ;  /* 0x0800000034344812 */ /* 0x000fe400078efcff */
[----:B------:R-:W-:Y:S01]  /*6ac40*/  ISETP.LT.AND P0, PT, R9, UR7, !P2 ;  /* 0x0000000709007c0c */ /* 0x000fe2000d701270 */
[----:B------:R-:W-:Y:S01]  /*6ac50*/  ULDC UR7, c[0x0][0x228] ;  /* 0x00008a0000077ab9 */ /* 0x000fe20000000800 */
[----:B------:R-:W-:Y:S02]  /*6ac60*/  @P6 LOP3.LUT R12, R12, 0x40000, RZ, 0xfc, !PT ;  /* 0x000400000c0c6812 */ /* 0x000fe400078efcff */
[----:B------:R-:W-:Y:S02]  /*6ac70*/  LOP3.LUT P6, RZ, R55, 0x800, RZ, 0xc0, !PT ;  /* 0x0000080037ff7812 */ /* 0x000fe400078cc0ff */
[----:B------:R-:W-:-:S04]  /*6ac80*/  LOP3.LUT R52, R52, 0xfbffffff, RZ, 0xc0, !PT ;  /* 0xfbffffff34347812 */ /* 0x000fc800078ec0ff */
[----:B------:R-:W-:Y:S02]  /*6ac90*/  @P3 LOP3.LUT R52, R52, 0x4000000, RZ, 0xfc, !PT ;  /* 0x0400000034343812 */ /* 0x000fe400078efcff */
[----:B------:R-:W-:Y:S02]  /*6aca0*/  LOP3.LUT R12, R12, 0xfff7ffff, RZ, 0xc0, !PT ;  /* 0xfff7ffff0c0c7812 */ /* 0x000fe400078ec0ff */
[----:B------:R-:W-:Y:S02]  /*6acb0*/  LOP3.LUT R52, R52, 0xfdffffff, RZ, 0xc0, !PT ;  /* 0xfdffffff34347812 */ /* 0x000fe400078ec0ff */
[----:B------:R-:W-:Y:S02]  /*6acc0*/  LOP3.LUT P1, RZ, R55, 0x20000, RZ, 0xc0, !PT ;  /* 0x0002000037ff7812 */ /* 0x000fe4000782c0ff */
[----:B------:R-:W-:Y:S02]  /*6acd0*/  @P0 LOP3.LUT R52, R52, 0x2000000, RZ, 0xfc, !PT ;  /* 0x0200000034340812 */ /* 0x000fe400078efcff */
[----:B------:R-:W-:-:S02]  /*6ace0*/  @P6 LOP3.LUT R12, R12, 0x80000, RZ, 0xfc, !PT ;  /* 0x000800000c0c6812 */ /* 0x000fc400078efcff */
[----:B------:R-:W-:Y:S01]  /*6acf0*/  ISETP.LT.AND P0, PT, R44, UR4, !P1 ;  /* 0x000000042c007c0c */ /* 0x000fe2000cf01270 */
[----:B------:R-:W-:Y:S01]  /*6ad00*/  ULDC UR4, c[0x0][0x228] ;  /* 0x00008a0000047ab9 */ /* 0x000fe20000000800 */
[----:B------:R-:W-:Y:S02]  /*6ad10*/  LOP3.LUT P6, RZ, R55, 0x1000, RZ, 0xc0, !PT ;  /* 0x0000100037ff7812 */ /* 0x000fe400078cc0ff */
[----:B------:R-:W-:Y:S01]  /*6ad20*/  ISETP.LT.AND P3, PT, R41, UR5, !P1 ;  /* 0x0000000529007c0c */ /* 0x000fe2000cf61270 */
[----:B------:R-:W-:Y:S01]  /*6ad30*/  ULDC UR5, c[0x0][0x228] ;  /* 0x00008a0000057ab9 */ /* 0x000fe20000000800 */
[----:B------:R-:W-:Y:S02]  /*6ad40*/  LOP3.LUT R52, R52, 0xfeffffff, RZ, 0xc0, !PT ;  /* 0xfeffffff34347812 */ /* 0x000fe400078ec0ff */
[----:B------:R-:W-:Y:S02]  /*6ad50*/  LOP3.LUT R12, R12, 0xffefffff, RZ, 0xc0, !PT ;  /* 0xffefffff0c0c7812 */ /* 0x000fe400078ec0ff */
[----:B------:R-:W-:Y:S01]  /*6ad60*/  ISETP.LT.AND P2, PT, R10, UR6, !P1 ;  /* 0x000000060a007c0c */ /* 0x000fe2000cf41270 */
[----:B------:R-:W-:-:S02]  /*6ad70*/  ULDC UR6, c[0x0][0x228] ;  /* 0x00008a0000067ab9 */ /* 0x000fc40000000800 */
[----:B------:R-:W-:Y:S02]  /*6ad80*/  @P0 LOP3.LUT R52, R52, 0x1000000, RZ, 0xfc, !PT ;  /* 0x0100000034340812 */ /* 0x000fe400078efcff */
[----:B------:R-:W-:Y:S02]  /*6ad90*/  @P6 LOP3.LUT R12, R12, 0x100000, RZ, 0xfc, !PT ;  /* 0x001000000c0c6812 */ /* 0x000fe400078efcff */
[----:B------:R-:W-:Y:S02]  /*6ada0*/  LOP3.LUT P6, RZ, R55, 0x2000, RZ, 0xc0, !PT ;  /* 0x0000200037ff7812 */ /* 0x000fe400078cc0ff */
[----:B------:R-:W-:Y:S02]  /*6adb0*/  LOP3.LUT R52, R52, 0xff7fffff, RZ, 0xc0, !PT ;  /* 0xff7fffff34347812 */ /* 0x000fe400078ec0ff */
[----:B------:R-:W-:Y:S02]  /*6adc0*/  LOP3.LUT R12, R12, 0xffdfffff, RZ, 0xc0, !PT ;  /* 0xffdfffff0c0c7812 */ /* 0x000fe400078ec0ff */
[----:B------:R-:W-:-:S02]  /*6add0*/  @P3 LOP3.LUT R52, R52, 0x800000, RZ, 0xfc, !PT ;  /* 0x0080000034343812 */ /* 0x000fc400078efcff */
[----:B------:R-:W-:Y:S01]  /*6ade0*/  ISETP.LT.AND P0, PT, R9, UR7, !P1 ;  /* 0x0000000709007c0c */ /* 0x000fe2000cf01270 */
[----:B------:R-:W-:Y:S01]  /*6adf0*/  ULDC UR7, c[0x0][0x228] ;  /* 0x00008a0000077ab9 */ /* 0x000fe20000000800 */
[----:B------:R-:W-:-:S03]  /*6ae00*/  LOP3.LUT R52, R52, 0xffbfffff, RZ, 0xc0, !PT ;  /* 0xffbfffff34347812 */ /* 0x000fc600078ec0ff */
[----:B------:R-:W-:Y:S02]  /*6ae10*/  @P6 LOP3.LUT R12, R12, 0x200000, RZ, 0xfc, !PT ;  /* 0x002000000c0c6812 */ /* 0x000fe400078efcff */
[C---:B------:R-:W-:Y:S02]  /*6ae20*/  LOP3.LUT P6, RZ, R55.reuse, 0x4000, RZ, 0xc0, !PT ;  /* 0x0000400037ff7812 */ /* 0x040fe400078cc0ff */
[----:B------:R-:W-:Y:S02]  /*6ae30*/  @P2 LOP3.LUT R52, R52, 0x400000, RZ, 0xfc, !PT ;  /* 0x0040000034342812 */ /* 0x000fe400078efcff */
[----:B------:R-:W-:Y:S02]  /*6ae40*/  LOP3.LUT P1, RZ, R55, 0x10000, RZ, 0xc0, !PT ;  /* 0x0001000037ff7812 */ /* 0x000fe4000782c0ff */
[----:B------:R-:W-:Y:S02]  /*6ae50*/  LOP3.LUT R52, R52, 0xffdfffff, RZ, 0xc0, !PT ;  /* 0xffdfffff34347812 */ /* 0x000fe400078ec0ff */
[----:B------:R-:W-:-:S02]  /*6ae60*/  LOP3.LUT R12, R12, 0xffbfffff, RZ, 0xc0, !PT ;  /* 0xffbfffff0c0c7812 */ /* 0x000fc400078ec0ff */
[----:B------:R-:W-:Y:S02]  /*6ae70*/  @P0 LOP3.LUT R52, R52, 0x200000, RZ, 0xfc, !PT ;  /* 0x0020000034340812 */ /* 0x000fe400078efcff */
[----:B------:R-:W-:Y:S01]  /*6ae80*/  ISETP.LT.AND P0, PT, R44, UR46, !P1 ;  /* 0x0000002e2c007c0c */ /* 0x000fe2000cf01270 */
        /* <DEDUP_REMOVED lines=9> */
[----:B------:R-:W-:-:S04]  /*6af20*/  LOP3.LUT P6, RZ, R12, 0x400000, RZ, 0xc0, !PT ;  /* 0x004000000cff7812 */ /* 0x000fc800078cc0ff */
[----:B------:R-:W-:Y:S02]  /*6af30*/  ISETP.LT.AND P6, PT, R44, UR44, !P6 ;  /* 0x0000002c2c007c0c */ /* 0x000fe4000f7c1270 */
[----:B----4-:R-:W-:Y:S02]  /*6af40*/  LOP3.LUT R14, R14, 0xfeffffff, RZ, 0xc0, !PT ;  /* 0xfeffffff0e0e7812 */ /* 0x010fe400078ec0ff */
[----:B------:R-:W-:Y:S01]  /*6af50*/  LOP3.LUT R15, R15, 0xfdffffff, RZ, 0xc0, !PT ;  /* 0xfdffffff0f0f7812 */ /* 0x000fe200078ec0ff */
[----:B------:R0:W-:Y:S01]  /*6af60*/  STL [R1+0x22c4], R2 ;  /* 0x0022c40201007387 */ /* 0x0001e20000100800 */
[----:B------:R-:W-:Y:S01]  /*6af70*/  LOP3.LUT R52, R52, 0xffffbfff, RZ, 0xc0, !PT ;  /* 0xffffbfff34347812 */ /* 0x000fe200078ec0ff */
[----:B------:R-:W-:-:S06]  /*6af80*/  ULDC UR44, c[0x0][0x228] ;  /* 0x00008a00002c7ab9 */ /* 0x000fcc0000000800 */
[----:B------:R-:W-:Y:S02]  /*6af90*/  @P6 LOP3.LUT R52, R52, 0x4000, RZ, 0xfc, !PT ;  /* 0x0000400034346812 */ /* 0x000fe400078efcff */
[----:B------:R-:W-:-:S04]  /*6afa0*/  LOP3.LUT P6, RZ, R12, 0x200000, RZ, 0xc0, !PT ;  /* 0x002000000cff7812 */ /* 0x000fc800078cc0ff */
[----:B------:R-:W-:Y:S01]  /*6afb0*/  ISETP.LT.AND P6, PT, R44, UR43, !P6 ;  /* 0x0000002b2c007c0c */ /* 0x000fe2000f7c1270 */
[----:B------:R-:W-:Y:S01]  /*6afc0*/  ULDC UR43, c[0x0][0x228] ;  /* 0x00008a00002b7ab9 */ /* 0x000fe20000000800 */
[----:B------:R-:W-:-:S11]  /*6afd0*/  LOP3.LUT R52, R52, 0xfffff7ff, RZ, 0xc0, !PT ;  /* 0xfffff7ff34347812 */ /* 0x000fd600078ec0ff */
        /* <DEDUP_REMOVED lines=12> */
[----:B------:R-:W-:Y:S02]  /*6b0a0*/  ISETP.LT.AND P6, PT, R44, UR40, !P6 ;  /* 0x000000282c007c0c */ /* 0x000fe4000f7c1270 */
[C---:B------:R-:W-:Y:S02]  /*6b0b0*/  LOP3.LUT P5, RZ, R55.reuse, 0x20, RZ, 0xc0, !PT ;  /* 0x0000002037ff7812 */ /* 0x040fe400078ac0ff */
[C---:B------:R-:W-:Y:S02]  /*6b0c0*/  LOP3.LUT P4, RZ, R55.reuse, 0x10, RZ, 0xc0, !PT ;  /* 0x0000001037ff7812 */ /* 0x040fe4000788c0ff */
[C---:B------:R-:W-:Y:S02]  /*6b0d0*/  LOP3.LUT P3, RZ, R55.reuse, 0x8, RZ, 0xc0, !PT ;  /* 0x0000000837ff7812 */ /* 0x040fe4000786c0ff */
[C---:B------:R-:W-:Y:S02]  /*6b0e0*/  LOP3.LUT P2, RZ, R55.reuse, 0x4, RZ, 0xc0, !PT ;  /* 0x0000000437ff7812 */ /* 0x040fe4000784c0ff */
[----:B------:R-:W-:-:S02]  /*6b0f0*/  LOP3.LUT P1, RZ, R55, 0x2, RZ, 0xc0, !PT ;  /* 0x0000000237ff7812 */ /* 0x000fc4000782c0ff */
[----:B------:R-:W-:Y:S02]  /*6b100*/  LOP3.LUT P0, RZ, R55, 0x1, RZ, 0xc0, !PT ;  /* 0x0000000137ff7812 */ /* 0x000fe4000780c0ff */
[----:B------:R-:W-:Y:S01]  /*6b110*/  LOP3.LUT R53, R53, 0xbfffffff, RZ, 0xc0, !PT ;  /* 0xbfffffff35357812 */ /* 0x000fe200078ec0ff */
[----:B------:R-:W-:Y:S01]  /*6b120*/  STL.64 [R1+0x22b8], R6 ;  /* 0x0022b80601007387 */ /* 0x000fe20000100a00 */
[----:B------:R-:W-:Y:S01]  /*6b130*/  LOP3.LUT R52, R52, 0xfffffffb, RZ, 0xc0, !PT ;  /* 0xfffffffb34347812 */ /* 0x000fe200078ec0ff */
[----:B------:R-:W-:-:S03]  /*6b140*/  ULDC UR40, c[0x0][0x228] ;  /* 0x00008a0000287ab9 */ /* 0x000fc60000000800 */
[----:B------:R-:W-:Y:S02]  /*6b150*/  @P6 LOP3.LUT R52, R52, 0x4, RZ, 0xfc, !PT ;  /* 0x0000000434346812 */ /* 0x000fe400078efcff */
[----:B------:R-:W-:-:S04]  /*6b160*/  LOP3.LUT P6, RZ, R12, 0x20000, RZ, 0xc0, !PT ;  /* 0x000200000cff7812 */ /* 0x000fc800078cc0ff */
[----:B------:R-:W-:Y:S01]  /*6b170*/  ISETP.LT.AND P6, PT, R44, UR39, !P6 ;  /* 0x000000272c007c0c */ /* 0x000fe2000f7c1270 */
[----:B------:R-:W-:-:S12]  /*6b180*/  ULDC UR39, c[0x0][0x228] ;  /* 0x00008a0000277ab9 */ /* 0x000fd80000000800 */
        /* <DEDUP_REMOVED lines=12> */
[C---:B------:R-:W-:Y:S01]  /*6b250*/  ISETP.LT.AND P6, PT, R44.reuse, UR36, !P6 ;  /* 0x000000242c007c0c */ /* 0x040fe2000f7c1270 */
        /* <DEDUP_REMOVED lines=31> */
[----:B------:R-:W-:-:S09]  /*6b450*/  LOP3.LUT P6, RZ, R12, 0x2000, RZ, 0xc0, !PT ;  /* 0x000020000cff7812 */ /* 0x000fd200078cc0ff */
[----:B------:R-:W-:Y:S02]  /*6b460*/  @P0 LOP3.LUT R54, R54, 0x2, RZ, 0xfc, !PT ;  /* 0x0000000236360812 */ /* 0x000fe400078efcff */
[----:B------:R-:W-:Y:S02]  /*6b470*/  LOP3.LUT P0, RZ, R59, 0x40000000, RZ, 0xc0, !PT ;  /* 0x400000003bff7812 */ /* 0x000fe4000780c0ff */
[C---:B------:R-:W-:Y:S02]  /*6b480*/  LOP3.LUT P5, RZ, R12.reuse, 0x1000, RZ, 0xc0, !PT ;  /* 0x000010000cff7812 */ /* 0x040fe400078ac0ff */
[C---:B------:R-:W-:Y:S02]  /*6b490*/  LOP3.LUT P4, RZ, R12.reuse, 0x800, RZ, 0xc0, !PT ;  /* 0x000008000cff7812 */ /* 0x040fe4000788c0ff */
[C---:B------:R-:W-:Y:S02]  /*6b4a0*/  LOP3.LUT P3, RZ, R12.reuse, 0x400, RZ, 0xc0, !PT ;  /* 0x000004000cff7812 */ /* 0x040fe4000786c0ff */
[----:B------:R-:W-:-:S02]  /*6b4b0*/  LOP3.LUT P2, RZ, R12, 0x200, RZ, 0xc0, !PT ;  /* 0x000002000cff7812 */ /* 0x000fc4000784c0ff */
[----:B------:R-:W-:-:S04]  /*6b4c0*/  LOP3.LUT R12, R12, 0xffffffdf, RZ, 0xc0, !PT ;  /* 0xffffffdf0c0c7812 */ /* 0x000fc800078ec0ff */
[----:B------:R-:W-:Y:S02]  /*6b4d0*/  @P0 LOP3.LUT R12, R12, 0x20, RZ, 0xfc, !PT ;  /* 0x000000200c0c0812 */ /* 0x000fe400078efcff */
[----:B------:R-:W-:Y:S02]  /*6b4e0*/  LOP3.LUT P0, RZ, R59, 0x2000000, RZ, 0xc0, !PT ;  /* 0x020000003bff7812 */ /* 0x000fe4000780c0ff */
[----:B------:R-:W-:Y:S02]  /*6b4f0*/  LOP3.LUT R12, R12, 0xffffffbf, RZ, 0xc0, !PT ;  /* 0xffffffbf0c0c7812 */ /* 0x000fe400078ec0ff */
[----:B------:R-:W-:Y:S02]  /*6b500*/  @P1 LOP3.LUT R13, R13, 0x100, RZ, 0xfc, !PT ;  /* 0x000001000d0d1812 */ /* 0x000fe400078efcff */
[----:B------:R-:W-:Y:S01]  /*6b510*/  ISETP.LT.AND P1, PT, R44, UR26, !P2 ;  /* 0x0000001a2c007c0c */ /* 0x000fe2000d721270 */
[----:B------:R-:W-:-:S06]  /*6b520*/  ULDC UR26, c[0x0][0x228] ;  /* 0x00008a00001a7ab9 */ /* 0x000fcc0000000800 */
[----:B------:R-:W-:Y:S02]  /*6b530*/  @P0 LOP3.LUT R12, R12, 0x40, RZ, 0xfc, !PT ;  /* 0x000000400c0c0812 */ /* 0x000fe400078efcff */
[----:B------:R-:W-:Y:S02]  /*6b540*/  LOP3.LUT P0, RZ, R59, 0x1000000, RZ, 0xc0, !PT ;  /* 0x010000003bff7812 */ /* 0x000fe4000780c0ff */
[----:B------:R-:W-:Y:S02]  /*6b550*/  LOP3.LUT R12, R12, 0xffffff7f, RZ, 0xc0, !PT ;  /* 0xffffff7f0c0c7812 */ /* 0x000fe400078ec0ff */
[----:B------:R-:W-:-:S09]  /*6b560*/  @P1 LOP3.LUT R56, R56, 0x40000000, RZ, 0xfc, !PT ;  /* 0x4000000038381812 */ /* 0x000fd200078efcff */
[----:B------:R-:W-:Y:S02]  /*6b570*/  @P0 LOP3.LUT R12, R12, 0x80, RZ, 0xfc, !PT ;  /* 0x000000800c0c0812 */ /* 0x000fe400078efcff */
[----:B------:R-:W-:Y:S01]  /*6b580*/  ISETP.LT.AND P0, PT, R44, UR25, !P3 ;  /* 0x000000192c007c0c */ /* 0x000fe2000df01270 */
[----:B------:R-:W-:Y:S01]  /*6b590*/  ULDC UR25, c[0x0][0x228] ;  /* 0x00008a0000197ab9 */ /* 0x000fe20000000800 */
[----:B------:R-:W-:-:S11]  /*6b5a0*/  LOP3.LUT R56, R56, 0xf7ffffff, RZ, 0xc0, !PT ;  /* 0xf7ffffff38387812 */ /* 0x000fd600078ec0ff */
        /* <DEDUP_REMOVED lines=17> */
[----:B------:R-:W-:Y:S02]  /*6b6c0*/  LOP3.LUT P0, RZ, R12, 0x80, RZ, 0xc0, !PT ;  /* 0x000000800cff7812 */ /* 0x000fe4000780c0ff */
[----:B------:R-:W-:Y:S02]  /*6b6d0*/  LOP3.LUT R13, R13, 0xfffff7ff, RZ, 0xc0, !PT ;  /* 0xfffff7ff0d0d7812 */ /* 0x000fe400078ec0ff */
[----:B------:R-:W-:Y:S01]  /*6b6e0*/  ISETP.LT.AND P0, PT, R44, UR21, !P0 ;  /* 0x000000152c007c0c */ /* 0x000fe2000c701270 */
[----:B------:R-:W-:Y:S01]  /*6b6f0*/  ULDC UR21, c[0x0][0x228] ;  /* 0x00008a0000157ab9 */ /* 0x000fe20000000800 */
[----:B------:R-:W-:Y:S02]  /*6b700*/  @P4 LOP3.LUT R13, R13, 0x800, RZ, 0xfc, !PT ;  /* 0x000008000d0d4812 */ /* 0x000fe400078efcff */
[----:B------:R-:W-:-:S02]  /*6b710*/  LOP3.LUT R56, R56, 0xffff7fff, RZ, 0xc0, !PT ;  /* 0xffff7fff38387812 */ /* 0x000fc400078ec0ff */
        /* <DEDUP_REMOVED lines=8> */
[----:B------:R-:W-:-:S02]  /*6b7a0*/  LOP3.LUT P6, RZ, R59, 0x4000000, RZ, 0xc0, !PT ;  /* 0x040000003bff7812 */ /* 0x000fc400078cc0ff */
[----:B------:R-:W-:Y:S02]  /*6b7b0*/  LOP3.LUT R56, R56, 0xffffefff, RZ, 0xc0, !PT ;  /* 0xffffefff38387812 */ /* 0x000fe400078ec0ff */
[----:B------:R-:W-:Y:S01]  /*6b7c0*/  ISETP.LT.AND P6, PT, R44, UR19, !P6 ;  /* 0x000000132c007c0c */ /* 0x000fe2000f7c1270 */
[----:B------:R-:W-:-:S04]  /*6b7d0*/  ULDC UR19, c[0x0][0x228] ;  /* 0x00008a0000137ab9 */ /* 0x000fc80000000800 */
[----:B------:R-:W-:Y:S02]  /*6b7e0*/  @P0 LOP3.LUT R56, R56, 0x1000, RZ, 0xfc, !PT ;  /* 0x0000100038380812 */ /* 0x000fe400078efcff */
[C---:B------:R-:W-:Y:S02]  /*6b7f0*/  LOP3.LUT P5, RZ, R59.reuse, 0x8000000, RZ, 0xc0, !PT ;  /* 0x080000003bff7812 */ /* 0x040fe400078ac0ff */
[----:B------:R-:W-:Y:S02]  /*6b800*/  LOP3.LUT R56, R56, 0xfffffdff, RZ, 0xc0, !PT ;  /* 0xfffffdff38387812 */ /* 0x000fe400078ec0ff */
[C---:B------:R-:W-:Y:S02]  /*6b810*/  LOP3.LUT P4, RZ, R59.reuse, 0x10000000, RZ, 0xc0, !PT ;  /* 0x100000003bff7812 */ /* 0x040fe4000788c0ff */
[----:B------:R-:W-:Y:S02]  /*6b820*/  LOP3.LUT P3, RZ, R59, 0x20000000, RZ, 0xc0, !PT ;  /* 0x200000003bff7812 */ /* 0x000fe4000786c0ff */
[----:B------:R-:W-:-:S02]  /*6b830*/  LOP3.LUT P0, RZ, R12, 0x20, RZ, 0xc0, !PT ;  /* 0x000000200cff7812 */ /* 0x000fc4000780c0ff */
[----:B------:R-:W-:Y:S02]  /*6b840*/  @P6 LOP3.LUT R56, R56, 0x200, RZ, 0xfc, !PT ;  /* 0x0000020038386812 */ /* 0x000fe400078efcff */
[C---:B------:R-:W-:Y:S01]  /*6b850*/  ISETP.LT.AND P6, PT, R44.reuse, UR18, !P5 ;  /* 0x000000122c007c0c */ /* 0x040fe2000efc1270 */
[----:B------:R-:W-:Y:S01]  /*6b860*/  ULDC UR18, c[0x0][0x228] ;  /* 0x00008a0000127ab9 */ /* 0x000fe20000000800 */
[C---:B------:R-:W-:Y:S01]  /*6b870*/  ISETP.LT.AND P5, PT, R44.reuse, UR17, !P4 ;  /* 0x000000112c007c0c */ /* 0x040fe2000e7a1270 */
[----:B------:R-:W-:Y:S01]  /*6b880*/  ULDC UR17, c[0x0][0x228] ;  /* 0x00008a0000117ab9 */ /* 0x000fe20000000800 */
[C---:B------:R-:W-:Y:S01]  /*6b890*/  ISETP.LT.AND P4, PT, R44.reuse, UR16, !P3 ;  /* 0x000000102c007c0c */ /* 0x040fe2000df81270 */
[----:B------:R-:W-:Y:S01]  /*6b8a0*/  ULDC UR16, c[0x0][0x228] ;  /* 0x00008a0000107ab9 */ /* 0x000fe20000000800 */
[----:B------:R-:W-:Y:S01]  /*6b8b0*/  ISETP.LT.AND P3, PT, R44, UR15, !P0 ;  /* 0x0000000f2c007c0c */ /* 0x000fe2000c761270 */
[----:B------:R-:W-:Y:S01]  /*6b8c0*/  ULDC UR15, c[0x0][0x228] ;  /* 0x00008a00000f7ab9 */ /* 0x000fe20000000800 */
[----:B------:R-:W-:-:S02]  /*6b8d0*/  LOP3.LUT P0, RZ, R58, 0x20000, RZ, 0xc0, !PT ;  /* 0x000200003aff7812 */ /* 0x000fc4000780c0ff */
[----:B------:R-:W-:Y:S02]  /*6b8e0*/  LOP3.LUT R13, R13, 0xff7fffff, RZ, 0xc0, !PT ;  /* 0xff7fffff0d0d7812 */ /* 0x000fe400078ec0ff */
[----:B------:R-:W-:-:S09]  /*6b8f0*/  LOP3.LUT P2, RZ, R59, 0x80000000, RZ, 0xc0, !PT ;  /* 0x800000003bff7812 */ /* 0x000fd2000784c0ff */
[----:B------:R-:W-:Y:S02]  /*6b900*/  @P0 LOP3.LUT R13, R13, 0x800000, RZ, 0xfc, !PT ;  /* 0x008000000d0d0812 */ /* 0x000fe400078efcff */
[----:B------:R-:W-:Y:S01]  /*6b910*/  ISETP.LT.AND P0, PT, R44, UR14, !P2 ;  /* 0x0000000e2c007c0c */ /* 0x000fe2000d701270 */
[----:B------:R-:W-:Y:S01]  /*6b920*/  ULDC UR14, c[0x0][0x228] ;  /* 0x00008a00000e7ab9 */ /* 0x000fe20000000800 */
[----:B------:R-:W-:-:S04]  /*6b930*/  @P3 LOP3.LUT R57, R57, 0x20000000, RZ, 0xfc, !PT ;  /* 0x2000000039393812 */ /* 0x000fc800078efcff */
[----:B------:R-:W-:-:S07]  /*6b940*/  LOP3.LUT R57, R57, 0xfbffffff, RZ, 0xc0, !PT ;  /* 0xfbffffff39397812 */ /* 0x000fce00078ec0ff */
[----:B------:R-:W-:Y:S02]  /*6b950*/  @P0 LOP3.LUT R57, R57, 0x4000000, RZ, 0xfc, !PT ;  /* 0x0400000039390812 */ /* 0x000fe400078efcff */
[----:B------:R-:W-:Y:S02]  /*6b960*/  LOP3.LUT P0, RZ, R58, 0x8000, RZ, 0xc0, !PT ;  /* 0x000080003aff7812 */ /* 0x000fe4000780c0ff */
[----:B------:R-:W-:-:S11]  /*6b970*/  LOP3.LUT R13, R13, 0xfeffffff, RZ, 0xc0, !PT ;  /* 0xfeffffff0d0d7812 */ /* 0x000fd600078ec0ff */
        /* <DEDUP_REMOVED lines=32> */
[----:B------:R-:W-:Y:S02]  /*6bb80*/  LOP3.LUT R12, R12, 0xfffffff7, RZ, 0xc0, !PT ;  /* 0xfffffff70c0c7812 */ /* 0x000fe400078ec0ff */
[----:B------:R-:W-:-:S04]  /*6bb90*/  LOP3.LUT P1, RZ, R58, 0x1, RZ, 0xc0, !PT ;  /* 0x000000013aff7812 */ /* 0x000fc8000782c0ff */
[----:B------:R-:W-:Y:S01]  /*6bba0*/  ISETP.LT.AND P2, PT, R44, UR13, !P1 ;  /* 0x0000000d2c007c0c */ /* 0x000fe2000cf41270 */
[----:B------:R-:W-:-:S04]  /*6bbb0*/  ULDC UR13, c[0x0][0x228] ;  /* 0x00008a00000d7ab9 */ /* 0x000fc80000000800 */
[----:B------:R-:W-:Y:S02]  /*6bbc0*/  @P0 LOP3.LUT R12, R12, 0x8, RZ, 0xfc, !PT ;  /* 0x000000080c0c0812 */ /* 0x000fe400078efcff */
[C---:B------:R-:W-:Y:S02]  /*6bbd0*/  LOP3.LUT P0, RZ, R58.reuse, 0x8, RZ, 0xc0, !PT ;  /* 0x000000083aff7812 */ /* 0x040fe4000780c0ff */
[----:B------:R-:W-:Y:S02]  /*6bbe0*/  LOP3.LUT P1, RZ, R58, 0x2, RZ, 0xc0, !PT ;  /* 0x000000023aff7812 */ /* 0x000fe4000782c0ff */
[----:B------:R-:W-:Y:S02]  /*6bbf0*/  LOP3.LUT R12, R12, 0xffffffef, RZ, 0xc0, !PT ;  /* 0xffffffef0c0c7812 */ /* 0x000fe400078ec0ff */
[----:B------:R-:W-:Y:S01]  /*6bc00*/  ISETP.LT.AND P1, PT, R44, UR12, !P1 ;  /* 0x0000000c2c007c0c */ /* 0x000fe2000cf21270 */
[----:B------:R-:W-:Y:S01]  /*6bc10*/  ULDC UR12, c[0x0][0x228] ;  /* 0x00008a00000c7ab9 */ /* 0x000fe20000000800 */
[----:B------:R-:W-:-:S05]  /*6bc20*/  LOP3.LUT R57, R57, 0xff7fffff, RZ, 0xc0, !PT ;  /* 0xff7fffff39397812 */ /* 0x000fca00078ec0ff */
[----:B------:R-:W-:Y:S02]  /*6bc30*/  @P0 LOP3.LUT R12, R12, 0x10, RZ, 0xfc, !PT ;  /* 0x000000100c0c0812 */ /* 0x000fe400078efcff */
[----:B------:R-:W-:Y:S02]  /*6bc40*/  LOP3.LUT P0, RZ, R58, 0x4, RZ, 0xc0, !PT ;  /* 0x000000043aff7812 */ /* 0x000fe4000780c0ff */
[----:B------:R-:W-:Y:S02]  /*6bc50*/  @P2 LOP3.LUT R57, R57, 0x800000, RZ, 0xfc, !PT ;  /* 0x0080000039392812 */ /* 0x000fe400078efcff */
[----:B------:R-:W-:Y:S01]  /*6bc60*/  ISETP.LT.AND P0, PT, R44, UR11, !P0 ;  /* 0x0000000b2c007c0c */ /* 0x000fe2000c701270 */
[----:B------:R-:W-:Y:S01]  /*6bc70*/  ULDC UR11, c[0x0][0x228] ;  /* 0x00008a00000b7ab9 */ /* 0x000fe20000000800 */
[----:B------:R-:W-:-:S04]  /*6bc80*/  LOP3.LUT R57, R57, 0xffefffff, RZ, 0xc0, !PT ;  /* 0xffefffff39397812 */ /* 0x000fc800078ec0ff */
[----:B------:R-:W-:-:S04]  /*6bc90*/  @P1 LOP3.LUT R57, R57, 0x100000, RZ, 0xfc, !PT ;  /* 0x0010000039391812 */ /* 0x000fc800078efcff */
[----:B------:R-:W-:-:S04]  /*6bca0*/  LOP3.LUT R57, R57, 0xfffdffff, RZ, 0xc0, !PT ;  /* 0xfffdffff39397812 */ /* 0x000fc800078ec0ff */
        /* <DEDUP_REMOVED lines=24> */
[----:B------:R-:W-:Y:S02]  /*6be30*/  LOP3.LUT R56, R56, 0xffffffbf, RZ, 0xc0, !PT ;  /* 0xffffffbf38387812 */ /* 0x000fe400078ec0ff */
[----:B------:R-:W-:Y:S02]  /*6be40*/  LOP3.LUT R57, R57, 0xfffffffb, RZ, 0xc0, !PT ;  /* 0xfffffffb39397812 */ /* 0x000fe400078ec0ff */
[----:B------:R-:W-:-:S04]  /*6be50*/  @P6 LOP3.LUT R56, R56, 0x40, RZ, 0xfc, !PT ;  /* 0x0000004038386812 */ /* 0x000fc800078efcff */
[----:B------:R-:W-:-:S03]  /*6be60*/  LOP3.LUT R56, R56, 0xfffffff7, RZ, 0xc0, !PT ;  /* 0xfffffff738387812 */ /* 0x000fc600078ec0ff */
[----:B------:R-:W-:Y:S02]  /*6be70*/  @P0 LOP3.LUT R57, R57, 0x4, RZ, 0xfc, !PT ;  /* 0x0000000439390812 */ /* 0x000fe400078efcff */
[----:B------:R-:W-:Y:S02]  /*6be80*/  LOP3.LUT P0, RZ, R13, 0x80000000, RZ, 0xc0, !PT ;  /* 0x800000000dff7812 */ /* 0x000fe4000780c0ff */
[----:B------:R-:W-:Y:S02]  /*6be90*/  @P5 LOP3.LUT R56, R56, 0x8, RZ, 0xfc, !PT ;  /* 0x0000000838385812 */ /* 0x000fe400078efcff */
[----:B------:R-:W-:Y:S01]  /*6bea0*/  ISETP.LT.AND P0, PT, R44, UR5, !P0 ;  /* 0x000000052c007c0c */ /* 0x000fe2000c701270 */
[----:B------:R-:W-:Y:S01]  /*6beb0*/  ULDC UR5, c[0x0][0x228] ;  /* 0x00008a0000057ab9 */ /* 0x000fe20000000800 */
[----:B------:R-:W-:Y:S02]  /*6bec0*/  LOP3.LUT R56, R56, 0xfffffffe, RZ, 0xc0, !PT ;  /* 0xfffffffe38387812 */ /* 0x000fe400078ec0ff */
[----:B------:R-:W-:-:S02]  /*6bed0*/  LOP3.LUT P6, RZ, R58, 0x10000, RZ, 0xc0, !PT ;  /* 0x000100003aff7812 */ /* 0x000fc400078cc0ff */
[----:B------:R-:W-:Y:S02]  /*6bee0*/  @P4 LOP3.LUT R56, R56, 0x1, RZ, 0xfc, !PT ;  /* 0x0000000138384812 */ /* 0x000fe400078efcff */
[C---:B------:R-:W-:Y:S02]  /*6bef0*/  LOP3.LUT P5, RZ, R58.reuse, 0x40000, RZ, 0xc0, !PT ;  /* 0x000400003aff7812 */ /* 0x040fe400078ac0ff */
[C---:B------:R-:W-:Y:S02]  /*6bf00*/  LOP3.LUT P4, RZ, R58.reuse, 0x80000, RZ, 0xc0, !PT ;  /* 0x000800003aff7812 */ /* 0x040fe4000788c0ff */
[C---:B------:R-:W-:Y:S02]  /*6bf10*/  LOP3.LUT P3, RZ, R58.reuse, 0x100000, RZ, 0xc0, !PT ;  /* 0x001000003aff7812 */ /* 0x040fe4000786c0ff */
[C---:B------:R-:W-:Y:S02]  /*6bf20*/  LOP3.LUT P2, RZ, R58.reuse, 0x200000, RZ, 0xc0, !PT ;  /* 0x002000003aff7812 */ /* 0x040fe4000784c0ff */
[----:B------:R-:W-:-:S02]  /*6bf30*/  LOP3.LUT P1, RZ, R58, 0x400000, RZ, 0xc0, !PT ;  /* 0x004000003aff7812 */ /* 0x000fc4000782c0ff */
        /* <DEDUP_REMOVED lines=33> */
[C---:B------:R-:W-:Y:S02]  /*6c150*/  ISETP.LT.AND P0, PT, R44.reuse, UR27, !P0 ;  /* 0x0000001b2c007c0c */ /* 0x040fe4000c701270 */
[----:B------:R-:W-:Y:S02]  /*6c160*/  ISETP.LT.AND P6, PT, R44, UR31, !P6 ;  /* 0x0000001f2c007c0c */ /* 0x000fe4000f7c1270 */
[----:B------:R-:W-:-:S09]  /*6c170*/  LOP3.LUT R59, R59, 0xfffffbff, RZ, 0xc0, !PT ;  /* 0xfffffbff3b3b7812 */ /* 0x000fd200078ec0ff */
[----:B------:R-:W-:Y:S02]  /*6c180*/  @P0 LOP3.LUT R59, R59, 0x400, RZ, 0xfc, !PT ;  /* 0x000004003b3b0812 */ /* 0x000fe400078efcff */
[----:B------:R-:W-:Y:S02]  /*6c190*/  LOP3.LUT P0, RZ, R13, 0x800000, RZ, 0xc0, !PT ;  /* 0x008000000dff7812 */ /* 0x000fe4000780c0ff */
[----:B------:R-:W-:-:S04]  /*6c1a0*/  LOP3.LUT R59, R59, 0xffffff7f, RZ, 0xc0, !PT ;  /* 0xffffff7f3b3b7812 */ /* 0x000fc800078ec0ff */
[----:B------:R-:W-:Y:S02]  /*6c1b0*/  @P6 LOP3.LUT R59, R59, 0x80, RZ, 0xfc, !PT ;  /* 0x000000803b3b6812 */ /* 0x000fe400078efcff */
[C---:B------:R-:W-:Y:S02]  /*6c1c0*/  ISETP.LT.AND P6, PT, R44.reuse, UR37, !P0 ;  /* 0x000000252c007c0c */ /* 0x040fe4000c7c1270 */
[----:B------:R-:W-:-:S03]  /*6c1d0*/  ISETP.LT.AND P4, PT, R44, UR45, !P4 ;  /* 0x0000002d2c007c0c */ /* 0x000fc6000e781270 */
[----:B------:R-:W-:Y:S02]  /*6c1e0*/  @P0 LOP3.LUT R14, R14, 0x1000000, RZ, 0xfc, !PT ;  /* 0x010000000e0e0812 */ /* 0x000fe400078efcff */
[C---:B------:R-:W-:Y:S02]  /*6c1f0*/  ISETP.LT.AND P0, PT, R44.reuse, UR41, !P5 ;  /* 0x000000292c007c0c */ /* 0x040fe4000ef01270 */
[----:B------:R-:W-:Y:S02]  /*6c200*/  LOP3.LUT R59, R59, 0xffffffef, RZ, 0xc0, !PT ;  /* 0xffffffef3b3b7812 */ /* 0x000fe400078ec0ff */
[----:B------:R-:W-:Y:S02]  /*6c210*/  ISETP.LT.AND P3, PT, R44, UR49, !P3 ;  /* 0x000000312c007c0c */ /* 0x000fe4000df61270 */
[----:B------:R-:W-:Y:S02]  /*6c220*/  @P6 LOP3.LUT R59, R59, 0x10, RZ, 0xfc, !PT ;  /* 0x000000103b3b6812 */ /* 0x000fe400078efcff */
[----:B------:R-:W-:-:S02]  /*6c230*/  @P4 LOP3.LUT R53, R53, 0x40000000, RZ, 0xfc, !PT ;  /* 0x4000000035354812 */ /* 0x000fc400078efcff */
[----:B------:R-:W-:Y:S02]  /*6c240*/  LOP3.LUT R59, R59, 0xfffffffd, RZ, 0xc0, !PT ;  /* 0xfffffffd3b3b7812 */ /* 0x000fe400078ec0ff */
[----:B------:R-:W-:Y:S02]  /*6c250*/  LOP3.LUT R53, R53, 0xf7ffffff, RZ, 0xc0, !PT ;  /* 0xf7ffffff35357812 */ /* 0x000fe400078ec0ff */
[----:B------:R-:W-:Y:S02]  /*6c260*/  @P0 LOP3.LUT R59, R59, 0x2, RZ, 0xfc, !PT ;  /* 0x000000023b3b0812 */ /* 0x000fe400078efcff */
[----:B------:R-:W-:Y:S02]  /*6c270*/  ISETP.LT.AND P0, PT, R44, UR53, !P2 ;  /* 0x000000352c007c0c */ /* 0x000fe4000d701270 */
[----:B------:R-:W-:-:S04]  /*6c280*/  @P3 LOP3.LUT R53, R53, 0x8000000, RZ, 0xfc, !PT ;  /* 0x0800000035353812 */ /* 0x000fc800078efcff */
[----:B------:R-:W-:-:S07]  /*6c290*/  LOP3.LUT R53, R53, 0xfeffffff, RZ, 0xc0, !PT ;  /* 0xfeffffff35357812 */ /* 0x000fce00078ec0ff */
[----:B------:R-:W-:Y:S02]  /*6c2a0*/  @P0 LOP3.LUT R53, R53, 0x1000000, RZ, 0xfc, !PT ;  /* 0x0100000035350812 */ /* 0x000fe400078efcff */
[C---:B------:R-:W-:Y:S02]  /*6c2b0*/  LOP3.LUT P0, RZ, R55.reuse, 0x8000, RZ, 0xc0, !PT ;  /* 0x0000800037ff7812 */ /* 0x040fe4000780c0ff */
[----:B------:R-:W-:Y:S02]  /*6c2c0*/  LOP3.LUT P6, RZ, R55, 0x40, RZ, 0xc0, !PT ;  /* 0x0000004037ff7812 */ /* 0x000fe400078cc0ff */
[----:B------:R-:W-:-:S09]  /*6c2d0*/  LOP3.LUT R13, R13, 0xffbfffff, RZ, 0xc0, !PT ;  /* 0xffbfffff0d0d7812 */ /* 0x000fd200078ec0ff */
[----:B------:R-:W-:-:S04]  /*6c2e0*/  @P0 LOP3.LUT R13, R13, 0x400000, RZ, 0xfc, !PT ;  /* 0x004000000d0d0812 */ /* 0x000fc800078efcff */
[----:B------:R-:W-:-:S04]  /*6c2f0*/  LOP3.LUT R13, R13, 0xffffbfff, RZ, 0xc0, !PT ;  /* 0xffffbfff0d0d7812 */ /* 0x000fc800078ec0ff */
        /* <DEDUP_REMOVED lines=22> */
[----:B------:R-:W-:Y:S02]  /*6c460*/  LOP3.LUT P6, RZ, R55, 0x2000, RZ, 0xc0, !PT ;  /* 0x0000200037ff7812 */ /* 0x000fe400078cc0ff */
[----:B------:R-:W-:Y:S02]  /*6c470*/  LOP3.LUT R13, R13, 0xffdfffff, RZ, 0xc0, !PT ;  /* 0xffdfffff0d0d7812 */ /* 0x000fe400078ec0ff */
[----:B------:R-:W-:-:S04]  /*6c480*/  LOP3.LUT R52, R52, 0xfff7ffff, RZ, 0xc0, !PT ;  /* 0xfff7ffff34347812 */ /* 0x000fc800078ec0ff */
[----:B------:R-:W-:-:S05]  /*6c490*/  @P0 LOP3.LUT R52, R52, 0x80000, RZ, 0xfc, !PT ;  /* 0x0008000034340812 */ /* 0x000fca00078efcff */
[----:B------:R-:W-:-:S04]  /*6c4a0*/  @P6 LOP3.LUT R13, R13, 0x200000, RZ, 0xfc, !PT ;  /* 0x002000000d0d6812 */ /* 0x000fc800078efcff */
[----:B------:R-:W-:-:S04]  /*6c4b0*/  LOP3.LUT P0, RZ, R13, 0x400000, RZ, 0xc0, !PT ;  /* 0x004000000dff7812 */ /* 0x000fc8000780c0ff */
[----:B------:R-:W-:Y:S01]  /*6c4c0*/  ISETP.LT.AND P0, PT, R41, UR19, !P0 ;  /* 0x0000001329007c0c */ /* 0x000fe2000c701270 */
[----:B------:R-:W-:Y:S01]  /*6c4d0*/  ULDC UR19, c[0x0][0x228] ;  /* 0x00008a0000137ab9 */ /* 0x000fe20000000800 */
[----:B------:R-:W-:Y:S02]  /*6c4e0*/  LOP3.LUT P6, RZ, R55, 0x4000, RZ, 0xc0, !PT ;  /* 0x0000400037ff7812 */ /* 0x000fe400078cc0ff */
[----:B------:R-:W-:Y:S02]  /*6c4f0*/  LOP3.LUT R52, R52, 0xfffeffff, RZ, 0xc0, !PT ;  /* 0xfffeffff34347812 */ /* 0x000fe400078ec0ff */
[----:B------:R-:W-:Y:S01]  /*6c500*/  ISETP.LT.AND P6, PT, R41, UR15, !P6 ;  /* 0x0000000f29007c0c */ /* 0x000fe2000f7c1270 */
[----:B------:R-:W-:-:S06]  /*6c510*/  ULDC UR15, c[0x0][0x228] ;  /* 0x00008a00000f7ab9 */ /* 0x000fcc0000000800 */
        /* <DEDUP_REMOVED lines=37> */
[----:B------:R-:W-:-:S09]  /*6c770*/  LOP3.LUT P5, RZ, R55, 0x20, RZ, 0xc0, !PT ;  /* 0x0000002037ff7812 */ /* 0x000fd200078ac0ff */
[----:B------:R-:W-:Y:S02]  /*6c780*/  @P6 LOP3.LUT R54, R54, 0x1000000, RZ, 0xfc, !PT ;  /* 0x0100000036366812 */ /* 0x000fe400078efcff */
[----:B------:R-:W-:-:S04]  /*6c790*/  LOP3.LUT P6, RZ, R13, 0x4000, RZ, 0xc0, !PT ;  /* 0x000040000dff7812 */ /* 0x000fc800078cc0ff */
[C---:B------:R-:W-:Y:S01]  /*6c7a0*/  ISETP.LT.AND P6, PT, R41.reuse, UR15, !P6 ;  /* 0x0000000f29007c0c */ /* 0x040fe2000f7c1270 */
[----:B------:R-:W-:Y:S01]  /*6c7b0*/  ULDC UR15, c[0x0][0x228] ;  /* 0x00008a00000f7ab9 */ /* 0x000fe20000000800 */
[----:B------:R-:W-:Y:S01]  /*6c7c0*/  ISETP.LT.AND P5, PT, R41, UR11, !P5 ;  /* 0x0000000b29007c0c */ /* 0x000fe2000efa1270 */
[----:B------:R-:W-:Y:S01]  /*6c7d0*/  ULDC UR11, c[0x0][0x228] ;  /* 0x00008a00000b7ab9 */ /* 0x000fe20000000800 */
[----:B------:R-:W-:Y:S02]  /*6c7e0*/  LOP3.LUT R54, R54, 0xffdfffff, RZ, 0xc0, !PT ;  /* 0xffdfffff36367812 */ /* 0x000fe400078ec0ff */
[----:B------:R-:W-:Y:S02]  /*6c7f0*/  LOP3.LUT P4, RZ, R55, 0x10, RZ, 0xc0, !PT ;  /* 0x0000001037ff7812 */ /* 0x000fe4000788c0ff */
[----:B------:R-:W-:Y:S02]  /*6c800*/  ISETP.LT.AND P2, PT, R44, UR57, !P1 ;  /* 0x000000392c007c0c */ /* 0x000fe4000cf41270 */
[----:B------:R-:W-:Y:S01]  /*6c810*/  ISETP.LT.AND P4, PT, R41, UR23, !P4 ;  /* 0x0000001729007c0c */ /* 0x000fe2000e781270 */
[----:B------:R-:W-:-:S02]  /*6c820*/  ULDC UR23, c[0x0][0x228] ;  /* 0x00008a0000177ab9 */ /* 0x000fc40000000800 */
[----:B------:R-:W-:Y:S02]  /*6c830*/  @P6 LOP3.LUT R54, R54, 0x200000, RZ, 0xfc, !PT ;  /* 0x0020000036366812 */ /* 0x000fe400078efcff */
[----:B------:R-:W-:Y:S02]  /*6c840*/  LOP3.LUT P1, RZ, R58, 0x800000, RZ, 0xc0, !PT ;  /* 0x008000003aff7812 */ /* 0x000fe4000782c0ff */
[----:B------:R-:W-:Y:S02]  /*6c850*/  LOP3.LUT R54, R54, 0xfffbffff, RZ, 0xc0, !PT ;  /* 0xfffbffff36367812 */ /* 0x000fe400078ec0ff */
[----:B------:R-:W-:Y:S02]  /*6c860*/  LOP3.LUT P3, RZ, R55, 0x8, RZ, 0xc0, !PT ;  /* 0x0000000837ff7812 */ /* 0x000fe4000786c0ff */
[----:B------:R-:W-:Y:S02]  /*6c870*/  @P5 LOP3.LUT R54, R54, 0x40000, RZ, 0xfc, !PT ;  /* 0x0004000036365812 */ /* 0x000fe400078efcff */
[----:B------:R-:W-:-:S02]  /*6c880*/  ISETP.LT.AND P1, PT, R44, UR61, !P1 ;  /* 0x0000003d2c007c0c */ /* 0x000fc4000cf21270 */
[----:B------:R-:W-:Y:S02]  /*6c890*/  LOP3.LUT R53, R53, 0xffdfffff, RZ, 0xc0, !PT ;  /* 0xffdfffff35357812 */ /* 0x000fe400078ec0ff */
[----:B------:R-:W-:Y:S01]  /*6c8a0*/  ISETP.LT.AND P3, PT, R41, UR19, !P3 ;  /* 0x0000001329007c0c */ /* 0x000fe2000df61270 */
[----:B------:R-:W-:Y:S01]  /*6c8b0*/  ULDC UR19, c[0x0][0x228] ;  /* 0x00008a0000137ab9 */ /* 0x000fe20000000800 */
[----:B------:R-:W-:Y:S02]  /*6c8c0*/  LOP3.LUT R54, R54, 0xffff7fff, RZ, 0xc0, !PT ;  /* 0xffff7fff36367812 */ /* 0x000fe400078ec0ff */
[----:B------:R-:W-:Y:S02]  /*6c8d0*/  @P2 LOP3.LUT R53, R53, 0x200000, RZ, 0xfc, !PT ;  /* 0x0020000035352812 */ /* 0x000fe400078efcff */
[----:B------:R-:W-:Y:S02]  /*6c8e0*/  LOP3.LUT P2, RZ, R55, 0x4, RZ, 0xc0, !PT ;  /* 0x0000000437ff7812 */ /* 0x000fe4000784c0ff */
[----:B------:R-:W-:-:S02]  /*6c8f0*/  @P4 LOP3.LUT R54, R54, 0x8000, RZ, 0xfc, !PT ;  /* 0x0000800036364812 */ /* 0x000fc400078efcff */
[----:B------:R-:W-:Y:S02]  /*6c900*/  LOP3.LUT R53, R53, 0xfffbffff, RZ, 0xc0, !PT ;  /* 0xfffbffff35357812 */ /* 0x000fe400078ec0ff */
[----:B------:R-:W-:Y:S01]  /*6c910*/  ISETP.LT.AND P2, PT, R41, UR15, !P2 ;  /* 0x0000000f29007c0c */ /* 0x000fe2000d741270 */
[----:B------:R-:W-:Y:S01]  /*6c920*/  ULDC UR15, c[0x0][0x228] ;  /* 0x00008a00000f7ab9 */ /* 0x000fe20000000800 */
[----:B------:R-:W-:Y:S02]  /*6c930*/  LOP3.LUT R54, R54, 0xffffefff, RZ, 0xc0, !PT ;  /* 0xffffefff36367812 */ /* 0x000fe400078ec0ff */
[----:B------:R-:W-:Y:S02]  /*6c940*/  @P1 LOP3.LUT R53, R53, 0x40000, RZ, 0xfc, !PT ;  /* 0x0004000035351812 */ /* 0x000fe400078efcff */
[----:B------:R-:W-:Y:S02]  /*6c950*/  LOP3.LUT P1, RZ, R55, 0x2, RZ, 0xc0, !PT ;  /* 0x0000000237ff7812 */ /* 0x000fe4000782c0ff */
[----:B------:R-:W-:-:S02]  /*6c960*/  @P3 LOP3.LUT R54, R54, 0x1000, RZ, 0xfc, !PT ;  /* 0x0000100036363812 */ /* 0x000fc400078efcff */
        /* <DEDUP_REMOVED lines=15> */
[----:B------:R-:W-:Y:S02]  /*6ca60*/  LOP3.LUT R54, R54, 0xfffffffe, RZ, 0xc0, !PT ;  /* 0xfffffffe36367812 */ /* 0x000fe400078ec0ff */
[----:B------:R-:W-:Y:S02]  /*6ca70*/  @P1 LOP3.LUT R14, R14, 0x200, RZ, 0xfc, !PT ;  /* 0x000002000e0e1812 */ /* 0x000fe400078efcff */
[----:B------:R-:W-:-:S02]  /*6ca80*/  LOP3.LUT P1, RZ, R59, 0x20000000, RZ, 0xc0, !PT ;  /* 0x200000003bff7812 */ /* 0x000fc4000782c0ff */
[----:B------:R-:W-:-:S03]  /*6ca90*/  LOP3.LUT P2, RZ, R13, 0x200, RZ, 0xc0, !PT ;  /* 0x000002000dff7812 */ /* 0x000fc6000784c0ff */
[----:B------:R-:W-:Y:S02]  /*6caa0*/  @P0 LOP3.LUT R54, R54, 0x1, RZ, 0xfc, !PT ;  /* 0x0000000136360812 */ /* 0x000fe400078efcff */
[----:B------:R-:W-:Y:S01]  /*6cab0*/  ISETP.LT.AND P0, PT, R41, UR15, !P2 ;  /* 0x0000000f29007c0c */ /* 0x000fe2000d701270 */
[----:B------:R-:W-:Y:S01]  /*6cac0*/  ULDC UR15, c[0x0][0x228] ;  /* 0x00008a00000f7ab9 */ /* 0x000fe20000000800 */
[C---:B------:R-:W-:Y:S02]  /*6cad0*/  LOP3.LUT P6, RZ, R13.reuse, 0x2000, RZ, 0xc0, !PT ;  /* 0x000020000dff7812 */ /* 0x040fe400078cc0ff */
[C---:B------:R-:W-:Y:S02]  /*6cae0*/  LOP3.LUT P5, RZ, R13.reuse, 0x1000, RZ, 0xc0, !PT ;  /* 0x000010000dff7812 */ /* 0x040fe400078ac0ff */
[C---:B------:R-:W-:Y:S02]  /*6caf0*/  LOP3.LUT P4, RZ, R13.reuse, 0x800, RZ, 0xc0, !PT ;  /* 0x000008000dff7812 */ /* 0x040fe4000788c0ff */
[----:B------:R-:W-:-:S02]  /*6cb00*/  LOP3.LUT P3, RZ, R13, 0x400, RZ, 0xc0, !PT ;  /* 0x000004000dff7812 */ /* 0x000fc4000786c0ff */
[----:B------:R-:W-:Y:S02]  /*6cb10*/  LOP3.LUT R13, R13, 0xffffff7f, RZ, 0xc0, !PT ;  /* 0xffffff7f0d0d7812 */ /* 0x000fe400078ec0ff */
[----:B------:R-:W-:Y:S02]  /*6cb20*/  LOP3.LUT R56, R56, 0xdfffffff, RZ, 0xc0, !PT ;  /* 0xdfffffff38387812 */ /* 0x000fe400078ec0ff */
[----:B------:R-:W-:Y:S02]  /*6cb30*/  @P1 LOP3.LUT R13, R13, 0x80, RZ, 0xfc, !PT ;  /* 0x000000800d0d1812 */ /* 0x000fe400078efcff */
[----:B------:R-:W-:Y:S01]  /*6cb40*/  ISETP.LT.AND P1, PT, R41, UR11, !P3 ;  /* 0x0000000b29007c0c */ /* 0x000fe2000df21270 */
[----:B------:R-:W-:Y:S01]  /*6cb50*/  ULDC UR11, c[0x0][0x228] ;  /* 0x00008a00000b7ab9 */ /* 0x000fe20000000800 */
[----:B------:R-:W-:-:S04]  /*6cb60*/  @P0 LOP3.LUT R56, R56, 0x20000000, RZ, 0xfc, !PT ;  /* 0x2000000038380812 */ /* 0x000fc800078efcff */
[----:B------:R-:W-:-:S07]  /*6cb70*/  LOP3.LUT R56, R56, 0xfbffffff, RZ, 0xc0, !PT ;  /* 0xfbffffff38387812 */ /* 0x000fce00078ec0ff */
[----:B------:R-:W-:Y:S02]  /*6cb80*/  @P1 LOP3.LUT R56, R56, 0x4000000, RZ, 0xfc, !PT ;  /* 0x0400000038381812 */ /* 0x000fe400078efcff */
[----:B------:R-:W-:Y:S01]  /*6cb90*/  ISETP.LT.AND P1, PT, R41, UR23, !P4 ;  /* 0x0000001729007c0c */ /* 0x000fe2000e721270 */
[----:B------:R-:W-:Y:S01]  /*6cba0*/  ULDC UR23, c[0x0][0x228] ;  /* 0x00008a0000177ab9 */ /* 0x000fe20000000800 */
[----:B------:R-:W-:Y:S02]  /*6cbb0*/  LOP3.LUT R56, R56, 0xff7fffff, RZ, 0xc0, !PT ;  /* 0xff7fffff38387812 */ /* 0x000fe400078ec0ff */
[----:B------:R-:W-:-:S04]  /*6cbc0*/  LOP3.LUT R14, R14, 0xfffffbff, RZ, 0xc0, !PT ;  /* 0xfffffbff0e0e7812 */ /* 0x000fc800078ec0ff */
[----:B------:R-:W-:-:S05]  /*6cbd0*/  @P2 LOP3.LUT R14, R14, 0x400, RZ, 0xfc, !PT ;  /* 0x000004000e0e2812 */ /* 0x000fca00078efcff */
[----:B------:R-:W-:Y:S02]  /*6cbe0*/  @P1 LOP3.LUT R56, R56, 0x800000, RZ, 0xfc, !PT ;  /* 0x0080000038381812 */ /* 0x000fe400078efcff */
[----:B------:R-:W-:Y:S01]  /*6cbf0*/  ISETP.LT.AND P1, PT, R41, UR19, !P5 ;  /* 0x0000001329007c0c */ /* 0x000fe2000ef21270 */
[----:B------:R-:W-:Y:S01]  /*6cc00*/  ULDC UR19, c[0x0][0x228] ;  /* 0x00008a0000137ab9 */ /* 0x000fe20000000800 */
[----:B------:R-:W-:Y:S02]  /*6cc10*/  LOP3.LUT R14, R14, 0xfffff7ff, RZ, 0xc0, !PT ;  /* 0xfffff7ff0e0e7812 */ /* 0x000fe400078ec0ff */
[----:B------:R-:W-:Y:S02]  /*6cc20*/  LOP3.LUT R56, R56, 0xffefffff, RZ, 0xc0, !PT ;  /* 0xffefffff38387812 */ /* 0x000fe400078ec0ff */
[----:B------:R-:W-:-:S04]  /*6cc30*/  @P3 LOP3.LUT R14, R14, 0x800, RZ, 0xfc, !PT ;  /* 0x000008000e0e3812 */ /* 0x000fc800078efcff */
[----:B------:R-:W-:-:S03]  /*6cc40*/  LOP3.LUT R14, R14, 0xffffefff, RZ, 0xc0, !PT ;  /* 0xffffefff0e0e7812 */ /* 0x000fc600078ec0ff */
[----:B------:R-:W-:Y:S02]  /*6cc50*/  @P1 LOP3.LUT R56, R56, 0x100000, RZ, 0xfc, !PT ;  /* 0x0010000038381812 */ /* 0x000fe400078efcff */
[----:B------:R-:W-:Y:S01]  /*6cc60*/  ISETP.LT.AND P1, PT, R41, UR15, !P6 ;  /* 0x0000000f29007c0c */ /* 0x000fe2000f721270 */
[----:B------:R-:W-:Y:S01]  /*6cc70*/  ULDC UR15, c[0x0][0x228] ;  /* 0x00008a00000f7ab9 */ /* 0x000fe20000000800 */
[----:B------:R-:W-:-:S04]  /*6cc80*/  @P4 LOP3.LUT R14, R14, 0x1000, RZ, 0xfc, !PT ;  /* 0x000010000e0e4812 */ /* 0x000fc800078efcff */
[----:B------:R-:W-:Y:S02]  /*6cc90*/  LOP3.LUT R14, R14, 0xffffdfff, RZ, 0xc0, !PT ;  /* 0xffffdfff0e0e7812 */ /* 0x000fe400078ec0ff */
[----:B------:R-:W-:Y:S02]  /*6cca0*/  LOP3.LUT R56, R56, 0xfffdffff, RZ, 0xc0, !PT ;  /* 0xfffdffff38387812 */ /* 0x000fe400078ec0ff */
[----:B------:R-:W-:Y:S02]  /*6ccb0*/  @P5 LOP3.LUT R14, R14, 0x2000, RZ, 0xfc, !PT ;  /* 0x000020000e0e5812 */ /* 0x000fe400078efcff */
[----:B------:R-:W-:Y:S02]  /*6ccc0*/  LOP3.LUT P5, RZ, R59, 0x2000000, RZ, 0xc0, !PT ;  /* 0x020000003bff7812 */ /* 0x000fe400078ac0ff */
[----:B------:R-:W-:Y:S02]  /*6ccd0*/  @P1 LOP3.LUT R56, R56, 0x20000, RZ, 0xfc, !PT ;  /* 0x0002000038381812 */ /* 0x000fe400078efcff */
[----:B------:R-:W-:-:S02]  /*6cce0*/  LOP3.LUT P1, RZ, R13, 0x80, RZ, 0xc0, !PT ;  /* 0x000000800dff7812 */ /* 0x000fc4000782c0ff */
[----:B------:R-:W-:Y:S01]  /*6ccf0*/  ISETP.LT.AND P5, PT, R41, UR23, !P5 ;  /* 0x0000001729007c0c */ /* 0x000fe2000efa1270 */
[----:B------:R-:W-:Y:S01]  /*6cd00*/  ULDC UR23, c[0x0][0x228] ;  /* 0x00008a0000177ab9 */ /* 0x000fe20000000800 */
[----:B------:R-:W-:Y:S02]  /*6cd10*/  LOP3.LUT P4, RZ, R59, 0x4000000, RZ, 0xc0, !PT ;  /* 0x040000003bff7812 */ /* 0x000fe4000788c0ff */
[----:B------:R-:W-:Y:S01]  /*6cd20*/  ISETP.LT.AND P1, PT, R41, UR23, !P1 ;  /* 0x0000001729007c0c */ /* 0x000fe2000cf21270 */
[----:B------:R-:W-:Y:S01]  /*6cd30*/  ULDC UR23, c[0x0][0x228] ;  /* 0x00008a0000177ab9 */ /* 0x000fe20000000800 */
[----:B------:R-:W-:Y:S02]  /*6cd40*/  LOP3.LUT P0, RZ, R59, 0x40000000, RZ, 0xc0, !PT ;  /* 0x400000003bff7812 */ /* 0x000fe4000780c0ff */
[----:B------:R-:W-:Y:S01]  /*6cd50*/  ISETP.LT.AND P4, PT, R41, UR19, !P4 ;  /* 0x0000001329007c0c */ /* 0x000fe2000e781270 */
[----:B------:R-:W-:Y:S01]  /*6cd60*/  ULDC UR19, c[0x0][0x228] ;  /* 0x00008a0000137ab9 */ /* 0x000fe20000000800 */
[----:B------:R-:W-:-:S02]  /*6cd70*/  LOP3.LUT R57, R57, 0x7fffffff, RZ, 0xc0, !PT ;  /* 0x7fffffff39397812 */ /* 0x000fc400078ec0ff */
[----:B------:R-:W-:Y:S01]  /*6cd80*/  ISETP.LT.AND P0, PT, R41, UR19, !P0 ;  /* 0x0000001329007c0c */ /* 0x000fe2000c701270 */
[----:B------:R-:W-:-:S04]  /*6cd90*/  ULDC UR19, c[0x0][0x228] ;  /* 0x00008a0000137ab9 */ /* 0x000fc80000000800 */
[----:B------:R-:W-:-:S04]  /*6cda0*/  @P1 LOP3.LUT R57, R57, 0x80000000, RZ, 0xfc, !PT ;  /* 0x8000000039391812 */ /* 0x000fc800078efcff */
[----:B------:R-:W-:Y:S02]  /*6cdb0*/  LOP3.LUT R57, R57, 0xefffffff, RZ, 0xc0, !PT ;  /* 0xefffffff39397812 */ /* 0x000fe400078ec0ff */
[----:B------:R-:W-:Y:S02]  /*6cdc0*/  LOP3.LUT R14, R14, 0xffffbfff, RZ, 0xc0, !PT ;  /* 0xffffbfff0e0e7812 */ /* 0x000fe400078ec0ff */
[----:B------:R-:W-:Y:S02]  /*6cdd0*/  @P0 LOP3.LUT R57, R57, 0x10000000, RZ, 0xfc, !PT ;  /* 0x1000000039390812 */ /* 0x000fe400078efcff */
[----:B------:R-:W-:Y:S02]  /*6cde0*/  LOP3.LUT P0, RZ, R58, 0x8000, RZ, 0xc0, !PT ;  /* 0x000080003aff7812 */ /* 0x000fe4000780c0ff */
        /* <DEDUP_REMOVED lines=26> */
[----:B------:R-:W-:-:S09]  /*6cf90*/  LOP3.LUT P6, RZ, R59, 0x1000000, RZ, 0xc0, !PT ;  /* 0x010000003bff7812 */ /* 0x000fd200078cc0ff */
[----:B------:R-:W-:Y:S02]  /*6cfa0*/  @P0 LOP3.LUT R13, R13, 0x2, RZ, 0xfc, !PT ;  /* 0x000000020d0d0812 */ /* 0x000fe400078efcff */
[----:B------:R-:W-:Y:S02]  /*6cfb0*/  LOP3.LUT P0, RZ, R58, 0x40, RZ, 0xc0, !PT ;  /* 0x000000403aff7812 */ /* 0x000fe4000780c0ff */
[----:B------:R-:W-:Y:S01]  /*6cfc0*/  ISETP.LT.AND P6, PT, R41, UR11, !P6 ;  /* 0x0000000b29007c0c */ /* 0x000fe2000f7c1270 */
[----:B------:R-:W-:Y:S01]  /*6cfd0*/  ULDC UR11, c[0x0][0x228] ;  /* 0x00008a00000b7ab9 */ /* 0x000fe20000000800 */
[----:B------:R-:W-:Y:S02]  /*6cfe0*/  LOP3.LUT R13, R13, 0xfffffffb, RZ, 0xc0, !PT ;  /* 0xfffffffb0d0d7812 */ /* 0x000fe400078ec0ff */
[----:B------:R-:W-:-:S07]  /*6cff0*/  LOP3.LUT R56, R56, 0xffffbfff, RZ, 0xc0, !PT ;  /* 0xffffbfff38387812 */ /* 0x000fce00078ec0ff */
[----:B------:R-:W-:Y:S02]  /*6d000*/  @P0 LOP3.LUT R13, R13, 0x4, RZ, 0xfc, !PT ;  /* 0x000000040d0d0812 */ /* 0x000fe400078efcff */
[----:B------:R-:W-:Y:S02]  /*6d010*/  LOP3.LUT P0, RZ, R58, 0x20, RZ, 0xc0, !PT ;  /* 0x000000203aff7812 */ /* 0x000fe4000780c0ff */
[----:B------:R-:W-:Y:S02]  /*6d020*/  @P6 LOP3.LUT R56, R56, 0x4000, RZ, 0xfc, !PT ;  /* 0x0000400038386812 */ /* 0x000fe400078efcff */
[----:B------:R-:W-:Y:S02]  /*6d030*/  LOP3.LUT R13, R13, 0xfffffff7, RZ, 0xc0, !PT ;  /* 0xfffffff70d0d7812 */ /* 0x000fe400078ec0ff */
[----:B------:R-:W-:Y:S02]  /*6d040*/  LOP3.LUT R56, R56, 0xfffff7ff, RZ, 0xc0, !PT ;  /* 0xfffff7ff38387812 */ /* 0x000fe400078ec0ff */
[----:B------:R-:W-:-:S02]  /*6d050*/  LOP3.LUT P3, RZ, R59, 0x8000000, RZ, 0xc0, !PT ;  /* 0x080000003bff7812 */ /* 0x000fc4000786c0ff */
[----:B------:R-:W-:-:S03]  /*6d060*/  @P5 LOP3.LUT R56, R56, 0x800, RZ, 0xfc, !PT ;  /* 0x0000080038385812 */ /* 0x000fc600078efcff */
[----:B------:R-:W-:Y:S02]  /*6d070*/  @P0 LOP3.LUT R13, R13, 0x8, RZ, 0xfc, !PT ;  /* 0x000000080d0d0812 */ /* 0x000fe400078efcff */
[----:B------:R-:W-:Y:S02]  /*6d080*/  LOP3.LUT P0, RZ, R58, 0x10, RZ, 0xc0, !PT ;  /* 0x000000103aff7812 */ /* 0x000fe4000780c0ff */
[----:B------:R-:W-:Y:S01]  /*6d090*/  ISETP.LT.AND P3, PT, R41, UR15, !P3 ;  /* 0x0000000f29007c0c */ /* 0x000fe2000df61270 */
[----:B------:R-:W-:Y:S01]  /*6d0a0*/  ULDC UR15, c[0x0][0x228] ;  /* 0x00008a00000f7ab9 */ /* 0x000fe20000000800 */
[----:B------:R-:W-:Y:S02]  /*6d0b0*/  LOP3.LUT R56, R56, 0xfffffeff, RZ, 0xc0, !PT ;  /* 0xfffffeff38387812 */ /* 0x000fe400078ec0ff */
        /* <DEDUP_REMOVED lines=10> */
[----:B------:R-:W-:-:S04]  /*6d160*/  LOP3.LUT R56, R56, 0xfffffffb, RZ, 0xc0, !PT ;  /* 0xfffffffb38387812 */ /* 0x000fc800078ec0ff */
[----:B------:R-:W-:Y:S02]  /*6d170*/  @P2 LOP3.LUT R56, R56, 0x4, RZ, 0xfc, !PT ;  /* 0x0000000438382812 */ /* 0x000fe400078efcff */
[----:B------:R-:W-:Y:S02]  /*6d180*/  LOP3.LUT P2, RZ, R59, 0x80000000, RZ, 0xc0, !PT ;  /* 0x800000003bff7812 */ /* 0x000fe4000784c0ff */
[----:B------:R-:W-:Y:S02]  /*6d190*/  @P0 LOP3.LUT R13, R13, 0x20, RZ, 0xfc, !PT ;  /* 0x000000200d0d0812 */ /* 0x000fe400078efcff */
[C---:B------:R-:W-:Y:S02]  /*6d1a0*/  LOP3.LUT P0, RZ, R58.reuse, 0x4, RZ, 0xc0, !PT ;  /* 0x000000043aff7812 */ /* 0x040fe4000780c0ff */
[----:B------:R-:W-:Y:S01]  /*6d1b0*/  ISETP.LT.AND P2, PT, R41, UR15, !P2 ;  /* 0x0000000f29007c0c */ /* 0x000fe2000d741270 */
[----:B------:R-:W-:Y:S01]  /*6d1c0*/  ULDC UR15, c[0x0][0x228] ;  /* 0x00008a00000f7ab9 */ /* 0x000fe20000000800 */
[----:B------:R-:W-:-:S02]  /*6d1d0*/  LOP3.LUT P1, RZ, R58, 0x1, RZ, 0xc0, !PT ;  /* 0x000000013aff7812 */ /* 0x000fc4000782c0ff */
[----:B------:R-:W-:Y:S02]  /*6d1e0*/  LOP3.LUT R13, R13, 0xffffffbf, RZ, 0xc0, !PT ;  /* 0xffffffbf0d0d7812 */ /* 0x000fe400078ec0ff */
        /* <DEDUP_REMOVED lines=45> */
[C---:B------:R-:W-:Y:S02]  /*6d4c0*/  LOP3.LUT P6, RZ, R58.reuse, 0x10000, RZ, 0xc0, !PT ;  /* 0x000100003aff7812 */ /* 0x040fe400078cc0ff */
[C---:B------:R-:W-:Y:S02]  /*6d4d0*/  LOP3.LUT P5, RZ, R58.reuse, 0x40000, RZ, 0xc0, !PT ;  /* 0x000400003aff7812 */ /* 0x040fe400078ac0ff */
[C---:B------:R-:W-:Y:S02]  /*6d4e0*/  LOP3.LUT P4, RZ, R58.reuse, 0x80000, RZ, 0xc0, !PT ;  /* 0x000800003aff7812 */ /* 0x040fe4000788c0ff */
[C---:B------:R-:W-:Y:S02]  /*6d4f0*/  LOP3.LUT P3, RZ, R58.reuse, 0x100000, RZ, 0xc0, !PT ;  /* 0x001000003aff7812 */ /* 0x040fe4000786c0ff */
[----:B------:R-:W-:-:S02]  /*6d500*/  LOP3.LUT P2, RZ, R58, 0x200000, RZ, 0xc0, !PT ;  /* 0x002000003aff7812 */ /* 0x000fc4000784c0ff */
[C---:B------:R-:W-:Y:S02]  /*6d510*/  LOP3.LUT P1, RZ, R58.reuse, 0x400000, RZ, 0xc0, !PT ;  /* 0x004000003aff7812 */ /* 0x040fe4000782c0ff */
        /* <DEDUP_REMOVED lines=38> */
[----:B------:R-:W-:Y:S02]  /*6d780*/  ISETP.LT.AND P0, PT, R41, UR42, !P5 ;  /* 0x0000002a29007c0c */ /* 0x000fe4000ef01270 */
[----:B------:R-:W-:Y:S02]  /*6d790*/  LOP3.LUT R59, R59, 0xfffffff7, RZ, 0xc0, !PT ;  /* 0xfffffff73b3b7812 */ /* 0x000fe400078ec0ff */
[----:B------:R-:W-:Y:S02]  /*6d7a0*/  ISETP.LT.AND P3, PT, R41, UR50, !P3 ;  /* 0x0000003229007c0c */ /* 0x000fe4000df61270 */
[----:B------:R-:W-:Y:S02]  /*6d7b0*/  @P6 LOP3.LUT R59, R59, 0x8, RZ, 0xfc, !PT ;  /* 0x000000083b3b6812 */ /* 0x000fe400078efcff */
[----:B------:R-:W-:-:S02]  /*6d7c0*/  LOP3.LUT R53, R53, 0xdfffffff, RZ, 0xc0, !PT ;  /* 0xdfffffff35357812 */ /* 0x000fc400078ec0ff */
[----:B------:R-:W-:Y:S02]  /*6d7d0*/  LOP3.LUT R59, R59, 0xfffffffe, RZ, 0xc0, !PT ;  /* 0xfffffffe3b3b7812 */ /* 0x000fe400078ec0ff */
[----:B------:R-:W-:Y:S02]  /*6d7e0*/  @P4 LOP3.LUT R53, R53, 0x20000000, RZ, 0xfc, !PT ;  /* 0x2000000035354812 */ /* 0x000fe400078efcff */
[----:B------:R-:W-:Y:S02]  /*6d7f0*/  @P0 LOP3.LUT R59, R59, 0x1, RZ, 0xfc, !PT ;  /* 0x000000013b3b0812 */ /* 0x000fe400078efcff */
[----:B------:R-:W-:Y:S02]  /*6d800*/  ISETP.LT.AND P0, PT, R41, UR54, !P2 ;  /* 0x0000003629007c0c */ /* 0x000fe4000d701270 */
[----:B------:R-:W-:-:S04]  /*6d810*/  LOP3.LUT R53, R53, 0xfbffffff, RZ, 0xc0, !PT ;  /* 0xfbffffff35357812 */ /* 0x000fc800078ec0ff */
[----:B------:R-:W-:-:S04]  /*6d820*/  @P3 LOP3.LUT R53, R53, 0x4000000, RZ, 0xfc, !PT ;  /* 0x0400000035353812 */ /* 0x000fc800078efcff */
[----:B------:R-:W-:-:S04]  /*6d830*/  LOP3.LUT R53, R53, 0xff7fffff, RZ, 0xc0, !PT ;  /* 0xff7fffff35357812 */ /* 0x000fc800078ec0ff */
        /* <DEDUP_REMOVED lines=22> */
[C---:B------:R-:W-:Y:S02]  /*6d9a0*/  LOP3.LUT P6, RZ, R55.reuse, 0x1000, RZ, 0xc0, !PT ;  /* 0x0000100037ff7812 */ /* 0x040fe400078cc0ff */
        /* <DEDUP_REMOVED lines=142> */
[C---:B------:R-:W-:Y:S01]  /*6e290*/  ISETP.LT.AND P5, PT, R10.reuse, UR23, !P5 ;  /* 0x000000170a007c0c */ /* 0x040fe2000efa1270 */
[----:B------:R-:W-:Y:S01]  /*6e2a0*/  ULDC UR23, c[0x0][0x228] ;  /* 0x00008a0000177ab9 */ /* 0x000fe20000000800 */
[C---:B------:R-:W-:Y:S02]  /*6e2b0*/  LOP3.LUT P4, RZ, R59.reuse, 0x4000000, RZ, 0xc0, !PT ;  /* 0x040000003bff7812 */ /* 0x040fe4000788c0ff */
[C---:B------:R-:W-:Y:S01]  /*6e2c0*/  ISETP.LT.AND P1, PT, R10.reuse, UR23, !P1 ;  /* 0x000000170a007c0c */ /* 0x040fe2000cf21270 */
        /* <DEDUP_REMOVED lines=71> */
[----:B------:R-:W-:Y:S02]  /*6e740*/  LOP3.LUT P0, RZ, R58, 0x4, RZ, 0xc0, !PT ;  /* 0x000000043aff7812 */ /* 0x000fe4000780c0ff */
        /* <DEDUP_REMOVED lines=83> */
[----:B------:R-:W-:Y:S02]  /*6ec80*/  LOP3.LUT R59, R59, 0xfffffeff, RZ, 0xc0, !PT ;  /* 0xfffffeff3b3b7812 */ /* 0x000fe400078ec0ff */
[C---:B------:R-:W-:Y:S02]  /*6ec90*/  ISETP.LT.AND P6, PT, R10.reuse, UR35, !P6 ;  /* 0x000000230a007c0c */ /* 0x040fe4000f7c1270 */
[----:B------:R-:W-:-:S07]  /*6eca0*/  ISETP.LT.AND P5, PT, R10, UR43, !P5 ;  /* 0x0000002b0a007c0c */ /* 0x000fce000efa1270 */
[----:B------:R-:W-:Y:S02]  /*6ecb0*/  @P0 LOP3.LUT R59, R59, 0x100, RZ, 0xfc, !PT ;  /* 0x000001003b3b0812 */ /* 0x000fe400078efcff */
[----:B------:R-:W-:Y:S02]  /*6ecc0*/  LOP3.LUT P0, RZ, R15, 0x2000000, RZ, 0xc0, !PT ;  /* 0x020000000fff7812 */ /* 0x000fe4000780c0ff */
[----:B------:R-:W-:-:S04]  /*6ecd0*/  LOP3.LUT R59, R59, 0xffffffdf, RZ, 0xc0, !PT ;  /* 0xffffffdf3b3b7812 */ /* 0x000fc800078ec0ff */
[----:B------:R-:W-:Y:S02]  /*6ece0*/  @P6 LOP3.LUT R59, R59, 0x20, RZ, 0xfc, !PT ;  /* 0x000000203b3b6812 */ /* 0x000fe400078efcff */
[----:B------:R-:W-:Y:S02]  /*6ecf0*/  ISETP.LT.AND P6, PT, R10, UR39, !P0 ;  /* 0x000000270a007c0c */ /* 0x000fe4000c7c1270 */
[----:B------:R-:W-:-:S03]  /*6ed00*/  LOP3.LUT R53, R53, 0x7fffffff, RZ, 0xc0, !PT ;  /* 0x7fffffff35357812 */ /* 0x000fc600078ec0ff */
[----:B------:R-:W-:Y:S02]  /*6ed10*/  @P0 LOP3.LUT R3, R3, 0x2000000, RZ, 0xfc, !PT ;  /* 0x0200000003030812 */ /* 0x000fe400078efcff */
[----:B------:R-:W-:Y:S02]  /*6ed20*/  ISETP.LT.AND P0, PT, R10, UR47, !P4 ;  /* 0x0000002f0a007c0c */ /* 0x000fe4000e701270 */
[----:B------:R-:W-:-:S04]  /*6ed30*/  @P5 LOP3.LUT R53, R53, 0x80000000, RZ, 0xfc, !PT ;  /* 0x8000000035355812 */ /* 0x000fc800078efcff */
[----:B------:R-:W-:-:S07]  /*6ed40*/  LOP3.LUT R53, R53, 0xefffffff, RZ, 0xc0, !PT ;  /* 0xefffffff35357812 */ /* 0x000fce00078ec0ff */
[----:B------:R-:W-:Y:S02]  /*6ed50*/  @P0 LOP3.LUT R53, R53, 0x10000000, RZ, 0xfc, !PT ;  /* 0x1000000035350812 */ /* 0x000fe400078efcff */
[----:B------:R-:W-:Y:S02]  /*6ed60*/  ISETP.LT.AND P0, PT, R10, UR59, !P1 ;  /* 0x0000003b0a007c0c */ /* 0x000fe4000cf01270 */
[----:B------:R-:W-:Y:S02]  /*6ed70*/  LOP3.LUT P1, RZ, R55, 0x2000, RZ, 0xc0, !PT ;  /* 0x0000200037ff7812 */ /* 0x000fe4000782c0ff */
[----:B------:R-:W-:-:S11]  /*6ed80*/  LOP3.LUT R15, R15, 0xffbfffff, RZ, 0xc0, !PT ;  /* 0xffbfffff0f0f7812 */ /* 0x000fd600078ec0ff */
[----:B------:R-:W-:Y:S02]  /*6ed90*/  @P1 LOP3.LUT R15, R15, 0x400000, RZ, 0xfc, !PT ;  /* 0x004000000f0f1812 */ /* 0x000fe400078efcff */
[----:B------:R-:W-:Y:S02]  /*6eda0*/  LOP3.LUT P1, RZ, R55, 0x4000, RZ, 0xc0, !PT ;  /* 0x0000400037ff7812 */ /* 0x000fe4000782c0ff */
[----:B------:R-:W-:Y:S02]  /*6edb0*/  LOP3.LUT R15, R15, 0xff7fffff, RZ, 0xc0, !PT ;  /* 0xff7fffff0f0f7812 */ /* 0x000fe400078ec0ff */
[----:B------:R-:W-:-:S09]  /*6edc0*/  LOP3.LUT R59, R59, 0xfffffffb, RZ, 0xc0, !PT ;  /* 0xfffffffb3b3b7812 */ /* 0x000fd200078ec0ff */
[----:B------:R-:W-:Y:S02]  /*6edd0*/  @P1 LOP3.LUT R15, R15, 0x800000, RZ, 0xfc, !PT ;  /* 0x008000000f0f1812 */ /* 0x000fe400078efcff */
[----:B------:R-:W-:Y:S02]  /*6ede0*/  LOP3.LUT P1, RZ, R55, 0x8000, RZ, 0xc0, !PT ;  /* 0x0000800037ff7812 */ /* 0x000fe4000782c0ff */
[----:B------:R-:W-:Y:S02]  /*6edf0*/  @P6 LOP3.LUT R59, R59, 0x4, RZ, 0xfc, !PT ;  /* 0x000000043b3b6812 */ /* 0x000fe400078efcff */
[----:B------:R-:W-:Y:S02]  /*6ee00*/  LOP3.LUT P6, RZ, R55, 0x40, RZ, 0xc0, !PT ;  /* 0x0000004037ff7812 */ /* 0x000fe400078cc0ff */
[----:B------:R-:W-:-:S07]  /*6ee10*/  LOP3.LUT R15, R15, 0xfeffffff, RZ, 0xc0, !PT ;  /* 0xfeffffff0f0f7812 */ /* 0x000fce00078ec0ff */
[----:B------:R-:W-:-:S04]  /*6ee20*/  @P1 LOP3.LUT R15, R15, 0x1000000, RZ, 0xfc, !PT ;  /* 0x010000000f0f1812 */ /* 0x000fc800078efcff */
[----:B------:R-:W-:-:S04]  /*6ee30*/  LOP3.LUT R15, R15, 0xfffeffff, RZ, 0xc0, !PT ;  /* 0xfffeffff0f0f7812 */ /* 0x000fc800078ec0ff */
[----:B------:R-:W-:Y:S02]  /*6ee40*/  @P6 LOP3.LUT R15, R15, 0x10000, RZ, 0xfc, !PT ;  /* 0x000100000f0f6812 */ /* 0x000fe400078efcff */
[----:B------:R-:W-:Y:S02]  /*6ee50*/  LOP3.LUT P6, RZ, R55, 0x80, RZ, 0xc0, !PT ;  /* 0x0000008037ff7812 */ /* 0x000fe400078cc0ff */
[----:B------:R-:W-:Y:S02]  /*6ee60*/  LOP3.LUT R15, R15, 0xfffdffff, RZ, 0xc0, !PT ;  /* 0xfffdffff0f0f7812 */ /* 0x000fe400078ec0ff */
[----:B------:R-:W-:-:S09]  /*6ee70*/  ISETP.LT.AND P4, PT, R10, UR51, !P3 ;  /* 0x000000330a007c0c */ /* 0x000fd2000df81270 */
[----:B------:R-:W-:Y:S02]  /*6ee80*/  @P6 LOP3.LUT R15, R15, 0x20000, RZ, 0xfc, !PT ;  /* 0x000200000f0f6812 */ /* 0x000fe400078efcff */
[----:B------:R-:W-:Y:S02]  /*6ee90*/  LOP3.LUT P6, RZ, R55, 0x100, RZ, 0xc0, !PT ;  /* 0x0000010037ff7812 */ /* 0x000fe400078cc0ff */
[----:B------:R-:W-:Y:S02]  /*6eea0*/  LOP3.LUT R15, R15, 0xfffbffff, RZ, 0xc0, !PT ;  /* 0xfffbffff0f0f7812 */ /* 0x000fe400078ec0ff */
[----:B------:R-:W-:Y:S02]  /*6eeb0*/  ISETP.LT.AND P3, PT, R10, UR55, !P2 ;  /* 0x000000370a007c0c */ /* 0x000fe4000d761270 */
[----:B------:R-:W-:-:S07]  /*6eec0*/  LOP3.LUT R53, R53, 0xfdffffff, RZ, 0xc0, !PT ;  /* 0xfdffffff35357812 */ /* 0x000fce00078ec0ff */
[----:B------:R-:W-:Y:S02]  /*6eed0*/  @P6 LOP3.LUT R15, R15, 0x40000, RZ, 0xfc, !PT ;  /* 0x000400000f0f6812 */ /* 0x000fe400078efcff */
[----:B------:R-:W-:Y:S02]  /*6eee0*/  LOP3.LUT P6, RZ, R55, 0x200, RZ, 0xc0, !PT ;  /* 0x0000020037ff7812 */ /* 0x000fe400078cc0ff */
[----:B------:R-:W-:Y:S02]  /*6eef0*/  @P4 LOP3.LUT R53, R53, 0x2000000, RZ, 0xfc, !PT ;  /* 0x0200000035354812 */ /* 0x000fe400078efcff */
[----:B------:R-:W-:Y:S02]  /*6ef00*/  LOP3.LUT R15, R15, 0xfff7ffff, RZ, 0xc0, !PT ;  /* 0xfff7ffff0f0f7812 */ /* 0x000fe400078ec0ff */
[----:B------:R-:W-:-:S04]  /*6ef10*/  LOP3.LUT R53, R53, 0xffbfffff, RZ, 0xc0, !PT ;  /* 0xffbfffff35357812 */ /* 0x000fc800078ec0ff */
[----:B------:R-:W-:-:S03]  /*6ef20*/  @P3 LOP3.LUT R53, R53, 0x400000, RZ, 0xfc, !PT ;  /* 0x0040000035353812 */ /* 0x000fc600078efcff */
[----:B------:R-:W-:Y:S02]  /*6ef30*/  @P6 LOP3.LUT R15, R15, 0x80000, RZ, 0xfc, !PT ;  /* 0x000800000f0f6812 */ /* 0x000fe400078efcff */
[----:B------:R-:W-:Y:S02]  /*6ef40*/  LOP3.LUT P6, RZ, R55, 0x400, RZ, 0xc0, !PT ;  /* 0x0000040037ff7812 */ /* 0x000fe400078cc0ff */
[----:B------:R-:W-:Y:S02]  /*6ef50*/  LOP3.LUT R53, R53, 0xfff7ffff, RZ, 0xc0, !PT ;  /* 0xfff7ffff35357812 */ /* 0x000fe400078ec0ff */
[----:B------:R-:W-:Y:S02]  /*6ef60*/  LOP3.LUT P2, RZ, R58, 0x800000, RZ, 0xc0, !PT ;  /* 0x008000003aff7812 */ /* 0x000fe4000784c0ff */
[----:B------:R-:W-:Y:S02]  /*6ef70*/  @P0 LOP3.LUT R53, R53, 0x80000, RZ, 0xfc, !PT ;  /* 0x0008000035350812 */ /* 0x000fe400078efcff */
[----:B------:R-:W-:-:S02]  /*6ef80*/  LOP3.LUT R15, R15, 0xffefffff, RZ, 0xc0, !PT ;  /* 0xffefffff0f0f7812 */ /* 0x000fc400078ec0ff */
[----:B------:R-:W-:Y:S01]  /*6ef90*/  ISETP.LT.AND P0, PT, R10, UR4, !P2 ;  /* 0x000000040a007c0c */ /* 0x000fe2000d701270 */
[----:B------:R-:W-:Y:S01]  /*6efa0*/  IMAD.MOV.U32 R41, RZ, RZ, R33 ;  /* 0x000000ffff297224 */ /* 0x000fe200078e0021 */
[----:B------:R-:W-:Y:S01]  /*6efb0*/  LOP3.LUT P1, RZ, R55, 0x10000, RZ, 0xc0, !PT ;  /* 0x0001000037ff7812 */ /* 0x000fe2000782c0ff */
[----:B------:R-:W-:Y:S01]  /*6efc0*/  STL.64 [R1+0x22b0], R4 ;  /* 0x0022b00401007387 */ /* 0x000fe20000100a00 */
[----:B------:R-:W-:Y:S01]  /*6efd0*/  @P6 LOP3.LUT R15, R15, 0x100000, RZ, 0xfc, !PT ;  /* 0x001000000f0f6812 */ /* 0x000fe200078efcff */
[----:B------:R-:W-:Y:S01]  /*6efe0*/  ULDC UR4, c[0x0][0x228] ;  /* 0x00008a0000047ab9 */ /* 0x000fe20000000800 */
[----:B------:R-:W-:Y:S02]  /*6eff0*/  LOP3.LUT P6, RZ, R55, 0x800, RZ, 0xc0, !PT ;  /* 0x0000080037ff7812 */ /* 0x000fe400078cc0ff */
[----:B------:R-:W-:Y:S01]  /*6f000*/  ISETP.LT.AND P1, PT, R9, UR23, !P1 ;  /* 0x0000001709007c0c */ /* 0x000fe2000cf21270 */
[----:B------:R-:W-:Y:S01]  /*6f010*/  ULDC UR23, c[0x0][0x228] ;  /* 0x00008a0000177ab9 */ /* 0x000fe20000000800 */
[----:B------:R-:W-:-:S02]  /*6f020*/  LOP3.LUT R53, R53, 0xfffeffff, RZ, 0xc0, !PT ;  /* 0xfffeffff35357812 */ /* 0x000fc400078ec0ff */
[----:B------:R-:W-:Y:S02]  /*6f030*/  LOP3.LUT R15, R15, 0xffdfffff, RZ, 0xc0, !PT ;  /* 0xffdfffff0f0f7812 */ /* 0x000fe400078ec0ff */
[----:B------:R-:W-:-:S04]  /*6f040*/  @P0 LOP3.LUT R53, R53, 0x10000, RZ, 0xfc, !PT ;  /* 0x0001000035350812 */ /* 0x000fc800078efcff */
[----:B------:R-:W-:Y:S02]  /*6f050*/  LOP3.LUT R53, R53, 0xffff7fff, RZ, 0xc0, !PT ;  /* 0xffff7fff35357812 */ /* 0x000fe400078ec0ff */
[----:B------:R-:W-:Y:S02]  /*6f060*/  @P6 LOP3.LUT R15, R15, 0x200000, RZ, 0xfc, !PT ;  /* 0x002000000f0f6812 */ /* 0x000fe400078efcff */
        /* <DEDUP_REMOVED lines=17> */
[----:B------:R-:W-:-:S09]  /*6f180*/  LOP3.LUT R53, R53, 0xffffefff, RZ, 0xc0, !PT ;  /* 0xffffefff35357812 */ /* 0x000fd200078ec0ff */
        /* <DEDUP_REMOVED lines=35> */
[----:B------:R-:W-:-:S04]  /*6f3c0*/  LOP3.LUT P4, RZ, R55, 0x10, RZ, 0xc0, !PT ;  /* 0x0000001037ff7812 */ /* 0x000fc8000788c0ff */
[----:B------:R-:W-:Y:S01]  /*6f3d0*/  ISETP.LT.AND P4, PT, R9, UR23, !P4 ;  /* 0x0000001709007c0c */ /* 0x000fe2000e781270 */
[----:B------:R-:W-:Y:S02]  /*6f3e0*/  ULDC UR23, c[0x0][0x228] ;  /* 0x00008a0000177ab9 */ /* 0x000fe40000000800 */
[----:B------:R-:W-:-:S04]  /*6f3f0*/  @P6 LOP3.LUT R53, R53, 0x20, RZ, 0xfc, !PT ;  /* 0x0000002035356812 */ /* 0x000fc800078efcff */
[----:B------:R-:W-:Y:S02]  /*6f400*/  LOP3.LUT R53, R53, 0xffffffef, RZ, 0xc0, !PT ;  /* 0xffffffef35357812 */ /* 0x000fe400078ec0ff */
[----:B------:R-:W-:Y:S02]  /*6f410*/  LOP3.LUT P3, RZ, R55, 0x8, RZ, 0xc0, !PT ;  /* 0x0000000837ff7812 */ /* 0x000fe4000786c0ff */
[----:B------:R-:W-:Y:S02]  /*6f420*/  @P5 LOP3.LUT R53, R53, 0x10, RZ, 0xfc, !PT ;  /* 0x0000001035355812 */ /* 0x000fe400078efcff */
[----:B------:R-:W-:Y:S01]  /*6f430*/  ISETP.LT.AND P3, PT, R9, UR19, !P3 ;  /* 0x0000001309007c0c */ /* 0x000fe2000df61270 */
[----:B------:R-:W-:Y:S01]  /*6f440*/  ULDC UR19, c[0x0][0x228] ;  /* 0x00008a0000137ab9 */ /* 0x000fe20000000800 */
[----:B------:R-:W-:Y:S02]  /*6f450*/  LOP3.LUT R53, R53, 0xfffffff7, RZ, 0xc0, !PT ;  /* 0xfffffff735357812 */ /* 0x000fe400078ec0ff */
[----:B------:R-:W-:-:S02]  /*6f460*/  LOP3.LUT P2, RZ, R55, 0x4, RZ, 0xc0, !PT ;  /* 0x0000000437ff7812 */ /* 0x000fc4000784c0ff */
        /* <DEDUP_REMOVED lines=9> */
[----:B------:R-:W-:-:S04]  /*6f500*/  @P2 LOP3.LUT R53, R53, 0x2, RZ, 0xfc, !PT ;  /* 0x0000000235352812 */ /* 0x000fc800078efcff */
[----:B------:R-:W-:Y:S02]  /*6f510*/  LOP3.LUT R53, R53, 0xfffffffe, RZ, 0xc0, !PT ;  /* 0xfffffffe35357812 */ /* 0x000fe400078ec0ff */
[----:B------:R-:W-:Y:S02]  /*6f520*/  LOP3.LUT P1, RZ, R55, 0x1, RZ, 0xc0, !PT ;  /* 0x0000000137ff7812 */ /* 0x000fe4000782c0ff */
[----:B------:R-:W-:Y:S02]  /*6f530*/  @P0 LOP3.LUT R53, R53, 0x1, RZ, 0xfc, !PT ;  /* 0x0000000135350812 */ /* 0x000fe400078efcff */
[----:B------:R-:W-:Y:S02]  /*6f540*/  LOP3.LUT P0, RZ, R59, 0x80000000, RZ, 0xc0, !PT ;  /* 0x800000003bff7812 */ /* 0x000fe4000780c0ff */
[----:B------:R-:W-:Y:S01]  /*6f550*/  ISETP.LT.AND P1, PT, R9, UR23, !P1 ;  /* 0x0000001709007c0c */ /* 0x000fe2000cf21270 */
[----:B------:R-:W-:Y:S01]  /*6f560*/  ULDC UR23, c[0x0][0x228] ;  /* 0x00008a0000177ab9 */ /* 0x000fe20000000800 */
[----:B------:R-:W-:-:S02]  /*6f570*/  LOP3.LUT P6, RZ, R15, 0x8000, RZ, 0xc0, !PT ;  /* 0x000080000fff7812 */ /* 0x000fc400078cc0ff */
[C---:B------:R-:W-:Y:S02]  /*6f580*/  LOP3.LUT P5, RZ, R15.reuse, 0x4000, RZ, 0xc0, !PT ;  /* 0x000040000fff7812 */ /* 0x040fe400078ac0ff */
[C---:B------:R-:W-:Y:S02]  /*6f590*/  LOP3.LUT P4, RZ, R15.reuse, 0x2000, RZ, 0xc0, !PT ;  /* 0x000020000fff7812 */ /* 0x040fe4000788c0ff */
[C---:B------:R-:W-:Y:S02]  /*6f5a0*/  LOP3.LUT P3, RZ, R15.reuse, 0x1000, RZ, 0xc0, !PT ;  /* 0x000010000fff7812 */ /* 0x040fe4000786c0ff */
[C---:B------:R-:W-:Y:S02]  /*6f5b0*/  LOP3.LUT P2, RZ, R15.reuse, 0x800, RZ, 0xc0, !PT ;  /* 0x000008000fff7812 */ /* 0x040fe4000784c0ff */
[----:B------:R-:W-:Y:S02]  /*6f5c0*/  LOP3.LUT R15, R15, 0xfffffdff, RZ, 0xc0, !PT ;  /* 0xfffffdff0f0f7812 */ /* 0x000fe400078ec0ff */
[----:B------:R-:W-:-:S02]  /*6f5d0*/  LOP3.LUT R55, R55, 0x7fffffff, RZ, 0xc0, !PT ;  /* 0x7fffffff37377812 */ /* 0x000fc400078ec0ff */
[----:B------:R-:W-:Y:S02]  /*6f5e0*/  @P0 LOP3.LUT R15, R15, 0x200, RZ, 0xfc, !PT ;  /* 0x000002000f0f0812 */ /* 0x000fe400078efcff */
        /* <DEDUP_REMOVED lines=33> */
[----:B------:R-:W-:Y:S02]  /*6f800*/  LOP3.LUT P5, RZ, R59, 0x4000000, RZ, 0xc0, !PT ;  /* 0x040000003bff7812 */ /* 0x000fe400078ac0ff */
[----:B------:R-:W-:-:S02]  /*6f810*/  @P0 LOP3.LUT R55, R55, 0x1000000, RZ, 0xfc, !PT ;  /* 0x0100000037370812 */ /* 0x000fc400078efcff */
[----:B------:R-:W-:Y:S01]  /*6f820*/  ISETP.LT.AND P5, PT, R9, UR19, !P5 ;  /* 0x0000001309007c0c */ /* 0x000fe2000efa1270 */
[----:B------:R-:W-:Y:S01]  /*6f830*/  ULDC UR19, c[0x0][0x228] ;  /* 0x00008a0000137ab9 */ /* 0x000fe20000000800 */
[----:B------:R-:W-:Y:S02]  /*6f840*/  LOP3.LUT R55, R55, 0xff7fffff, RZ, 0xc0, !PT ;  /* 0xff7fffff37377812 */ /* 0x000fe400078ec0ff */
[----:B------:R-:W-:-:S03]  /*6f850*/  LOP3.LUT P4, RZ, R59, 0x8000000, RZ, 0xc0, !PT ;  /* 0x080000003bff7812 */ /* 0x000fc6000788c0ff */
[----:B------:R-:W-:Y:S02]  /*6f860*/  @P6 LOP3.LUT R55, R55, 0x800000, RZ, 0xfc, !PT ;  /* 0x0080000037376812 */ /* 0x000fe400078efcff */
[----:B------:R-:W-:Y:S01]  /*6f870*/  ISETP.LT.AND P4, PT, R9, UR15, !P4 ;  /* 0x0000000f09007c0c */ /* 0x000fe2000e781270 */
[----:B------:R-:W-:Y:S01]  /*6f880*/  ULDC UR15, c[0x0][0x228] ;  /* 0x00008a00000f7ab9 */ /* 0x000fe20000000800 */
[----:B------:R-:W-:-:S04]  /*6f890*/  LOP3.LUT R55, R55, 0xffbfffff, RZ, 0xc0, !PT ;  /* 0xffbfffff37377812 */ /* 0x000fc800078ec0ff */
[----:B------:R-:W-:Y:S02]  /*6f8a0*/  @P5 LOP3.LUT R55, R55, 0x400000, RZ, 0xfc, !PT ;  /* 0x0040000037375812 */ /* 0x000fe400078efcff */
[----:B------:R-:W-:Y:S02]  /*6f8b0*/  LOP3.LUT P2, RZ, R59, 0x20000000, RZ, 0xc0, !PT ;  /* 0x200000003bff7812 */ /* 0x000fe4000784c0ff */
[----:B------:R-:W-:Y:S02]  /*6f8c0*/  LOP3.LUT R55, R55, 0xffdfffff, RZ, 0xc0, !PT ;  /* 0xffdfffff37377812 */ /* 0x000fe400078ec0ff */
[----:B------:R-:W-:Y:S02]  /*6f8d0*/  LOP3.LUT P0, RZ, R15, 0x200, RZ, 0xc0, !PT ;  /* 0x000002000fff7812 */ /* 0x000fe4000780c0ff */
[----:B------:R-:W-:Y:S02]  /*6f8e0*/  @P4 LOP3.LUT R55, R55, 0x200000, RZ, 0xfc, !PT ;  /* 0x0020000037374812 */ /* 0x000fe400078efcff */
[C---:B------:R-:W-:Y:S01]  /*6f8f0*/  ISETP.LT.AND P4, PT, R9.reuse, UR23, !P2 ;  /* 0x0000001709007c0c */ /* 0x040fe2000d781270 */
[----:B------:R-:W-:Y:S01]  /*6f900*/  ULDC UR23, c[0x0][0x228] ;  /* 0x00008a0000177ab9 */ /* 0x000fe20000000800 */
[----:B------:R-:W-:Y:S01]  /*6f910*/  ISETP.LT.AND P2, PT, R9, UR15, !P0 ;  /* 0x0000000f09007c0c */ /* 0x000fe2000c741270 */
[----:B------:R-:W-:Y:S01]  /*6f920*/  ULDC UR15, c[0x0][0x228] ;  /* 0x00008a00000f7ab9 */ /* 0x000fe20000000800 */
[----:B------:R-:W-:-:S02]  /*6f930*/  LOP3.LUT P0, RZ, R58, 0x10000, RZ, 0xc0, !PT ;  /* 0x000100003aff7812 */ /* 0x000fc4000780c0ff */
        /* <DEDUP_REMOVED lines=40> */
[----:B------:R-:W-:Y:S02]  /*6fbc0*/  LOP3.LUT R55, R55, 0xffefffff, RZ, 0xc0, !PT ;  /* 0xffefffff37377812 */ /* 0x000fe400078ec0ff */
[----:B------:R-:W-:-:S05]  /*6fbd0*/  LOP3.LUT P1, RZ, R59, 0x40000000, RZ, 0xc0, !PT ;  /* 0x400000003bff7812 */ /* 0x000fca000782c0ff */
[----:B------:R-:W-:Y:S02]  /*6fbe0*/  @P0 LOP3.LUT R15, R15, 0x40, RZ, 0xfc, !PT ;  /* 0x000000400f0f0812 */ /* 0x000fe400078efcff */
[----:B------:R-:W-:Y:S02]  /*6fbf0*/  LOP3.LUT P0, RZ, R58, 0x8, RZ, 0xc0, !PT ;  /* 0x000000083aff7812 */ /* 0x000fe4000780c0ff */
[----:B------:R-:W-:Y:S02]  /*6fc00*/  @P3 LOP3.LUT R55, R55, 0x100000, RZ, 0xfc, !PT ;  /* 0x0010000037373812 */ /* 0x000fe400078efcff */
[----:B------:R-:W-:Y:S01]  /*6fc10*/  ISETP.LT.AND P3, PT, R9, UR19, !P1 ;  /* 0x0000001309007c0c */ /* 0x000fe2000cf61270 */
[----:B------:R-:W-:Y:S01]  /*6fc20*/  ULDC UR19, c[0x0][0x228] ;  /* 0x00008a0000137ab9 */ /* 0x000fe20000000800 */
[----:B------:R-:W-:Y:S02]  /*6fc30*/  LOP3.LUT R55, R55, 0xfff7ffff, RZ, 0xc0, !PT ;  /* 0xfff7ffff37377812 */ /* 0x000fe400078ec0ff */
[----:B------:R-:W-:-:S02]  /*6fc40*/  LOP3.LUT R15, R15, 0xffffff7f, RZ, 0xc0, !PT ;  /* 0xffffff7f0f0f7812 */ /* 0x000fc400078ec0ff */
[----:B------:R-:W-:-:S03]  /*6fc50*/  @P4 LOP3.LUT R55, R55, 0x80000, RZ, 0xfc, !PT ;  /* 0x0008000037374812 */ /* 0x000fc600078efcff */
[----:B------:R-:W-:Y:S02]  /*6fc60*/  @P0 LOP3.LUT R15, R15, 0x80, RZ, 0xfc, !PT ;  /* 0x000000800f0f0812 */ /* 0x000fe400078efcff */
[C---:B------:R-:W-:Y:S02]  /*6fc70*/  LOP3.LUT P0, RZ, R58.reuse, 0x4, RZ, 0xc0, !PT ;  /* 0x000000043aff7812 */ /* 0x040fe4000780c0ff */
[----:B------:R-:W-:Y:S02]  /*6fc80*/  LOP3.LUT R55, R55, 0xfffbffff, RZ, 0xc0, !PT ;  /* 0xfffbffff37377812 */ /* 0x000fe400078ec0ff */
[----:B------:R-:W-:Y:S02]  /*6fc90*/  LOP3.LUT P1, RZ, R58, 0x1, RZ, 0xc0, !PT ;  /* 0x000000013aff7812 */ /* 0x000fe4000782c0ff */
[----:B------:R-:W-:Y:S02]  /*6fca0*/  @P3 LOP3.LUT R55, R55, 0x40000, RZ, 0xfc, !PT ;  /* 0x0004000037373812 */ /* 0x000fe400078efcff */
[----:B------:R-:W-:-:S02]  /*6fcb0*/  LOP3.LUT R15, R15, 0xfffffeff, RZ, 0xc0, !PT ;  /* 0xfffffeff0f0f7812 */ /* 0x000fc400078ec0ff */
[----:B------:R-:W-:Y:S01]  /*6fcc0*/  ISETP.LT.AND P3, PT, R9, UR11, !P1 ;  /* 0x0000000b09007c0c */ /* 0x000fe2000cf61270 */
[----:B------:R-:W-:Y:S01]  /*6fcd0*/  ULDC UR11, c[0x0][0x228] ;  /* 0x00008a00000b7ab9 */ /* 0x000fe20000000800 */
[----:B------:R-:W-:Y:S02]  /*6fce0*/  LOP3.LUT R55, R55, 0xfffdffff, RZ, 0xc0, !PT ;  /* 0xfffdffff37377812 */ /* 0x000fe400078ec0ff */
        /* <DEDUP_REMOVED lines=70> */
[----:B------:R-:W-:Y:S01]  /*70150*/  LOP3.LUT R55, R55, 0xfffffffe, RZ, 0xc0, !PT ;  /* 0xfffffffe37377812 */ /* 0x000fe200078ec0ff */
[----:B------:R-:W-:Y:S01]  /*70160*/  STL [R1+0x22c8], R48 ;  /* 0x0022c83001007387 */ /* 0x000fe20000100800 */
[C---:B------:R-:W-:Y:S02]  /*70170*/  LOP3.LUT P1, RZ, R58.reuse, 0x40000, RZ, 0xc0, !PT ;  /* 0x000400003aff7812 */ /* 0x040fe4000782c0ff */
[C---:B------:R-:W-:Y:S02]  /*70180*/  LOP3.LUT P2, RZ, R58.reuse, 0x80000, RZ, 0xc0, !PT ;  /* 0x000800003aff7812 */ /* 0x040fe4000784c0ff */
[C---:B------:R-:W-:Y:S02]  /*70190*/  LOP3.LUT P3, RZ, R58.reuse, 0x100000, RZ, 0xc0, !PT ;  /* 0x001000003aff7812 */ /* 0x040fe4000786c0ff */
[----:B------:R-:W-:-:S02]  /*701a0*/  LOP3.LUT P4, RZ, R58, 0x200000, RZ, 0xc0, !PT ;  /* 0x002000003aff7812 */ /* 0x000fc4000788c0ff */
[C---:B------:R-:W-:Y:S02]  /*701b0*/  LOP3.LUT P5, RZ, R58.reuse, 0x400000, RZ, 0xc0, !PT ;  /* 0x004000003aff7812 */ /* 0x040fe400078ac0ff */
[----:B------:R-:W-:Y:S02]  /*701c0*/  @P0 LOP3.LUT R55, R55, 0x1, RZ, 0xfc, !PT ;  /* 0x0000000137370812 */ /* 0x000fe400078efcff */
[----:B------:R-:W-:Y:S02]  /*701d0*/  LOP3.LUT P6, RZ, R58, 0x800000, RZ, 0xc0, !PT ;  /* 0x008000003aff7812 */ /* 0x000fe400078cc0ff */
[----:B------:R-:W-:Y:S01]  /*701e0*/  LOP3.LUT P0, RZ, R3, 0x2000000, RZ, 0xc0, !PT ;  /* 0x0200000003ff7812 */ /* 0x000fe2000780c0ff */
[----:B------:R-:W-:Y:S01]  /*701f0*/  STL [R1+0x22cc], R49 ;  /* 0x0022cc3101007387 */ /* 0x000fe20000100800 */
[----:B------:R-:W-:Y:S02]  /*70200*/  LOP3.LUT R10, R41, 0xffff, RZ, 0xc0, !PT ;  /* 0x0000ffff290a7812 */ /* 0x000fe400078ec0ff */
[----:B------:R-:W-:Y:S01]  /*70210*/  LOP3.LUT R18, R39, 0xffff, RZ, 0xc0, !PT ;  /* 0x0000ffff27127812 */ /* 0x000fe200078ec0ff */
[----:B------:R-:W-:Y:S01]  /*70220*/  STL [R1+0x22d0], R50 ;  /* 0x0022d03201007387 */ /* 0x000fe20000100800 */
[----:B------:R-:W-:-:S02]  /*70230*/  ISETP.LT.AND P0, PT, R9, UR40, !P0 ;  /* 0x0000002809007c0c */ /* 0x000fc4000c701270 */
[C---:B------:R-:W-:Y:S01]  /*70240*/  ISETP.LT.AND P1, PT, R9.reuse, UR44, !P1 ;  /* 0x0000002c09007c0c */ /* 0x040fe2000cf21270 */
[----:B------:R-:W-:Y:S01]  /*70250*/  STL [R1+0x22d4], R51 ;  /* 0x0022d43301007387 */ /* 0x000fe20000100800 */
[C---:B------:R-:W-:Y:S02]  /*70260*/  ISETP.LT.AND P2, PT, R9.reuse, UR48, !P2 ;  /* 0x0000003009007c0c */ /* 0x040fe4000d741270 */
[C---:B------:R-:W-:Y:S01]  /*70270*/  ISETP.LT.AND P3, PT, R9.reuse, UR52, !P3 ;  /* 0x0000003409007c0c */ /* 0x040fe2000df61270 */
[----:B------:R-:W-:Y:S01]  /*70280*/  STL [R1+0x22d8], R52 ;  /* 0x0022d83401007387 */ /* 0x000fe20000100800 */
[C---:B------:R-:W-:Y:S02]  /*70290*/  ISETP.LT.AND P4, PT, R9.reuse, UR56, !P4 ;  /* 0x0000003809007c0c */ /* 0x040fe4000e781270 */
[C---:B------:R-:W-:Y:S02]  /*702a0*/  ISETP.LT.AND P5, PT, R9.reuse, UR60, !P5 ;  /* 0x0000003c09007c0c */ /* 0x040fe4000efa1270 */
[----:B------:R-:W-:Y:S01]  /*702b0*/  ISETP.LT.AND P6, PT, R9, UR4, !P6 ;  /* 0x0000000409007c0c */ /* 0x000fe2000f7c1270 */
[----:B------:R-:W-:Y:S01]  /*702c0*/  STL [R1+0x22dc], R54 ;  /* 0x0022dc3601007387 */ /* 0x000fe20000100800 */
[----:B------:R-:W-:-:S02]  /*702d0*/  SHF.R.U32.HI R9, RZ, 0x8, R10 ;  /* 0x00000008ff097819 */ /* 0x000fc4000001160a */
[----:B------:R-:W-:Y:S01]  /*702e0*/  SHF.R.U32.HI R8, RZ, 0x8, R18 ;  /* 0x00000008ff087819 */ /* 0x000fe20000011612 */
[----:B------:R-:W2:Y:S01]  /*702f0*/  LDL.LU R33, [R1+0x1198] ;  /* 0x0011980001217983 */ /* 0x000ea20000300800 */
[----:B------:R-:W-:Y:S02]  /*70300*/  LOP3.LUT R9, R9, 0xffff, RZ, 0xc0, !PT ;  /* 0x0000ffff09097812 */ /* 0x000fe400078ec0ff */
[----:B------:R-:W-:-:S04]  /*70310*/  LOP3.LUT R8, R8, 0xffff, RZ, 0xc0, !PT ;  /* 0x0000ffff08087812 */ /* 0x000fc800078ec0ff */
[----:B0-----:R-:W-:Y:S02]  /*70320*/  PRMT R2, R9, 0x3340, R8 ;  /* 0x0000334009027816 */ /* 0x001fe40000000008 */
[----:B------:R-:W-:-:S03]  /*70330*/  PRMT R9, R34, 0x3340, R1 ;  /* 0x0000334022097816 */ /* 0x000fc60000000001 */
[----:B------:R0:W-:Y:S04]  /*70340*/  STL [R1+0x68], R2 ;  /* 0x0000680201007387 */ /* 0x0001e80000100800 */
[----:B------:R-:W3:Y:S04]  /*70350*/  LDL.LU R44, [R1+0x1194] ;  /* 0x00119400012c7983 */ /* 0x000ee80000300800 */
[----:B------:R-:W4:Y:S01]  /*70360*/  LDL.LU R34, [R1+0x12b0] ;  /* 0x0012b00001227983 */ /* 0x000f220000300800 */
[----:B------:R-:W-:Y:S02]  /*70370*/  PRMT R16, R45, 0x3340, R37 ;  /* 0x000033402d107816 */ /* 0x000fe40000000025 */
[----:B------:R-:W-:Y:S01]  /*70380*/  PRMT R17, R0, 0x3340, R36 ;  /* 0x0000334000117816 */ /* 0x000fe20000000024 */
[----:B------:R-:W3:Y:S04]  /*70390*/  LDL.LU R37, [R1+0x144] ;  /* 0x0001440001257983 */ /* 0x000ee80000300800 */
[----:B------:R-:W3:Y:S04]  /*703a0*/  LDL.LU R45, [R1+0x1190] ;  /* 0x00119000012d7983 */ /* 0x000ee80000300800 */
[----:B------:R-:W3:Y:S01]  /*703b0*/  LDL.LU R0, [R1+0x1404] ;  /* 0x0014040001007983 */ /* 0x000ee20000300800 */
[----:B------:R-:W-:-:S02]  /*703c0*/  PRMT R15, R40, 0x3340, R42 ;  /* 0x00003340280f7816 */ /* 0x000fc4000000002a */
[----:B------:R-:W-:Y:S01]  /*703d0*/  PRMT R18, R10, 0x3340, R18 ;  /* 0x000033400a127816 */ /* 0x000fe20000000012 */
[----:B------:R-:W3:Y:S01]  /*703e0*/  LDL.LU R42, [R1+0x118c] ;  /* 0x00118c00012a7983 */ /* 0x000ee20000300800 */
[----:B------:R-:W-:-:S03]  /*703f0*/  PRMT R10, R38, 0x3340, R1 ;  /* 0x00003340260a7816 */ /* 0x000fc60000000001 */
[----:B------:R-:W3:Y:S01]  /*70400*/  LDL.LU R40, [R1+0x148] ;  /* 0x0001480001287983 */ /* 0x000ee20000300800 */
[----:B0-----:R-:W-:Y:S02]  /*70410*/  PRMT R2, R15, 0x5410, R10 ;  /* 0x000054100f027816 */ /* 0x001fe4000000000a */
[----:B------:R-:W-:Y:S01]  /*70420*/  PRMT R8, R35, 0x3340, R1 ;  /* 0x0000334023087816 */ /* 0x000fe20000000001 */
[----:B------:R-:W3:Y:S01]  /*70430*/  LDL.LU R38, [R1+0x1424] ;  /* 0x0014240001267983 */ /* 0x000ee20000300800 */
[----:B------:R-:W-:-:S03]  /*70440*/  PRMT R4, R16, 0x5410, R9 ;  /* 0x0000541010047816 */ /* 0x000fc60000000009 */
[----:B------:R-:W3:Y:S04]  /*70450*/  LDL.LU R36, [R1+0x154] ;  /* 0x0001540001247983 */ /* 0x000ee80000300800 */
[----:B------:R0:W-:Y:S04]  /*70460*/  STL [R1+0x98], R2 ;  /* 0x0000980201007387 */ /* 0x0001e80000100800 */
[----:B------:R1:W-:Y:S04]  /*70470*/  STL [R1+0x94], R4 ;  /* 0x0000940401007387 */ /* 0x0003e80000100800 */
[----:B------:R-:W3:Y:S01]  /*70480*/  LDL.LU R47, [R1+0x1430] ;  /* 0x00143000012f7983 */ /* 0x000ee20000300800 */
[----:B0-----:R-:W-:-:S03]  /*70490*/  PRMT R2, R17, 0x5410, R8 ;  /* 0x0000541011027816 */ /* 0x001fc60000000008 */
[----:B------:R-:W3:Y:S04]  /*704a0*/  LDL.LU R43, [R1+0x1184] ;  /* 0x00118400012b7983 */ /* 0x000ee80000300800 */
[----:B------:R4:W-:Y:S01]  /*704b0*/  STL [R1+0x90], R2 ;  /* 0x0000900201007387 */ /* 0x0009e20000100800 */
[----:B------:R-:W-:-:S03]  /*704c0*/  PRMT R12, R29, 0x3340, R1 ;  /* 0x000033401d0c7816 */ /* 0x000fc60000000001 */
[----:B------:R-:W3:Y:S01]  /*704d0*/  LDL.LU R35, [R1+0x128c] ;  /* 0x00128c0001237983 */ /* 0x000ee20000300800 */
[----:B------:R-:W-:-:S03]  /*704e0*/  PRMT R11, R30, 0x3340, R1 ;  /* 0x000033401e0b7816 */ /* 0x000fc60000000001 */
[----:B------:R-:W3:Y:S01]  /*704f0*/  LDL.LU R41, [R1+0x117c] ;  /* 0x00117c0001297983 */ /* 0x000ee20000300800 */
[----:B------:R-:W-:-:S03]  /*70500*/  PRMT R14, R31, 0x3340, R1 ;  /* 0x000033401f0e7816 */ /* 0x000fc60000000001 */
[----:B------:R-:W3:Y:S04]  /*70510*/  LDL.LU R29, [R1+0x1284] ;  /* 0x00128400011d7983 */ /* 0x000ee80000300800 */
[----:B------:R-:W3:Y:S04]  /*70520*/  LDL.LU R30, [R1+0x9a4] ;  /* 0x0009a400011e7983 */ /* 0x000ee80000300800 */
[----:B------:R-:W3:Y:S01]  /*70530*/  LDL.LU R31, [R1+0x1264] ;  /* 0x00126400011f7983 */ /* 0x000ee20000300800 */
[----:B------:R-:W-:-:S03]  /*70540*/  PRMT R13, R32, 0x3340, R1 ;  /* 0x00003340200d7816 */ /* 0x000fc60000000001 */
[----:B------:R-:W3:Y:S01]  /*70550*/  LDL.LU R32, [R1+0x1354] ;  /* 0x0013540001207983 */ /* 0x000ee20000300800 */
[----:B--2---:R-:W-:-:S03]  /*70560*/  LOP3.LUT R39, R33, 0xffff, RZ, 0xc0, !PT ;  /* 0x0000ffff21277812 */ /* 0x004fc600078ec0ff */
[----:B------:R-:W2:Y:S01]  /*70570*/  LDL.LU R33, [R1+0x1234] ;  /* 0x0012340001217983 */ /* 0x000ea20000300800 */
[----:B------:R-:W-:-:S04]  /*70580*/  PRMT R8, R39, 0x3340, R1 ;  /* 0x0000334027087816 */ /* 0x000fc80000000001 */
[----:B-1----:R-:W-:-:S05]  /*70590*/  PRMT R4, R18, 0x5410, R8 ;  /* 0x0000541012047816 */ /* 0x002fca0000000008 */
[----:B------:R0:W-:Y:S01]  /*705a0*/  STL [R1+0x9c], R4 ;  /* 0x00009c0401007387 */ /* 0x0001e20000100800 */
[----:B----4-:R-:W-:-:S03]  /*705b0*/  PRMT R2, R34, 0x5410, R12 ;  /* 0x0000541022027816 */ /* 0x010fc6000000000c */
[----:B------:R-:W4:Y:S01]  /*705c0*/  LDL.LU R34, [R1+0x12ac] ;  /* 0x0012ac0001227983 */ /* 0x000f220000300800 */
[----:B---3--:R-:W-:-:S04]  /*705d0*/  LOP3.LUT R51, R44, 0xffff, RZ, 0xc0, !PT ;  /* 0x0000ffff2c337812 */ /* 0x008fc800078ec0ff */
[--C-:B------:R-:W-:Y:S01]  /*705e0*/  PRMT R8, R51, 0x3340, R1.reuse ;  /* 0x0000334033087816 */ /* 0x100fe20000000001 */
[----:B------:R1:W-:Y:S01]  /*705f0*/  STL [R1+0xa0], R2 ;  /* 0x0000a00201007387 */ /* 0x0003e20000100800 */
[----:B------:R-:W-:Y:S02]  /*70600*/  LOP3.LUT R50, R45, 0xffff, RZ, 0xc0, !PT ;  /* 0x0000ffff2d327812 */ /* 0x000fe400078ec0ff */
[----:B0-----:R-:W-:Y:S02]  /*70610*/  PRMT R4, R37, 0x5410, R8 ;  /* 0x0000541025047816 */ /* 0x001fe40000000008 */
[----:B------:R-:W-:Y:S02]  /*70620*/  PRMT R8, R50, 0x3340, R1 ;  /* 0x0000334032087816 */ /* 0x000fe40000000001 */
[----:B-1----:R-:W-:Y:S01]  /*70630*/  PRMT R2, R0, 0x5410, R11 ;  /* 0x0000541000027816 */ /* 0x002fe2000000000b */
[----:B------:R0:W-:Y:S04]  /*70640*/  STL [R1+0x119c], R4 ;  /* 0x00119c0401007387 */ /* 0x0001e80000100800 */
[----:B------:R-:W3:Y:S04]  /*70650*/  LDL.LU R0, [R1+0x11b4] ;  /* 0x0011b40001007983 */ /* 0x000ee80000300800 */
[----:B------:R1:W-:Y:S01]  /*70660*/  STL [R1+0x11a0], R2 ;  /* 0x0011a00201007387 */ /* 0x0003e20000100800 */
[----:B0-----:R-:W-:-:S02]  /*70670*/  PRMT R4, R40, 0x5410, R8 ;  /* 0x0000541028047816 */ /* 0x001fc40000000008 */
[----:B------:R-:W-:Y:S02]  /*70680*/  PRMT R5, R38, 0x5410, R14 ;  /* 0x0000541026057816 */ /* 0x000fe4000000000e */
[----:B-1----:R-:W-:Y:S01]  /*70690*/  LOP3.LUT R2, R42, 0xffff, RZ, 0xc0, !PT ;  /* 0x0000ffff2a027812 */ /* 0x002fe200078ec0ff */
[----:B------:R0:W-:Y:S03]  /*706a0*/  STL [R1+0x11a4], R4 ;  /* 0x0011a40401007387 */ /* 0x0001e60000100800 */
[----:B------:R-:W-:Y:S01]  /*706b0*/  PRMT R8, R2, 0x3340, R1 ;  /* 0x0000334002087816 */ /* 0x000fe20000000001 */
[----:B------:R-:W3:Y:S03]  /*706c0*/  LDL.LU R60, [R1+0x124c] ;  /* 0x00124c00013c7983 */ /* 0x000ee60000300800 */
[----:B0-----:R-:W-:Y:S01]  /*706d0*/  PRMT R4, R36, 0x5410, R8 ;  /* 0x0000541024047816 */ /* 0x001fe20000000008 */
[----:B------:R0:W-:Y:S04]  /*706e0*/  STL [R1+0x11a8], R5 ;  /* 0x0011a80501007387 */ /* 0x0001e80000100800 */
[----:B------:R-:W3:Y:S04]  /*706f0*/  LDL.LU R44, [R1+0x1178] ;  /* 0x00117800012c7983 */ /* 0x000ee80000300800 */
[----:B------:R1:W-:Y:S01]  /*70700*/  STL [R1+0x11ac], R4 ;  /* 0x0011ac0401007387 */ /* 0x0003e20000100800 */
[----:B0-----:R-:W-:-:S03]  /*70710*/  PRMT R5, R47, 0x5410, R13 ;  /* 0x000054102f057816 */ /* 0x001fc6000000000d */
[----:B------:R-:W3:Y:S04]  /*70720*/  LDL.LU R37, [R1+0x1278] ;  /* 0x0012780001257983 */ /* 0x000ee80000300800 */
[----:B------:R-:W3:Y:S01]  /*70730*/  LDL.LU R45, [R1+0x13d0] ;  /* 0x0013d000012d7983 */ /* 0x000ee20000300800 */
[----:B-1----:R-:W-:-:S03]  /*70740*/  PRMT R4, R35, 0x5410, R43 ;  /* 0x0000541023047816 */ /* 0x002fc6000000002b */
[----:B------:R-:W3:Y:S04]  /*70750*/  LDL.LU R42, [R1+0x126c] ;  /* 0x00126c00012a7983 */ /* 0x000ee80000300800 */
[----:B------:R-:W3:Y:S04]  /*70760*/  LDL.LU R40, [R1+0x1328] ;  /* 0x0013280001287983 */ /* 0x000ee80000300800 */
[----:B------:R-:W3:Y:S04]  /*70770*/  LDL.LU R38, [R1+0x13d8] ;  /* 0x0013d80001267983 */ /* 0x000ee80000300800 */
[----:B------:R-:W3:Y:S04]  /*70780*/  LDL.LU R36, [R1+0x1274] ;  /* 0x0012740001247983 */ /* 0x000ee80000300800 */
[----:B------:R-:W3:Y:S04]  /*70790*/  LDL.LU R35, [R1+0x1334] ;  /* 0x0013340001237983 */ /* 0x000ee80000300800 */
[----:B------:R0:W-:Y:S04]  /*707a0*/  STL [R1+0x11b0], R5 ;  /* 0x0011b00501007387 */ /* 0x0001e80000100800 */
[----:B------:R1:W-:Y:S01]  /*707b0*/  STL [R1+0x1194], R4 ;  /* 0x0011940401007387 */ /* 0x0003e20000100800 */
[----:B0-----:R-:W-:-:S02]  /*707c0*/  PRMT R5, R29, 0x5410, R41 ;  /* 0x000054101d057816 */ /* 0x001fc40000000029 */
[----:B-1----:R-:W-:-:S03]  /*707d0*/  PRMT R4, R31, 0x5410, R30 ;  /* 0x000054101f047816 */ /* 0x002fc6000000001e */
[----:B------:R-:W-:Y:S01]  /*707e0*/  STL [R1+0x1198], R5 ;  /* 0x0011980501007387 */ /* 0x000fe20000100800 */
[----:B------:R-:W-:-:S03]  /*707f0*/  LOP3.LUT R11, R32, 0xffff, RZ, 0xc0, !PT ;  /* 0x0000ffff200b7812 */ /* 0x000fc600078ec0ff */
[----:B------:R0:W-:Y:S04]  /*70800*/  STL [R1+0x1190], R4 ;  /* 0x0011900401007387 */ /* 0x0001e80000100800 */
[----:B------:R-:W3:Y:S04]  /*70810*/  LDL.LU R29, [R1+0x138c] ;  /* 0x00138c00011d7983 */ /* 0x000ee80000300800 */
[----:B------:R-:W3:Y:S04]  /*70820*/  LDL.LU R30, [R1+0x123c] ;  /* 0x00123c00011e7983 */ /* 0x000ee80000300800 */
[----:B------:R-:W3:Y:S04]  /*70830*/  LDL.LU R31, [R1+0x12dc] ;  /* 0x0012dc00011f7983 */ /* 0x000ee80000300800 */
[----:B------:R-:W3:Y:S01]  /*70840*/  LDL.LU R32, [R1+0x1394] ;  /* 0x0013940001207983 */ /* 0x000ee20000300800 */
[----:B--2---:R-:W-:-:S03]  /*70850*/  LOP3.LUT R17, R33, 0xffff, RZ, 0xc0, !PT ;  /* 0x0000ffff21117812 */ /* 0x004fc600078ec0ff */
[----:B------:R-:W2:Y:S01]  /*70860*/  LDL.LU R33, [R1+0x1240] ;  /* 0x0012400001217983 */ /* 0x000ea20000300800 */
[----:B----4-:R-:W-:-:S03]  /*70870*/  LOP3.LUT R10, R34, 0xffff, RZ, 0xc0, !PT ;  /* 0x0000ffff220a7812 */ /* 0x010fc600078ec0ff */
[----:B------:R-:W4:Y:S01]  /*70880*/  LDL.LU R34, [R1+0x12e4] ;  /* 0x0012e40001227983 */ /* 0x000f220000300800 */
[----:B------:R-:W-:Y:S02]  /*70890*/  PRMT R8, R17, 0x3340, R1 ;  /* 0x0000334011087816 */ /* 0x000fe40000000001 */
[----:B------:R-:W-:-:S04]  /*708a0*/  PRMT R9, R11, 0x3340, R10 ;  /* 0x000033400b097816 */ /* 0x000fc8000000000a */
[----:B0-----:R-:W-:Y:S02]  /*708b0*/  PRMT R4, R9, 0x5410, R8 ;  /* 0x0000541009047816 */ /* 0x001fe40000000008 */
[----:B---3--:R-:W-:-:S04]  /*708c0*/  LOP3.LUT R0, R0, 0xffff, RZ, 0xc0, !PT ;  /* 0x0000ffff00007812 */ /* 0x008fc800078ec0ff */
[----:B------:R-:W-:Y:S01]  /*708d0*/  PRMT R8, R0, 0x3340, R1 ;  /* 0x0000334000087816 */ /* 0x000fe20000000001 */
[----:B------:R0:W-:Y:S01]  /*708e0*/  STL [R1+0x8c], R4 ;  /* 0x00008c0401007387 */ /* 0x0001e20000100800 */
[----:B------:R-:W-:Y:S02]  /*708f0*/  SHF.R.U32.HI R9, RZ, 0x8, R11 ;  /* 0x00000008ff097819 */ /* 0x000fe4000001160b */
[----:B------:R-:W-:Y:S02]  /*70900*/  SHF.R.U32.HI R41, RZ, 0x8, R10 ;  /* 0x00000008ff297819 */ /* 0x000fe4000001160a */
[----:B------:R-:W-:-:S05]  /*70910*/  PRMT R5, R60, 0x5410, R8 ;  /* 0x000054103c057816 */ /* 0x000fca0000000008 */
[----:B------:R-:W-:Y:S01]  /*70920*/  STL [R1+0x11b4], R5 ;  /* 0x0011b40501007387 */ /* 0x000fe20000100800 */
[----:B0-----:R-:W-:Y:S02]  /*70930*/  PRMT R4, R37, 0x5410, R44 ;  /* 0x0000541025047816 */ /* 0x001fe4000000002c */
[----:B------:R-:W-:-:S03]  /*70940*/  LOP3.LUT R11, R45, 0xffff, RZ, 0xc0, !PT ;  /* 0x0000ffff2d0b7812 */ /* 0x000fc600078ec0ff */
[----:B------:R0:W-:Y:S01]  /*70950*/  STL [R1+0x118c], R4 ;  /* 0x00118c0401007387 */ /* 0x0001e20000100800 */
[----:B------:R-:W-:-:S03]  /*70960*/  LOP3.LUT R18, R42, 0xffff, RZ, 0xc0, !PT ;  /* 0x0000ffff2a127812 */ /* 0x000fc600078ec0ff */
[----:B------:R-:W3:Y:S01]  /*70970*/  LDL.LU R45, [R1+0x11f8] ;  /* 0x0011f800012d7983 */ /* 0x000ee20000300800 */
[----:B------:R-:W-:-:S03]  /*70980*/  LOP3.LUT R10, R40, 0xffff, RZ, 0xc0, !PT ;  /* 0x0000ffff280a7812 */ /* 0x000fc600078ec0ff */
[----:B------:R-:W3:Y:S01]  /*70990*/  LDL.LU R42, [R1+0x12cc] ;  /* 0x0012cc00012a7983 */ /* 0x000ee20000300800 */
[----:B------:R-:W-:-:S03]  /*709a0*/  LOP3.LUT R14, R38, 0xffff, RZ, 0xc0, !PT ;  /* 0x0000ffff260e7812 */ /* 0x000fc600078ec0ff */
[----:B------:R-:W3:Y:S01]  /*709b0*/  LDL.LU R40, [R1+0x1188] ;  /* 0x0011880001287983 */ /* 0x000ee20000300800 */
[----:B------:R-:W-:-:S03]  /*709c0*/  LOP3.LUT R12, R36, 0xffff, RZ, 0xc0, !PT ;  /* 0x0000ffff240c7812 */ /* 0x000fc600078ec0ff */
[----:B------:R-:W3:Y:S04]  /*709d0*/  LDL.LU R38, [R1+0x12b8] ;  /* 0x0012b80001267983 */ /* 0x000ee80000300800 */
[----:B------:R-:W3:Y:S01]  /*709e0*/  LDL.LU R36, [R1+0x13fc] ;  /* 0x0013fc0001247983 */ /* 0x000ee20000300800 */
[----:B--2---:R-:W-:-:S03]  /*709f0*/  LOP3.LUT R19, R33, 0xffff, RZ, 0xc0, !PT ;  /* 0x0000ffff21137812 */ /* 0x004fc600078ec0ff */
[----:B------:R-:W2:Y:S01]  /*70a00*/  LDL.LU R33, [R1+0x12bc] ;  /* 0x0012bc0001217983 */ /* 0x000ea20000300800 */
[----:B----4-:R-:W-:-:S03]  /*70a10*/  LOP3.LUT R20, R34, 0xffff, RZ, 0xc0, !PT ;  /* 0x0000ffff22147812 */ /* 0x010fc600078ec0ff */
[----:B------:R-:W4:Y:S01]  /*70a20*/  LDL.LU R34, [R1+0x136c] ;  /* 0x00136c0001227983 */ /* 0x000f220000300800 */
[----:B------:R-:W-:Y:S02]  /*70a30*/  LOP3.LUT R9, R9, 0xffff, RZ, 0xc0, !PT ;  /* 0x0000ffff09097812 */ /* 0x000fe400078ec0ff */
[----:B------:R-:W-:Y:S01]  /*70a40*/  LOP3.LUT R41, R41, 0xffff, RZ, 0xc0, !PT ;  /* 0x0000ffff29297812 */ /* 0x000fe200078ec0ff */
[----:B------:R-:W4:Y:S01]  /*70a50*/  LDL.LU R52, [R1+0x11f4] ;  /* 0x0011f40001347983 */ /* 0x000f220000300800 */
[----:B------:R-:W-:Y:S02]  /*70a60*/  PRMT R8, R18, 0x3340, R1 ;  /* 0x0000334012087816 */ /* 0x000fe40000000001 */
[----:B------:R-:W-:Y:S01]  /*70a70*/  PRMT R41, R9, 0x3340, R41 ;  /* 0x0000334009297816 */ /* 0x000fe20000000029 */
[----:B------:R-:W4:Y:S01]  /*70a80*/  LDL.LU R49, [R1+0x12c8] ;  /* 0x0012c80001317983 */ /* 0x000f220000300800 */
[----:B------:R-:W-:Y:S02]  /*70a90*/  PRMT R9, R11, 0x3340, R10 ;  /* 0x000033400b097816 */ /* 0x000fe4000000000a */
[----:B------:R-:W-:Y:S01]  /*70aa0*/  LOP3.LUT R13, R35, 0xffff, RZ, 0xc0, !PT ;  /* 0x0000ffff230d7812 */ /* 0x000fe200078ec0ff */
[----:B------:R-:W4:Y:S01]  /*70ab0*/  LDL.LU R48, [R1+0x11f0] ;  /* 0x0011f00001307983 */ /* 0x000f220000300800 */
[----:B------:R-:W-:-:S02]  /*70ac0*/  PRMT R6, R9, 0x5410, R8 ;  /* 0x0000541009067816 */ /* 0x000fc40000000008 */
[----:B------:R-:W-:Y:S01]  /*70ad0*/  PRMT R8, R12, 0x3340, R1 ;  /* 0x000033400c087816 */ /* 0x000fe20000000001 */
[----:B------:R-:W4:Y:S01]  /*70ae0*/  LDL.LU R23, [R1+0x12b4] ;  /* 0x0012b40001177983 */ /* 0x000f220000300800 */
[----:B------:R-:W-:Y:S02]  /*70af0*/  PRMT R9, R14, 0x3340, R13 ;  /* 0x000033400e097816 */ /* 0x000fe4000000000d */
[----:B------:R-:W-:Y:S01]  /*70b00*/  LOP3.LUT R16, R29, 0xffff, RZ, 0xc0, !PT ;  /* 0x0000ffff1d107812 */ /* 0x000fe200078ec0ff */
[----:B------:R-:W4:Y:S01]  /*70b10*/  LDL.LU R27, [R1+0x11e8] ;  /* 0x0011e800011b7983 */ /* 0x000f220000300800 */
[----:B------:R-:W-:Y:S02]  /*70b20*/  LOP3.LUT R22, R30, 0xffff, RZ, 0xc0, !PT ;  /* 0x0000ffff1e167812 */ /* 0x000fe400078ec0ff */
        /* <DEDUP_REMOVED lines=8> */
[----:B0-----:R-:W-:Y:S02]  /*70bb0*/  PRMT R4, R9, 0x5410, R8 ;  /* 0x0000541009047816 */ /* 0x001fe40000000008 */
[----:B------:R-:W-:Y:S01]  /*70bc0*/  PRMT R8, R19, 0x3340, R1 ;  /* 0x0000334013087816 */ /* 0x000fe20000000001 */
[----:B------:R-:W4:Y:S01]  /*70bd0*/  LDL.LU R43, [R1+0x137c] ;  /* 0x00137c00012b7983 */ /* 0x000f220000300800 */
[----:B------:R-:W-:-:S02]  /*70be0*/  PRMT R9, R21, 0x3340, R20 ;  /* 0x0000334015097816 */ /* 0x000fc40000000014 */
[----:B------:R-:W-:Y:S02]  /*70bf0*/  SHF.R.U32.HI R31, RZ, 0x8, R10 ;  /* 0x00000008ff1f7819 */ /* 0x000fe4000001160a */
[----:B------:R-:W-:Y:S02]  /*70c00*/  PRMT R5, R9, 0x5410, R8 ;  /* 0x0000541009057816 */ /* 0x000fe40000000008 */
[----:B------:R-:W-:Y:S02]  /*70c10*/  SHF.R.U32.HI R8, RZ, 0x8, R11 ;  /* 0x00000008ff087819 */ /* 0x000fe4000001160b */
[----:B------:R-:W-:Y:S02]  /*70c20*/  LOP3.LUT R31, R31, 0xffff, RZ, 0xc0, !PT ;  /* 0x0000ffff1f1f7812 */ /* 0x000fe400078ec0ff */
[----:B------:R-:W-:Y:S02]  /*70c30*/  LOP3.LUT R8, R8, 0xffff, RZ, 0xc0, !PT ;  /* 0x0000ffff08087812 */ /* 0x000fe400078ec0ff */
[----:B------:R-:W-:-:S02]  /*70c40*/  SHF.R.U32.HI R32, RZ, 0x8, R13 ;  /* 0x00000008ff207819 */ /* 0x000fc4000001160d */
[----:B------:R-:W-:Y:S02]  /*70c50*/  PRMT R31, R8, 0x3340, R31 ;  /* 0x00003340081f7816 */ /* 0x000fe4000000001f */
[----:B------:R-:W-:Y:S02]  /*70c60*/  SHF.R.U32.HI R8, RZ, 0x8, R14 ;  /* 0x00000008ff087819 */ /* 0x000fe4000001160e */
[----:B------:R-:W-:Y:S02]  /*70c70*/  LOP3.LUT R32, R32, 0xffff, RZ, 0xc0, !PT ;  /* 0x0000ffff20207812 */ /* 0x000fe400078ec0ff */
[----:B------:R-:W-:Y:S02]  /*70c80*/  LOP3.LUT R8, R8, 0xffff, RZ, 0xc0, !PT ;  /* 0x0000ffff08087812 */ /* 0x000fe400078ec0ff */
[----:B------:R-:W-:Y:S02]  /*70c90*/  SHF.R.U32.HI R35, RZ, 0x8, R15 ;  /* 0x00000008ff237819 */ /* 0x000fe4000001160f */
[----:B------:R-:W-:-:S02]  /*70ca0*/  PRMT R32, R8, 0x3340, R32 ;  /* 0x0000334008207816 */ /* 0x000fc40000000020 */
[----:B------:R-:W-:Y:S02]  /*70cb0*/  SHF.R.U32.HI R8, RZ, 0x8, R16 ;  /* 0x00000008ff087819 */ /* 0x000fe40000011610 */
[----:B------:R-:W-:Y:S02]  /*70cc0*/  LOP3.LUT R35, R35, 0xffff, RZ, 0xc0, !PT ;  /* 0x0000ffff23237812 */ /* 0x000fe400078ec0ff */
[----:B------:R-:W-:Y:S02]  /*70cd0*/  LOP3.LUT R8, R8, 0xffff, RZ, 0xc0, !PT ;  /* 0x0000ffff08087812 */ /* 0x000fe400078ec0ff */
[----:B------:R-:W-:Y:S02]  /*70ce0*/  SHF.R.U32.HI R30, RZ, 0x8, R20 ;  /* 0x00000008ff1e7819 */ /* 0x000fe40000011614 */
[----:B------:R-:W-:Y:S02]  /*70cf0*/  PRMT R35, R8, 0x3340, R35 ;  /* 0x0000334008237816 */ /* 0x000fe40000000023 */
[----:B------:R-:W-:-:S02]  /*70d00*/  SHF.R.U32.HI R8, RZ, 0x8, R21 ;  /* 0x00000008ff087819 */ /* 0x000fc40000011615 */
[----:B------:R-:W-:Y:S02]  /*70d10*/  LOP3.LUT R30, R30, 0xffff, RZ, 0xc0, !PT ;  /* 0x0000ffff1e1e7812 */ /* 0x000fe400078ec0ff */
[----:B------:R-:W-:Y:S02]  /*70d20*/  LOP3.LUT R8, R8, 0xffff, RZ, 0xc0, !PT ;  /* 0x0000ffff08087812 */ /* 0x000fe400078ec0ff */
[----:B---3--:R-:W-:Y:S02]  /*70d30*/  PRMT R9, R42, 0x5410, R45 ;  /* 0x000054102a097816 */ /* 0x008fe4000000002d */
[----:B------:R-:W-:Y:S02]  /*70d40*/  PRMT R30, R8, 0x3340, R30 ;  /* 0x00003340081e7816 */ /* 0x000fe4000000001e */
[----:B------:R-:W-:Y:S02]  /*70d50*/  PRMT R8, R38, 0x5410, R40 ;  /* 0x0000541026087816 */ /* 0x000fe40000000028 */
[----:B------:R-:W-:-:S02]  /*70d60*/  SHF.R.U32.HI R28, RZ, 0x8, R12 ;  /* 0x00000008ff1c7819 */ /* 0x000fc4000001160c */
[----:B------:R-:W-:Y:S01]  /*70d70*/  LOP3.LUT R11, R36, 0xffff, RZ, 0xc0, !PT ;  /* 0x0000ffff240b7812 */ /* 0x000fe200078ec0ff */
[----:B------:R-:W-:Y:S04]  /*70d80*/  STL [R1+0x1184], R9 ;  /* 0x0011840901007387 */ /* 0x000fe80000100800 */
[----:B------:R0:W-:Y:S04]  /*70d90*/  STL [R1+0x1188], R8 ;  /* 0x0011880801007387 */ /* 0x0001e80000100800 */
[----:B------:R-:W3:Y:S04]  /*70da0*/  LDL.LU R60, [R1+0x11ec] ;  /* 0x0011ec00013c7983 */ /* 0x000ee80000300800 */
[----:B------:R-:W3:Y:S01]  /*70db0*/  LDL.LU R44, [R1+0x12a8] ;  /* 0x0012a800012c7983 */ /* 0x000ee20000300800 */
[----:B--2---:R-:W-:-:S04]  /*70dc0*/  LOP3.LUT R12, R33, 0xffff, RZ, 0xc0, !PT ;  /* 0x0000ffff210c7812 */ /* 0x004fc800078ec0ff */
[----:B0-----:R-:W-:Y:S02]  /*70dd0*/  PRMT R8, R12, 0x3340, R1 ;  /* 0x000033400c087816 */ /* 0x001fe40000000001 */
[----:B----4-:R-:W-:-:S04]  /*70de0*/  LOP3.LUT R10, R34, 0xffff, RZ, 0xc0, !PT ;  /* 0x0000ffff220a7812 */ /* 0x010fc800078ec0ff */
[----:B------:R-:W-:-:S04]  /*70df0*/  PRMT R9, R11, 0x3340, R10 ;  /* 0x000033400b097816 */ /* 0x000fc8000000000a */
[----:B------:R-:W-:-:S05]  /*70e00*/  PRMT R8, R9, 0x5410, R8 ;  /* 0x0000541009087816 */ /* 0x000fca0000000008 */
[----:B------:R0:W-:Y:S04]  /*70e10*/  STL [R1+0x88], R8 ;  /* 0x0000880801007387 */ /* 0x0001e80000100800 */
[----:B------:R-:W2:Y:S04]  /*70e20*/  LDL.LU R37, [R1+0x11e0] ;  /* 0x0011e00001257983 */ /* 0x000ea80000300800 */
[----:B------:R-:W2:Y:S04]  /*70e30*/  LDL.LU R45, [R1+0x129c] ;  /* 0x00129c00012d7983 */ /* 0x000ea80000300800 */
[----:B------:R-:W4:Y:S04]  /*70e40*/  LDL.LU R42, [R1+0x11d8] ;  /* 0x0011d800012a7983 */ /* 0x000f280000300800 */
[----:B------:R-:W4:Y:S04]  /*70e50*/  LDL.LU R40, [R1+0x1290] ;  /* 0x0012900001287983 */ /* 0x000f280000300800 */
[----:B------:R-:W4:Y:S04]  /*70e60*/  LDL.LU R38, [R1+0x13e4] ;  /* 0x0013e40001267983 */ /* 0x000f280000300800 */
[----:B------:R-:W4:Y:S04]  /*70e70*/  LDL.LU R33, [R1+0x1294] ;  /* 0x0012940001217983 */ /* 0x000f280000300800 */
[----:B------:R-:W4:Y:S01]  /*70e80*/  LDL.LU R34, [R1+0x1348] ;  /* 0x0013480001227983 */ /* 0x000f220000300800 */
[----:B0-----:R-:W-:-:S02]  /*70e90*/  SHF.R.U32.HI R8, RZ, 0x8, R11 ;  /* 0x00000008ff087819 */ /* 0x001fc4000001160b */
[----:B------:R-:W-:Y:S02]  /*70ea0*/  SHF.R.U32.HI R36, RZ, 0x8, R10 ;  /* 0x00000008ff247819 */ /* 0x000fe4000001160a */
[----:B------:R-:W-:Y:S02]  /*70eb0*/  LOP3.LUT R8, R8, 0xffff, RZ, 0xc0, !PT ;  /* 0x0000ffff08087812 */ /* 0x000fe400078ec0ff */
[----:B------:R-:W-:Y:S02]  /*70ec0*/  LOP3.LUT R36, R36, 0xffff, RZ, 0xc0, !PT ;  /* 0x0000ffff24247812 */ /* 0x000fe400078ec0ff */
[----:B------:R-:W-:Y:S02]  /*70ed0*/  PRMT R10, R49, 0x5410, R52 ;  /* 0x00005410310a7816 */ /* 0x000fe40000000034 */
[----:B------:R-:W-:Y:S02]  /*70ee0*/  PRMT R36, R8, 0x3340, R36 ;  /* 0x0000334008247816 */ /* 0x000fe40000000024 */
[----:B------:R-:W-:Y:S01]  /*70ef0*/  PRMT R9, R23, 0x5410, R48 ;  /* 0x0000541017097816 */ /* 0x000fe20000000030 */
[----:B------:R0:W-:Y:S01]  /*70f00*/  STL [R1+0xf2c], R10 ;  /* 0x000f2c0a01007387 */ /* 0x0001e20000100800 */
[----:B------:R-:W-:-:S02]  /*70f10*/  PRMT R8, R61, 0x5410, R27 ;  /* 0x000054103d087816 */ /* 0x000fc4000000001b */
[----:B------:R-:W-:Y:S02]  /*70f20*/  LOP3.LUT R11, R46, 0xffff, RZ, 0xc0, !PT ;  /* 0x0000ffff2e0b7812 */ /* 0x000fe400078ec0ff */
[----:B------:R-:W-:Y:S01]  /*70f30*/  LOP3.LUT R13, R47, 0xffff, RZ, 0xc0, !PT ;  /* 0x0000ffff2f0d7812 */ /* 0x000fe200078ec0ff */
[----:B------:R1:W-:Y:S01]  /*70f40*/  STL [R1+0x1178], R9 ;  /* 0x0011780901007387 */ /* 0x0003e20000100800 */
[----:B0-----:R-:W-:-:S03]  /*70f50*/  LOP3.LUT R10, R43, 0xffff, RZ, 0xc0, !PT ;  /* 0x0000ffff2b0a7812 */ /* 0x001fc600078ec0ff */
[----:B------:R0:W-:Y:S01]  /*70f60*/  STL [R1+0x117c], R8 ;  /* 0x00117c0801007387 */ /* 0x0001e20000100800 */
[----:B-1----:R-:W-:Y:S02]  /*70f70*/  PRMT R9, R11, 0x3340, R10 ;  /* 0x000033400b097816 */ /* 0x002fe4000000000a */
[----:B0-----:R-:W-:-:S04]  /*70f80*/  PRMT R8, R13, 0x3340, R1 ;  /* 0x000033400d087816 */ /* 0x001fc80000000001 */
[----:B------:R-:W-:Y:S02]  /*70f90*/  PRMT R8, R9, 0x5410, R8 ;  /* 0x0000541009087816 */ /* 0x000fe40000000008 */
[----:B------:R-:W-:-:S03]  /*70fa0*/  SHF.R.U32.HI R9, RZ, 0x8, R11 ;  /* 0x00000008ff097819 */ /* 0x000fc6000001160b */
[----:B------:R0:W-:Y:S01]  /*70fb0*/  STL [R1+0x84], R8 ;  /* 0x0000840801007387 */ /* 0x0001e20000100800 */
[----:B------:R-:W-:Y:S02]  /*70fc0*/  LOP3.LUT R9, R9, 0xffff, RZ, 0xc0, !PT ;  /* 0x0000ffff09097812 */ /* 0x000fe400078ec0ff */
[----:B0-----:R-:W-:-:S04]  /*70fd0*/  SHF.R.U32.HI R8, RZ, 0x8, R10 ;  /* 0x00000008ff087819 */ /* 0x001fc8000001160a */
[----:B------:R-:W-:Y:S02]  /*70fe0*/  LOP3.LUT R8, R8, 0xffff, RZ, 0xc0, !PT ;  /* 0x0000ffff08087812 */ /* 0x000fe400078ec0ff */
[----:B---3--:R-:W-:Y:S02]  /*70ff0*/  PRMT R10, R44, 0x5410, R60 ;  /* 0x000054102c0a7816 */ /* 0x008fe4000000003c */
[----:B------:R-:W-:-:S03]  /*71000*/  PRMT R49, R9, 0x3340, R8 ;  /* 0x0000334009317816 */ /* 0x000fc60000000008 */
[----:B------:R0:W-:Y:S01]  /*71010*/  STL [R1+0x9a4], R10 ;  /* 0x0009a40a01007387 */ /* 0x0001e20000100800 */
[----:B--2---:R-:W-:Y:S02]  /*71020*/  PRMT R9, R45, 0x5410, R37 ;  /* 0x000054102d097816 */ /* 0x004fe40000000025 */
[----:B----4-:R-:W-:-:S03]  /*71030*/  PRMT R8, R40, 0x5410, R42 ;  /* 0x0000541028087816 */ /* 0x010fc6000000002a */
[----:B------:R1:W-:Y:S04]  /*71040*/  STL [R1+0xf20], R9 ;  /* 0x000f200901007387 */ /* 0x0003e80000100800 */
[----:B------:R2:W-:Y:S04]  /*71050*/  STL [R1+0xf28], R8 ;  /* 0x000f280801007387 */ /* 0x0005e80000100800 */
[----:B------:R-:W3:Y:S01]  /*71060*/  LDL.LU R20, [R1+0x11dc] ;  /* 0x0011dc0001147983 */ /* 0x000ee20000300800 */
[----:B------:R-:W-:-:S03]  /*71070*/  LOP3.LUT R11, R34, 0xffff, RZ, 0xc0, !PT ;  /* 0x0000ffff220b7812 */ /* 0x000fc600078ec0ff */
[----:B------:R-:W3:Y:S01]  /*71080*/  LDL.LU R34, [R1+0x1288] ;  /* 0x0012880001227983 */ /* 0x000ee20000300800 */
[----:B------:R-:W-:-:S03]  /*71090*/  SHF.R.U32.HI R26, RZ, 0x8, R18 ;  /* 0x00000008ff1a7819 */ /* 0x000fc60000011612 */
[----:B------:R-:W4:Y:S01]  /*710a0*/  LDL.LU R15, [R1+0x11d4] ;  /* 0x0011d400010f7983 */ /* 0x000f220000300800 */
[----:B------:R-:W-:-:S03]  /*710b0*/  SHF.R.U32.HI R29, RZ, 0x8, R17 ;  /* 0x00000008ff1d7819 */ /* 0x000fc60000011611 */
[----:B------:R-:W4:Y:S04]  /*710c0*/  LDL.LU R16, [R1+0x1280] ;  /* 0x0012800001107983 */ /* 0x000f280000300800 */
[----:B------:R-:W4:Y:S04]  /*710d0*/  LDL.LU R18, [R1+0x11d0] ;  /* 0x0011d00001127983 */ /* 0x000f280000300800 */
[----:B------:R-:W4:Y:S04]  /*710e0*/  LDL.LU R14, [R1+0x1260] ;  /* 0x00126000010e7983 */ /* 0x000f280000300800 */
[----:B------:R-:W4:Y:S04]  /*710f0*/  LDL.LU R17, [R1+0x13f0] ;  /* 0x0013f00001117983 */ /* 0x000f280000300800 */
[----:B------:R-:W4:Y:S04]  /*71100*/  LDL.LU R27, [R1+0x12a4] ;  /* 0x0012a400011b7983 */ /* 0x000f280000300800 */
[----:B------:R-:W4:Y:S01]  /*71110*/  LDL.LU R48, [R1+0x1360] ;  /* 0x0013600001307983 */ /* 0x000f220000300800 */
[----:B------:R-:W-:-:S02]  /*71120*/  SHF.R.U32.HI R23, RZ, 0x8, R12 ;  /* 0x00000008ff177819 */ /* 0x000fc4000001160c */
[----:B------:R-:W-:Y:S01]  /*71130*/  LOP3.LUT R12, R38, 0xffff, RZ, 0xc0, !PT ;  /* 0x0000ffff260c7812 */ /* 0x000fe200078ec0ff */
[----:B------:R-:W4:Y:S01]  /*71140*/  LDL.LU R54, [R1+0x11cc] ;  /* 0x0011cc0001367983 */ /* 0x000f220000300800 */
[----:B0-----:R-:W-:Y:S02]  /*71150*/  LOP3.LUT R10, R33, 0xffff, RZ, 0xc0, !PT ;  /* 0x0000ffff210a7812 */ /* 0x001fe400078ec0ff */
[----:B-1----:R-:W-:Y:S01]  /*71160*/  PRMT R9, R12, 0x3340, R11 ;  /* 0x000033400c097816 */ /* 0x002fe2000000000b */
[----:B------:R-:W4:Y:S01]  /*71170*/  LDL.LU R52, [R1+0x1270] ;  /* 0x0012700001347983 */ /* 0x000f220000300800 */
[----:B--2---:R-:W-:-:S04]  /*71180*/  PRMT R8, R10, 0x3340, R1 ;  /* 0x000033400a087816 */ /* 0x004fc80000000001 */
[----:B------:R-:W-:-:S05]  /*71190*/  PRMT R8, R9, 0x5410, R8 ;  /* 0x0000541009087816 */ /* 0x000fca0000000008 */
[----:B------:R0:W-:Y:S04]  /*711a0*/  STL [R1+0x80], R8 ;  /* 0x0000800801007387 */ /* 0x0001e80000100800 */
[----:B------:R-:W2:Y:S04]  /*711b0*/  LDL.LU R61, [R1+0x11c8] ;  /* 0x0011c800013d7983 */ /* 0x000ea80000300800 */
[----:B------:R-:W2:Y:S04]  /*711c0*/  LDL.LU R46, [R1+0x125c] ;  /* 0x00125c00012e7983 */ /* 0x000ea80000300800 */
[----:B------:R-:W2:Y:S04]  /*711d0*/  LDL.LU R47, [R1+0x14c] ;  /* 0x00014c00012f7983 */ /* 0x000ea80000300800 */
[----:B------:R-:W2:Y:S04]  /*711e0*/  LDL.LU R43, [R1+0x1254] ;  /* 0x00125400012b7983 */ /* 0x000ea80000300800 */
[----:B------:R-:W2:Y:S04]  /*711f0*/  LDL.LU R60, [R1+0x150] ;  /* 0x00015000013c7983 */ /* 0x000ea80000300800 */
[----:B------:R-:W2:Y:S04]  /*71200*/  LDL.LU R44, [R1+0x1244] ;  /* 0x00124400012c7983 */ /* 0x000ea80000300800 */
[----:B------:R-:W2:Y:S01]  /*71210*/  LDL.LU R45, [R1+0x1410] ;  /* 0x00141000012d7983 */ /* 0x000ea20000300800 */
[----:B0-----:R-:W-:-:S03]  /*71220*/  SHF.R.U32.HI R8, RZ, 0x8, R12 ;  /* 0x00000008ff087819 */ /* 0x001fc6000001160c */
[----:B------:R-:W2:Y:S01]  /*71230*/  LDL.LU R42, [R1+0x1320] ;  /* 0x00132000012a7983 */ /* 0x000ea20000300800 */
[----:B------:R-:W-:-:S03]  /*71240*/  SHF.R.U32.HI R37, RZ, 0x8, R11 ;  /* 0x00000008ff257819 */ /* 0x000fc6000001160b */
[----:B------:R-:W2:Y:S01]  /*71250*/  LDL.LU R40, [R1+0x13cc] ;  /* 0x0013cc0001287983 */ /* 0x000ea20000300800 */
[----:B------:R-:W-:Y:S02]  /*71260*/  LOP3.LUT R8, R8, 0xffff, RZ, 0xc0, !PT ;  /* 0x0000ffff08087812 */ /* 0x000fe400078ec0ff */
[----:B------:R-:W-:Y:S01]  /*71270*/  LOP3.LUT R37, R37, 0xffff, RZ, 0xc0, !PT ;  /* 0x0000ffff25257812 */ /* 0x000fe200078ec0ff */
[----:B------:R-:W2:Y:S03]  /*71280*/  LDL.LU R38, [R1+0x1414] ;  /* 0x0014140001267983 */ /* 0x000ea60000300800 */
[----:B------:R-:W-:Y:S01]  /*71290*/  PRMT R37, R8, 0x3340, R37 ;  /* 0x0000334008257816 */ /* 0x000fe20000000025 */
[----:B------:R-:W2:Y:S01]  /*712a0*/  LDL.LU R33, [R1+0x1324] ;  /* 0x0013240001217983 */ /* 0x000ea20000300800 */
[----:B---3--:R-:W-:-:S03]  /*712b0*/  PRMT R8, R34, 0x5410, R20 ;  /* 0x0000541022087816 */ /* 0x008fc60000000014 */
[----:B------:R-:W3:Y:S01]  /*712c0*/  LDL.LU R34, [R1+0x13d4] ;  /* 0x0013d40001227983 */ /* 0x000ee20000300800 */
[----:B------:R-:W-:-:S03]  /*712d0*/  SHF.R.U32.HI R21, RZ, 0x8, R10 ;  /* 0x00000008ff157819 */ /* 0x000fc6000001160a */
[----:B------:R0:W-:Y:S01]  /*712e0*/  STL [R1+0xf24], R8 ;  /* 0x000f240801007387 */ /* 0x0001e20000100800 */
[----:B----4-:R-:W-:Y:S02]  /*712f0*/  PRMT R9, R16, 0x5410, R15 ;  /* 0x0000541010097816 */ /* 0x010fe4000000000f */
[----:B0-----:R-:W-:-:S03]  /*71300*/  PRMT R8, R14, 0x5410, R18 ;  /* 0x000054100e087816 */ /* 0x001fc60000000012 */
[----:B------:R-:W-:Y:S01]  /*71310*/  STL [R1+0x154], R9 ;  /* 0x0001540901007387 */ /* 0x000fe20000100800 */
[----:B------:R-:W-:-:S03]  /*71320*/  LOP3.LUT R11, R17, 0xffff, RZ, 0xc0, !PT ;  /* 0x0000ffff110b7812 */ /* 0x000fc600078ec0ff */
[----:B------:R0:W-:Y:S01]  /*71330*/  STL [R1+0x15c], R8 ;  /* 0x00015c0801007387 */ /* 0x0001e20000100800 */
[----:B------:R-:W-:Y:S02]  /*71340*/  LOP3.LUT R27, R27, 0xffff, RZ, 0xc0, !PT ;  /* 0x0000ffff1b1b7812 */ /* 0x000fe400078ec0ff */
[----:B------:R-:W-:Y:S02]  /*71350*/  LOP3.LUT R10, R48, 0xffff, RZ, 0xc0, !PT ;  /* 0x0000ffff300a7812 */ /* 0x000fe400078ec0ff */
[----:B0-----:R-:W-:Y:S02]  /*71360*/  PRMT R8, R27, 0x3340, R1 ;  /* 0x000033401b087816 */ /* 0x001fe40000000001 */
[----:B------:R-:W-:-:S04]  /*71370*/  PRMT R9, R11, 0x3340, R10 ;  /* 0x000033400b097816 */ /* 0x000fc8000000000a */
[----:B------:R-:W-:Y:S02]  /*71380*/  PRMT R8, R9, 0x5410, R8 ;  /* 0x0000541009087816 */ /* 0x000fe40000000008 */
[----:B------:R-:W-:-:S03]  /*71390*/  SHF.R.U32.HI R9, RZ, 0x8, R11 ;  /* 0x00000008ff097819 */ /* 0x000fc6000001160b */
[----:B------:R0:W-:Y:S01]  /*713a0*/  STL [R1+0x7c], R8 ;  /* 0x00007c0801007387 */ /* 0x0001e20000100800 */
[----:B------:R-:W-:Y:S02]  /*713b0*/  LOP3.LUT R9, R9, 0xffff, RZ, 0xc0, !PT ;  /* 0x0000ffff09097812 */ /* 0x000fe400078ec0ff */
[----:B0-----:R-:W-:-:S04]  /*713c0*/  SHF.R.U32.HI R8, RZ, 0x8, R10 ;  /* 0x00000008ff087819 */ /* 0x001fc8000001160a */
[----:B------:R-:W-:-:S04]  /*713d0*/  LOP3.LUT R8, R8, 0xffff, RZ, 0xc0, !PT ;  /* 0x0000ffff08087812 */ /* 0x000fc800078ec0ff */
[----:B------:R-:W-:Y:S02]  /*713e0*/  PRMT R48, R9, 0x3340, R8 ;  /* 0x0000334009307816 */ /* 0x000fe40000000008 */
[----:B------:R-:W-:Y:S02]  /*713f0*/  PRMT R8, R52, 0x5410, R54 ;  /* 0x0000541034087816 */ /* 0x000fe40000000036 */
[----:B--2---:R-:W-:Y:S02]  /*71400*/  PRMT R10, R46, 0x5410, R61 ;  /* 0x000054102e0a7816 */ /* 0x004fe4000000003d */
[----:B------:R-:W-:Y:S01]  /*71410*/  PRMT R9, R43, 0x5410, R47 ;  /* 0x000054102b097816 */ /* 0x000fe2000000002f */
[----:B------:R0:W-:Y:S04]  /*71420*/  STL [R1+0x158], R8 ;  /* 0x0001580801007387 */ /* 0x0001e80000100800 */
[----:B------:R1:W-:Y:S01]  /*71430*/  STL [R1+0x144], R10 ;  /* 0x0001440a01007387 */ /* 0x0003e20000100800 */
[----:B------:R-:W-:-:S02]  /*71440*/  LOP3.LUT R12, R45, 0xffff, RZ, 0xc0, !PT ;  /* 0x0000ffff2d0c7812 */ /* 0x000fc400078ec0ff */
[----:B0-----:R-:W-:Y:S02]  /*71450*/  PRMT R8, R44, 0x5410, R60 ;  /* 0x000054102c087816 */ /* 0x001fe4000000003c */
[----:B------:R-:W-:Y:S01]  /*71460*/  LOP3.LUT R14, R42, 0xffff, RZ, 0xc0, !PT ;  /* 0x0000ffff2a0e7812 */ /* 0x000fe200078ec0ff */
[----:B------:R0:W-:Y:S01]  /*71470*/  STL [R1+0x14c], R9 ;  /* 0x00014c0901007387 */ /* 0x0001e20000100800 */
[----:B-1----:R-:W-:-:S03]  /*71480*/  LOP3.LUT R10, R40, 0xffff, RZ, 0xc0, !PT ;  /* 0x0000ffff280a7812 */ /* 0x002fc600078ec0ff */
[----:B------:R1:W-:Y:S01]  /*71490*/  STL [R1+0x150], R8 ;  /* 0x0001500801007387 */ /* 0x0003e20000100800 */
[----:B------:R-:W-:-:S03]  /*714a0*/  SHF.R.U32.HI R25, RZ, 0x8, R19 ;  /* 0x00000008ff197819 */ /* 0x000fc60000011613 */
[----:B------:R-:W2:Y:S01]  /*714b0*/  LDL.LU R16, [R1+0x1258] ;  /* 0x0012580001107983 */ /* 0x000ea20000300800 */
[----:B0-----:R-:W-:-:S03]  /*714c0*/  PRMT R9, R12, 0x3340, R10 ;  /* 0x000033400c097816 */ /* 0x001fc6000000000a */
[----:B------:R-:W4:Y:S01]  /*714d0*/  LDL.LU R17, [R1+0x11c0] ;  /* 0x0011c00001117983 */ /* 0x000f220000300800 */
[----:B-1----:R-:W-:Y:S02]  /*714e0*/  PRMT R8, R14, 0x3340, R1 ;  /* 0x000033400e087816 */ /* 0x002fe40000000001 */
[----:B------:R-:W-:Y:S01]  /*714f0*/  SHF.R.U32.HI R24, RZ, 0x8, R22 ;  /* 0x00000008ff187819 */ /* 0x000fe20000011616 */
[----:B------:R-:W4:Y:S01]  /*71500*/  LDL.LU R47, [R1+0x1248] ;  /* 0x00124800012f7983 */ /* 0x000f220000300800 */
[----:B------:R-:W-:Y:S02]  /*71510*/  PRMT R8, R9, 0x5410, R8 ;  /* 0x0000541009087816 */ /* 0x000fe40000000008 */
[----:B------:R-:W-:Y:S01]  /*71520*/  SHF.R.U32.HI R19, RZ, 0x8, R13 ;  /* 0x00000008ff137819 */ /* 0x000fe2000001160d */
[----:B------:R-:W2:Y:S01]  /*71530*/  LDL.LU R22, [R1+0x11bc] ;  /* 0x0011bc0001167983 */ /* 0x000ea20000300800 */
[----:B------:R-:W-:Y:S02]  /*71540*/  LOP3.LUT R13, R38, 0xffff, RZ, 0xc0, !PT ;  /* 0x0000ffff260d7812 */ /* 0x000fe400078ec0ff */
[----:B------:R-:W-:Y:S01]  /*71550*/  LOP3.LUT R15, R33, 0xffff, RZ, 0xc0, !PT ;  /* 0x0000ffff210f7812 */ /* 0x000fe200078ec0ff */
[----:B------:R-:W2:Y:S04]  /*71560*/  LDL.LU R60, [R1+0x1250] ;  /* 0x00125000013c7983 */ /* 0x000ea80000300800 */
[----:B------:R0:W-:Y:S04]  /*71570*/  STL [R1+0x78], R8 ;  /* 0x0000780801007387 */ /* 0x0001e80000100800 */
[----:B------:R-:W2:Y:S04]  /*71580*/  LDL.LU R20, [R1+0x11b8] ;  /* 0x0011b80001147983 */ /* 0x000ea80000300800 */
[----:B------:R-:W2:Y:S01]  /*71590*/  LDL.LU R61, [R1+0x1238] ;  /* 0x00123800013d7983 */ /* 0x000ea20000300800 */
[----:B0-----:R-:W-:-:S03]  /*715a0*/  PRMT R8, R15, 0x3340, R1 ;  /* 0x000033400f087816 */ /* 0x001fc60000000001 */
        /* <DEDUP_REMOVED lines=9> */
[----:B---3--:R-:W-:-:S04]  /*71640*/  LOP3.LUT R11, R34, 0xffff, RZ, 0xc0, !PT ;  /* 0x0000ffff220b7812 */ /* 0x008fc800078ec0ff */
[----:B------:R-:W-:-:S04]  /*71650*/  PRMT R9, R13, 0x3340, R11 ;  /* 0x000033400d097816 */ /* 0x000fc8000000000b */
[----:B------:R-:W-:Y:S02]  /*71660*/  PRMT R8, R9, 0x5410, R8 ;  /* 0x0000541009087816 */ /* 0x000fe40000000008 */
[----:B------:R-:W-:-:S03]  /*71670*/  SHF.R.U32.HI R9, RZ, 0x8, R13 ;  /* 0x00000008ff097819 */ /* 0x000fc6000001160d */
[----:B------:R0:W-:Y:S04]  /*71680*/  STL [R1+0x70], R8 ;  /* 0x0000700801007387 */ /* 0x0001e80000100800 */
[----:B------:R-:W3:Y:S04]  /*71690*/  LDL.LU R34, [R1+0x13ac] ;  /* 0x0013ac0001227983 */ /* 0x000ee80000300800 */
[----:B------:R-:W3:Y:S01]  /*716a0*/  LDL.LU R13, [R1+0x11c4] ;  /* 0x0011c400010d7983 */ /* 0x000ee20000300800 */
[----:B------:R-:W-:Y:S02]  /*716b0*/  SHF.R.U32.HI R46, RZ, 0x8, R10 ;  /* 0x00000008ff2e7819 */ /* 0x000fe4000001160a */
[----:B0-----:R-:W-:-:S02]  /*716c0*/  SHF.R.U32.HI R8, RZ, 0x8, R12 ;  /* 0x00000008ff087819 */ /* 0x001fc4000001160c */
[----:B------:R-:W-:Y:S02]  /*716d0*/  LOP3.LUT R46, R46, 0xffff, RZ, 0xc0, !PT ;  /* 0x0000ffff2e2e7812 */ /* 0x000fe400078ec0ff */
[----:B------:R-:W-:Y:S02]  /*716e0*/  LOP3.LUT R8, R8, 0xffff, RZ, 0xc0, !PT ;  /* 0x0000ffff08087812 */ /* 0x000fe400078ec0ff */
[----:B------:R-:W-:Y:S02]  /*716f0*/  SHF.R.U32.HI R33, RZ, 0x8, R11 ;  /* 0x00000008ff217819 */ /* 0x000fe4000001160b */
[----:B------:R-:W-:Y:S02]  /*71700*/  PRMT R46, R8, 0x3340, R46 ;  /* 0x00003340082e7816 */ /* 0x000fe4000000002e */
[----:B------:R-:W-:Y:S02]  /*71710*/  LOP3.LUT R9, R9, 0xffff, RZ, 0xc0, !PT ;  /* 0x0000ffff09097812 */ /* 0x000fe400078ec0ff */
[----:B------:R-:W-:-:S04]  /*71720*/  LOP3.LUT R33, R33, 0xffff, RZ, 0xc0, !PT ;  /* 0x0000ffff21217812 */ /* 0x000fc800078ec0ff */
[----:B------:R-:W-:Y:S02]  /*71730*/  PRMT R33, R9, 0x3340, R33 ;  /* 0x0000334009217816 */ /* 0x000fe40000000021 */
[----:B----4-:R-:W-:Y:S02]  /*71740*/  PRMT R47, R47, 0x5410, R17 ;  /* 0x000054102f2f7816 */ /* 0x010fe40000000011 */
[----:B------:R-:W-:Y:S02]  /*71750*/  SHF.R.U32.HI R17, RZ, 0x8, R15 ;  /* 0x00000008ff117819 */ /* 0x000fe4000001160f */
[----:B--2---:R-:W-:Y:S02]  /*71760*/  PRMT R60, R60, 0x5410, R22 ;  /* 0x000054103c3c7816 */ /* 0x004fe40000000016 */
[----:B------:R-:W-:Y:S02]  /*71770*/  PRMT R61, R61, 0x5410, R20 ;  /* 0x000054103d3d7816 */ /* 0x000fe40000000014 */
[----:B------:R-:W-:-:S02]  /*71780*/  PRMT R20, R54, 0x5410, R18 ;  /* 0x0000541036147816 */ /* 0x000fc40000000012 */
[----:B------:R-:W-:Y:S02]  /*71790*/  LOP3.LUT R12, R43, 0xffff, RZ, 0xc0, !PT ;  /* 0x0000ffff2b0c7812 */ /* 0x000fe400078ec0ff */
[----:B------:R-:W-:Y:S02]  /*717a0*/  PRMT R45, R45, 0x5410, R52 ;  /* 0x000054102d2d7816 */ /* 0x000fe40000000034 */
[----:B------:R-:W-:-:S04]  /*717b0*/  LOP3.LUT R10, R42, 0xffff, RZ, 0xc0, !PT ;  /* 0x0000ffff2a0a7812 */ /* 0x000fc800078ec0ff */
[----:B------:R-:W-:Y:S02]  /*717c0*/  PRMT R9, R12, 0x3340, R10 ;  /* 0x000033400c097816 */ /* 0x000fe4000000000a */
[----:B------:R-:W-:Y:S02]  /*717d0*/  LOP3.LUT R15, R38, 0xffff, RZ, 0xc0, !PT ;  /* 0x0000ffff260f7812 */ /* 0x000fe400078ec0ff */
[----:B---3--:R-:W-:Y:S02]  /*717e0*/  PRMT R8, R16, 0x5410, R13 ;  /* 0x0000541010087816 */ /* 0x008fe4000000000d */
[----:B------:R-:W-:Y:S02]  /*717f0*/  SHF.R.U32.HI R16, RZ, 0x8, R14 ;  /* 0x00000008ff107819 */ /* 0x000fe4000001160e */
[----:B------:R-:W-:Y:S01]  /*71800*/  LOP3.LUT R14, R44, 0xffff, RZ, 0xc0, !PT ;  /* 0x0000ffff2c0e7812 */ /* 0x000fe200078ec0ff */
[----:B------:R0:W-:Y:S04]  /*71810*/  STL [R1+0x148], R8 ;  /* 0x0001480801007387 */ /* 0x0001e80000100800 */
[----:B------:R-:W2:Y:S04]  /*71820*/  LDL.LU R54, [R1+0x13c] ;  /* 0x00013c0001367983 */ /* 0x000ea80000300800 */
[----:B------:R-:W2:Y:S01]  /*71830*/  LDL.LU R43, [R1+0x1228] ;  /* 0x00122800012b7983 */ /* 0x000ea20000300800 */
[----:B0-----:R-:W-:-:S03]  /*71840*/  PRMT R8, R14, 0x3340, R1 ;  /* 0x000033400e087816 */ /* 0x001fc60000000001 */
[----:B------:R-:W3:Y:S01]  /*71850*/  LDL.LU R52, [R1+0x138] ;  /* 0x0001380001347983 */ /* 0x000ee20000300800 */
[----:B------:R-:W-:-:S03]  /*71860*/  PRMT R8, R9, 0x5410, R8 ;  /* 0x0000541009087816 */ /* 0x000fc60000000008 */
[----:B------:R-:W3:Y:S01]  /*71870*/  LDL.LU R44, [R1+0x1220] ;  /* 0x00122000012c7983 */ /* 0x000ee20000300800 */
[----:B------:R-:W-:Y:S02]  /*71880*/  LOP3.LUT R13, R40, 0xffff, RZ, 0xc0, !PT ;  /* 0x0000ffff280d7812 */ /* 0x000fe400078ec0ff */
[----:B------:R-:W-:Y:S01]  /*71890*/  LOP3.LUT R11, R34, 0xffff, RZ, 0xc0, !PT ;  /* 0x0000ffff220b7812 */ /* 0x000fe200078ec0ff */
[----:B------:R-:W4:Y:S04]  /*718a0*/  LDL.LU R18, [R1+0x1224] ;  /* 0x0012240001127983 */ /* 0x000f280000300800 */
[----:B------:R-:W4:Y:S01]  /*718b0*/  LDL.LU R22, [R1+0x1208] ;  /* 0x0012080001167983 */ /* 0x000f220000300800 */
[----:B------:R-:W-:-:S03]  /*718c0*/  PRMT R9, R13, 0x3340, R11 ;  /* 0x000033400d097816 */ /* 0x000fc6000000000b */
[----:B------:R-:W4:Y:S04]  /*718d0*/  LDL.LU R40, [R1+0x1200] ;  /* 0x0012000001287983 */ /* 0x000f280000300800 */
[----:B------:R-:W4:Y:S04]  /*718e0*/  LDL.LU R42, [R1+0x11fc] ;  /* 0x0011fc00012a7983 */ /* 0x000f280000300800 */
[----:B------:R0:W-:Y:S02]  /*718f0*/  STL [R1+0x74], R8 ;  /* 0x0000740801007387 */ /* 0x0001e40000100800 */
[----:B0-----:R-:W-:-:S04]  /*71900*/  PRMT R8, R15, 0x3340, R1 ;  /* 0x000033400f087816 */ /* 0x001fc80000000001 */
[----:B------:R-:W-:Y:S02]  /*71910*/  PRMT R8, R9, 0x5410, R8 ;  /* 0x0000541009087816 */ /* 0x000fe40000000008 */
[----:B------:R-:W-:Y:S02]  /*71920*/  SHF.R.U32.HI R9, RZ, 0x8, R13 ;  /* 0x00000008ff097819 */ /* 0x000fe4000001160d */
[----:B------:R-:W4:Y:S04]  /*71930*/  LDL.LU R13, [R1+0x130] ;  /* 0x00013000010d7983 */ /* 0x000f280000300800 */
[----:B------:R0:W-:Y:S02]  /*71940*/  STL [R1+0x6c], R8 ;  /* 0x00006c0801007387 */ /* 0x0001e40000100800 */
[----:B0-----:R-:W-:-:S02]  /*71950*/  SHF.R.U32.HI R8, RZ, 0x8, R12 ;  /* 0x00000008ff087819 */ /* 0x001fc4000001160c */
[----:B------:R-:W4:Y:S01]  /*71960*/  LDL.LU R12, [R1+0x134] ;  /* 0x00013400010c7983 */ /* 0x000f220000300800 */
[----:B------:R-:W-:Y:S02]  /*71970*/  SHF.R.U32.HI R38, RZ, 0x8, R10 ;  /* 0x00000008ff267819 */ /* 0x000fe4000001160a */
[----:B------:R-:W-:Y:S01]  /*71980*/  SHF.R.U32.HI R34, RZ, 0x8, R11 ;  /* 0x00000008ff227819 */ /* 0x000fe2000001160b */
[----:B------:R-:W4:Y:S01]  /*71990*/  LDL.LU R10, [R1+0x120] ;  /* 0x00012000010a7983 */ /* 0x000f220000300800 */
[----:B------:R-:W-:Y:S02]  /*719a0*/  LOP3.LUT R8, R8, 0xffff, RZ, 0xc0, !PT ;  /* 0x0000ffff08087812 */ /* 0x000fe400078ec0ff */
[----:B------:R-:W-:Y:S01]  /*719b0*/  LOP3.LUT R9, R9, 0xffff, RZ, 0xc0, !PT ;  /* 0x0000ffff09097812 */ /* 0x000fe200078ec0ff */
[----:B------:R-:W4:Y:S01]  /*719c0*/  LDL.LU R11, [R1+0x124] ;  /* 0x00012400010b7983 */ /* 0x000f220000300800 */
[----:B------:R-:W-:Y:S02]  /*719d0*/  LOP3.LUT R38, R38, 0xffff, RZ, 0xc0, !PT ;  /* 0x0000ffff26267812 */ /* 0x000fe400078ec0ff */
[----:B------:R-:W-:-:S02]  /*719e0*/  LOP3.LUT R34, R34, 0xffff, RZ, 0xc0, !PT ;  /* 0x0000ffff22227812 */ /* 0x000fc400078ec0ff */
[----:B------:R-:W-:Y:S02]  /*719f0*/  PRMT R38, R8, 0x3340, R38 ;  /* 0x0000334008267816 */ /* 0x000fe40000000026 */
[----:B------:R-:W4:Y:S01]  /*71a00*/  LDL.LU R8, [R1+0x1204] ;  /* 0x0012040001087983 */ /* 0x000f220000300800 */
[----:B------:R-:W-:-:S03]  /*71a10*/  PRMT R34, R9, 0x3340, R34 ;  /* 0x0000334009227816 */ /* 0x000fc60000000022 */
[----:B------:R-:W4:Y:S01]  /*71a20*/  LDL.LU R9, [R1+0x128] ;  /* 0x0001280001097983 */ /* 0x000f220000300800 */
[----:B--2---:R-:W-:-:S03]  /*71a30*/  PRMT R43, R43, 0x5410, R54 ;  /* 0x000054102b2b7816 */ /* 0x004fc60000000036 */
[----:B------:R-:W2:Y:S01]  /*71a40*/  LDL.LU R54, [R1+0x22dc] ;  /* 0x0022dc0001367983 */ /* 0x000ea20000300800 */
[----:B---3--:R-:W-:-:S03]  /*71a50*/  PRMT R44, R44, 0x5410, R52 ;  /* 0x000054102c2c7816 */ /* 0x008fc60000000034 */
[----:B------:R-:W3:Y:S01]  /*71a60*/  LDL.LU R52, [R1+0x22d8] ;  /* 0x0022d80001347983 */ /* 0x000ee20000300800 */
[----:B----4-:R-:W-:Y:S02]  /*71a70*/  PRMT R22, R22, 0x5410, R13 ;  /* 0x0000541016167816 */ /* 0x010fe4000000000d */
[----:B------:R-:W-:Y:S02]  /*71a80*/  SHF.R.U32.HI R13, RZ, 0x8, R27 ;  /* 0x00000008ff0d7819 */ /* 0x000fe4000001161b */
[----:B------:R-:W4:Y:S01]  /*71a90*/  LDL.LU R27, [R1+0x120c] ;  /* 0x00120c00011b7983 */ /* 0x000f220000300800 */
[----:B------:R-:W-:Y:S02]  /*71aa0*/  PRMT R18, R18, 0x5410, R12 ;  /* 0x0000541012127816 */ /* 0x000fe4000000000c */
[----:B------:R-:W-:Y:S02]  /*71ab0*/  SHF.R.U32.HI R12, RZ, 0x8, R39 ;  /* 0x00000008ff0c7819 */ /* 0x000fe40000011627 */
[----:B------:R-:W4:Y:S01]  /*71ac0*/  LDL.LU R39, [R1+0x12c] ;  /* 0x00012c0001277983 */ /* 0x000f220000300800 */
[----:B------:R-:W-:-:S02]  /*71ad0*/  LOP3.LUT R28, R28, 0xffff, RZ, 0xc0, !PT ;  /* 0x0000ffff1c1c7812 */ /* 0x000fc400078ec0ff */
[----:B------:R-:W-:Y:S02]  /*71ae0*/  LOP3.LUT R26, R26, 0xffff, RZ, 0xc0, !PT ;  /* 0x0000ffff1a1a7812 */ /* 0x000fe400078ec0ff */
[----:B------:R-:W-:Y:S02]  /*71af0*/  LOP3.LUT R25, R25, 0xffff, RZ, 0xc0, !PT ;  /* 0x0000ffff19197812 */ /* 0x000fe400078ec0ff */
[----:B------:R-:W-:Y:S02]  /*71b00*/  LOP3.LUT R29, R29, 0xffff, RZ, 0xc0, !PT ;  /* 0x0000ffff1d1d7812 */ /* 0x000fe400078ec0ff */
[----:B------:R-:W-:Y:S02]  /*71b10*/  LOP3.LUT R24, R24, 0xffff, RZ, 0xc0, !PT ;  /* 0x0000ffff18187812 */ /* 0x000fe400078ec0ff */
[----:B------:R-:W-:Y:S02]  /*71b20*/  PRMT R28, R28, 0x3340, R1 ;  /* 0x000033401c1c7816 */ /* 0x000fe40000000001 */
[----:B------:R-:W-:-:S02]  /*71b30*/  SHF.R.U32.HI R15, RZ, 0x8, R15 ;  /* 0x00000008ff0f7819 */ /* 0x000fc4000001160f */
[----:B------:R-:W-:Y:S02]  /*71b40*/  PRMT R40, R40, 0x5410, R11 ;  /* 0x0000541028287816 */ /* 0x000fe4000000000b */
[----:B------:R-:W-:Y:S02]  /*71b50*/  PRMT R26, R26, 0x3340, R1 ;  /* 0x000033401a1a7816 */ /* 0x000fe40000000001 */
[----:B------:R-:W-:Y:S02]  /*71b60*/  LOP3.LUT R19, R19, 0xffff, RZ, 0xc0, !PT ;  /* 0x0000ffff13137812 */ /* 0x000fe400078ec0ff */
[----:B------:R-:W-:Y:S02]  /*71b70*/  LOP3.LUT R17, R17, 0xffff, RZ, 0xc0, !PT ;  /* 0x0000ffff11117812 */ /* 0x000fe400078ec0ff */
[----:B------:R-:W-:Y:S02]  /*71b80*/  PRMT R42, R42, 0x5410, R10 ;  /* 0x000054102a2a7816 */ /* 0x000fe4000000000a */
[----:B------:R-:W-:-:S02]  /*71b90*/  SHF.R.U32.HI R11, RZ, 0x8, R51 ;  /* 0x00000008ff0b7819 */ /* 0x000fc40000011633 */
[--C-:B------:R-:W-:Y:S01]  /*71ba0*/  PRMT R25, R25, 0x3340, R1.reuse ;  /* 0x0000334019197816 */ /* 0x100fe20000000001 */
[----:B------:R-:W2:Y:S01]  /*71bb0*/  LDL.LU R51, [R1+0x22d4] ;  /* 0x0022d40001337983 */ /* 0x000ea20000300800 */
[----:B------:R-:W-:Y:S02]  /*71bc0*/  LOP3.LUT R23, R23, 0xffff, RZ, 0xc0, !PT ;  /* 0x0000ffff17177812 */ /* 0x000fe400078ec0ff */
[----:B------:R-:W-:Y:S02]  /*71bd0*/  SHF.R.U32.HI R14, RZ, 0x8, R14 ;  /* 0x00000008ff0e7819 */ /* 0x000fe4000001160e */
[----:B------:R-:W-:Y:S02]  /*71be0*/  SHF.R.U32.HI R10, RZ, 0x8, R50 ;  /* 0x00000008ff0a7819 */ /* 0x000fe40000011632 */
[--C-:B------:R-:W-:Y:S01]  /*71bf0*/  PRMT R29, R29, 0x3340, R1.reuse ;  /* 0x000033401d1d7816 */ /* 0x100fe20000000001 */
[----:B------:R-:W3:Y:S01]  /*71c00*/  LDL.LU R50, [R1+0x22d0] ;  /* 0x0022d00001327983 */ /* 0x000ee20000300800 */
[----:B------:R-:W-:-:S02]  /*71c10*/  PRMT R24, R24, 0x3340, R1 ;  /* 0x0000334018187816 */ /* 0x000fc40000000001 */
[----:B------:R-:W-:Y:S02]  /*71c20*/  LOP3.LUT R16, R16, 0xffff, RZ, 0xc0, !PT ;  /* 0x0000ffff10107812 */ /* 0x000fe400078ec0ff */
[----:B------:R-:W-:Y:S02]  /*71c30*/  LOP3.LUT R21, R21, 0xffff, RZ, 0xc0, !PT ;  /* 0x0000ffff15157812 */ /* 0x000fe400078ec0ff */
[----:B------:R-:W-:Y:S02]  /*71c40*/  LOP3.LUT R15, R15, 0xffff, RZ, 0xc0, !PT ;  /* 0x0000ffff0f0f7812 */ /* 0x000fe400078ec0ff */
[--C-:B------:R-:W-:Y:S02]  /*71c50*/  PRMT R19, R19, 0x3340, R1.reuse ;  /* 0x0000334013137816 */ /* 0x100fe40000000001 */
[----:B------:R-:W-:Y:S02]  /*71c60*/  PRMT R17, R17, 0x3340, R1 ;  /* 0x0000334011117816 */ /* 0x000fe40000000001 */
[----:B------:R-:W-:-:S02]  /*71c70*/  PRMT R32, R32, 0x5410, R28 ;  /* 0x0000541020207816 */ /* 0x000fc4000000001c */
[--C-:B------:R-:W-:Y:S02]  /*71c80*/  PRMT R23, R23, 0x3340, R1.reuse ;  /* 0x0000334017177816 */ /* 0x100fe40000000001 */
[----:B------:R-:W-:Y:S02]  /*71c90*/  LOP3.LUT R14, R14, 0xffff, RZ, 0xc0, !PT ;  /* 0x0000ffff0e0e7812 */ /* 0x000fe400078ec0ff */
[----:B------:R-:W-:Y:S02]  /*71ca0*/  PRMT R31, R31, 0x5410, R26 ;  /* 0x000054101f1f7816 */ /* 0x000fe4000000001a */
[----:B------:R-:W-:Y:S02]  /*71cb0*/  PRMT R16, R16, 0x3340, R1 ;  /* 0x0000334010107816 */ /* 0x000fe40000000001 */
[----:B------:R-:W-:Y:S02]  /*71cc0*/  PRMT R41, R41, 0x5410, R29 ;  /* 0x0000541029297816 */ /* 0x000fe4000000001d */
[----:B------:R-:W-:-:S02]  /*71cd0*/  PRMT R30, R30, 0x5410, R25 ;  /* 0x000054101e1e7816 */ /* 0x000fc40000000019 */
[--C-:B------:R-:W-:Y:S02]  /*71ce0*/  PRMT R21, R21, 0x3340, R1.reuse ;  /* 0x0000334015157816 */ /* 0x100fe40000000001 */
[----:B------:R-:W-:Y:S02]  /*71cf0*/  PRMT R15, R15, 0x3340, R1 ;  /* 0x000033400f0f7816 */ /* 0x000fe40000000001 */
[----:B------:R-:W-:Y:S02]  /*71d00*/  PRMT R29, R35, 0x5410, R24 ;  /* 0x00005410231d7816 */ /* 0x000fe40000000018 */
[----:B------:R-:W-:Y:S02]  /*71d10*/  PRMT R35, R49, 0x5410, R19 ;  /* 0x0000541031237816 */ /* 0x000fe40000000013 */
[----:B------:R-:W-:Y:S02]  /*71d20*/  PRMT R14, R14, 0x3340, R1 ;  /* 0x000033400e0e7816 */ /* 0x000fe40000000001 */
[----:B------:R-:W-:-:S02]  /*71d30*/  PRMT R36, R36, 0x5410, R23 ;  /* 0x0000541024247816 */ /* 0x000fc40000000017 */
[----:B------:R-:W-:Y:S02]  /*71d40*/  PRMT R33, R33, 0x5410, R17 ;  /* 0x0000541021217816 */ /* 0x000fe40000000011 */
[----:B------:R-:W-:Y:S02]  /*71d50*/  PRMT R23, R46, 0x5410, R16 ;  /* 0x000054102e177816 */ /* 0x000fe40000000010 */
[----:B------:R-:W-:Y:S02]  /*71d60*/  PRMT R37, R37, 0x5410, R21 ;  /* 0x0000541025257816 */ /* 0x000fe40000000015 */
[----:B------:R-:W-:Y:S02]  /*71d70*/  PRMT R21, R34, 0x5410, R15 ;  /* 0x0000541022157816 */ /* 0x000fe4000000000f */
[----:B------:R-:W-:Y:S02]  /*71d80*/  PRMT R19, R38, 0x5410, R14 ;  /* 0x0000541026137816 */ /* 0x000fe4000000000e */
[----:B----4-:R-:W-:-:S02]  /*71d90*/  PRMT R27, R27, 0x5410, R39 ;  /* 0x000054101b1b7816 */ /* 0x010fc40000000027 */
[----:B------:R-:W-:Y:S02]  /*71da0*/  PRMT R39, R8, 0x5410, R9 ;  /* 0x0000541008277816 */ /* 0x000fe40000000009 */
[----:B------:R-:W-:Y:S02]  /*71db0*/  SHF.R.U32.HI R9, RZ, 0x8, R2 ;  /* 0x00000008ff097819 */ /* 0x000fe40000011602 */
[----:B------:R-:W-:Y:S01]  /*71dc0*/  SHF.R.U32.HI R8, RZ, 0x8, R0 ;  /* 0x00000008ff087819 */ /* 0x000fe20000011600 */
[----:B------:R-:W4:Y:S04]  /*71dd0*/  LDL.LU R2, [R1+0x1214] ;  /* 0x0012140001027983 */ /* 0x000f280000300800 */
        /* <DEDUP_REMOVED lines=11> */
[----:B------:R-:W-:-:S02]  /*71e90*/  LOP3.LUT R13, R13, 0xffff, RZ, 0xc0, !PT ;  /* 0x0000ffff0d0d7812 */ /* 0x000fc400078ec0ff */
[----:B------:R-:W-:Y:S01]  /*71ea0*/  LOP3.LUT R12, R12, 0xffff, RZ, 0xc0, !PT ;  /* 0x0000ffff0c0c7812 */ /* 0x000fe200078ec0ff */
[----:B------:R-:W3:Y:S01]  /*71eb0*/  LDL.LU R14, [R1+0x12c4] ;  /* 0x0012c400010e7983 */ /* 0x000ee20000300800 */
[----:B------:R-:W-:Y:S02]  /*71ec0*/  LOP3.LUT R10, R10, 0xffff, RZ, 0xc0, !PT ;  /* 0x0000ffff0a0a7812 */ /* 0x000fe400078ec0ff */
[----:B------:R-:W-:Y:S02]  /*71ed0*/  LOP3.LUT R11, R11, 0xffff, RZ, 0xc0, !PT ;  /* 0x0000ffff0b0b7812 */ /* 0x000fe400078ec0ff */
[--C-:B------:R-:W-:Y:S02]  /*71ee0*/  PRMT R13, R13, 0x3340, R1.reuse ;  /* 0x000033400d0d7816 */ /* 0x100fe40000000001 */
[----:B------:R-:W-:Y:S02]  /*71ef0*/  LOP3.LUT R9, R9, 0xffff, RZ, 0xc0, !PT ;  /* 0x0000ffff09097812 */ /* 0x000fe400078ec0ff */
[----:B------:R-:W-:-:S02]  /*71f00*/  PRMT R12, R12, 0x3340, R1 ;  /* 0x000033400c0c7816 */ /* 0x000fc40000000001 */
[--C-:B------:R-:W-:Y:S02]  /*71f10*/  PRMT R10, R10, 0x3340, R1.reuse ;  /* 0x000033400a0a7816 */ /* 0x100fe40000000001 */
[--C-:B------:R-:W-:Y:S02]  /*71f20*/  PRMT R11, R11, 0x3340, R1.reuse ;  /* 0x000033400b0b7816 */ /* 0x100fe40000000001 */
[----:B------:R-:W-:Y:S02]  /*71f30*/  PRMT R9, R9, 0x3340, R1 ;  /* 0x0000334009097816 */ /* 0x000fe40000000001 */
[----:B------:R-:W-:Y:S02]  /*71f40*/  PRMT R34, R48, 0x5410, R13 ;  /* 0x0000541030227816 */ /* 0x000fe4000000000d */
[----:B------:R-:W3:Y:S04]  /*71f50*/  LDL.LU R48, [R1+0x22c8] ;  /* 0x0022c80001307983 */ /* 0x000ee80000300800 */
[----:B------:R-:W3:Y:S01]  /*71f60*/  LDL.LU R13, [R1+0x130c] ;  /* 0x00130c00010d7983 */ /* 0x000ee20000300800 */
[----:B----4-:R-:W-:-:S02]  /*71f70*/  PRMT R10, R2, 0x5410, R10 ;  /* 0x00005410020a7816 */ /* 0x010fc4000000000a */
[----:B--2---:R-:W-:Y:S02]  /*71f80*/  PRMT R9, R0, 0x5410, R9 ;  /* 0x0000541000097816 */ /* 0x004fe40000000009 */
[----:B---3--:R-:W-:Y:S02]  /*71f90*/  PRMT R46, R46, 0x5410, R11 ;  /* 0x000054102e2e7816 */ /* 0x008fe4000000000b */
[----:B------:R-:W-:Y:S02]  /*71fa0*/  PRMT R38, R38, 0x5410, R12 ;  /* 0x0000541026267816 */ /* 0x000fe4000000000c */
[----:B------:R-:W2:Y:S04]  /*71fb0*/  LDL.LU R12, [R1+0x1310] ;  /* 0x00131000010c7983 */ /* 0x000ea80000300800 */
[----:B------:R-:W3:Y:S04]  /*71fc0*/  LDL.LU R11, [R1+0x1298] ;  /* 0x00129800010b7983 */ /* 0x000ee80000300800 */
[----:B------:R-:W4:Y:S04]  /*71fd0*/  LDL.LU R2, [R1+0x22c4] ;  /* 0x0022c40001027983 */ /* 0x000f280000300800 */
[----:B------:R0:W-:Y:S04]  /*71fe0*/  STL [R1+0x140], R10 ;  /* 0x0001400a01007387 */ /* 0x0001e80000100800 */
[----:B0-----:R-:W3:Y:S04]  /*71ff0*/  LDL.LU R10, [R1+0x12e0] ;  /* 0x0012e000010a7983 */ /* 0x001ee80000300800 */
[----:B------:R-:W4:Y:S04]  /*72000*/  LDL.LU R0, [R1+0x22c0] ;  /* 0x0022c00001007983 */ /* 0x000f280000300800 */
[----:B------:R0:W-:Y:S04]  /*72010*/  STL [R1+0x9a0], R9 ;  /* 0x0009a00901007387 */ /* 0x0001e80000100800 */
[----:B0-----:R-:W4:Y:S01]  /*72020*/  LDL.LU R9, [R1+0x121c] ;  /* 0x00121c0001097983 */ /* 0x001f220000300800 */
[----:B------:R-:W-:-:S04]  /*72030*/  LOP3.LUT R8, R8, 0xffff, RZ, 0xc0, !PT ;  /* 0x0000ffff08087812 */ /* 0x000fc800078ec0ff */
[----:B------:R-:W-:Y:S02]  /*72040*/  PRMT R8, R8, 0x3340, R1 ;  /* 0x0000334008087816 */ /* 0x000fe40000000001 */
[----:B------:R-:W-:Y:S02]  /*72050*/  LOP3.LUT R16, R16, 0xffff, RZ, 0xc0, !PT ;  /* 0x0000ffff10107812 */ /* 0x000fe400078ec0ff */
[----:B------:R-:W-:Y:S02]  /*72060*/  LOP3.LUT R13, R13, 0xffff, RZ, 0xc0, !PT ;  /* 0x0000ffff0d0d7812 */ /* 0x000fe400078ec0ff */
[----:B------:R-:W-:Y:S02]  /*72070*/  LOP3.LUT R14, R14, 0xffff, RZ, 0xc0, !PT ;  /* 0x0000ffff0e0e7812 */ /* 0x000fe400078ec0ff */
[----:B------:R-:W-:Y:S02]  /*72080*/  LOP3.LUT R15, R15, 0xffff, RZ, 0xc0, !PT ;  /* 0x0000ffff0f0f7812 */ /* 0x000fe400078ec0ff */
[----:B------:R-:W-:-:S02]  /*72090*/  PRMT R24, R24, 0x4210, R16 ;  /* 0x0000421018187816 */ /* 0x000fc40000000010 */
[----:B------:R-:W-:Y:S02]  /*720a0*/  PRMT R16, R18, 0x5210, R16 ;  /* 0x0000521012107816 */ /* 0x000fe40000000010 */
[----:B--2---:R-:W-:Y:S02]  /*720b0*/  LOP3.LUT R12, R12, 0xffff, RZ, 0xc0, !PT ;  /* 0x0000ffff0c0c7812 */ /* 0x004fe400078ec0ff */
[----:B---3--:R-:W-:-:S04]  /*720c0*/  LOP3.LUT R10, R10, 0xffff, RZ, 0xc0, !PT ;  /* 0x0000ffff0a0a7812 */ /* 0x008fc800078ec0ff */
[--C-:B------:R-:W-:Y:S02]  /*720d0*/  PRMT R28, R28, 0x4210, R10.reuse ;  /* 0x000042101c1c7816 */ /* 0x100fe4000000000a */
[----:B------:R-:W-:Y:S02]  /*720e0*/  PRMT R20, R20, 0x5210, R10 ;  /* 0x0000521014147816 */ /* 0x000fe4000000000a */
[----:B----4-:R-:W-:-:S05]  /*720f0*/  PRMT R8, R9, 0x5410, R8 ;  /* 0x0000541009087816 */ /* 0x010fca0000000008 */
[----:B------:R0:W-:Y:S01]  /*72100*/  STL [R1+0x1180], R8 ;  /* 0x0011800801007387 */ /* 0x0001e20000100800 */
[----:B------:R-:W-:Y:S02]  /*72110*/  PRMT R9, R6, 0x4210, R13 ;  /* 0x0000421006097816 */ /* 0x000fe4000000000d */
[----:B------:R-:W-:Y:S02]  /*72120*/  PRMT R10, R5, 0x4210, R14 ;  /* 0x00004210050a7816 */ /* 0x000fe4000000000e */
[----:B0-----:R-:W-:Y:S02]  /*72130*/  LOP3.LUT R8, R11, 0xffff, RZ, 0xc0, !PT ;  /* 0x0000ffff0b087812 */ /* 0x001fe400078ec0ff */
[----:B------:R-:W-:Y:S02]  /*72140*/  PRMT R11, R4, 0x4210, R15 ;  /* 0x00004210040b7816 */ /* 0x000fe4000000000f */
[--C-:B------:R-:W-:Y:S02]  /*72150*/  PRMT R26, R26, 0x4210, R8.reuse ;  /* 0x000042101a1a7816 */ /* 0x100fe40000000008 */
[----:B------:R-:W-:-:S02]  /*72160*/  PRMT R18, R27, 0x5210, R8 ;  /* 0x000052101b127816 */ /* 0x000fc40000000008 */
[----:B------:R-:W-:Y:S02]  /*72170*/  PRMT R8, R7, 0x4210, R12 ;  /* 0x0000421007087816 */ /* 0x000fe4000000000c */
[----:B------:R-:W0:Y:S04]  /*72180*/  LDS.128 R4, [R0] ;  /* 0x0000000000047984 */ /* 0x000e280000000c00 */
[----:B0-----:R-:W-:Y:S04]  /*72190*/  STL.64 [R1], R4 ;  /* 0x0000000401007387 */ /* 0x001fe80000100a00 */
[----:B------:R0:W-:Y:S04]  /*721a0*/  STL.64 [R1+0x8], R6 ;  /* 0x0000080601007387 */ /* 0x0001e80000100a00 */
[----:B0-----:R-:W2:Y:S04]  /*721b0*/  LDL.LU.64 R6, [R1+0x22b8] ;  /* 0x0022b80001067983 */ /* 0x001ea80000300a00 */
[----:B------:R-:W3:Y:S01]  /*721c0*/  LDL.LU.64 R4, [R1+0x22b0] ;  /* 0x0022b00001047983 */ /* 0x000ee20000300a00 */
[----:B------:R-:W-:-:S04]  /*721d0*/  LOP3.LUT R17, R17, 0xffff, RZ, 0xc0, !PT ;  /* 0x0000ffff11117812 */ /* 0x000fc800078ec0ff */
[--C-:B------:R-:W-:Y:S02]  /*721e0*/  PRMT R25, R25, 0x4210, R17.reuse ;  /* 0x0000421019197816 */ /* 0x100fe40000000011 */
[----:B------:R-:W-:Y:S02]  /*721f0*/  PRMT R17, R22, 0x5210, R17 ;  /* 0x0000521016117816 */ /* 0x000fe40000000011 */
[----:B------:R-:W4:Y:S01]  /*72200*/  LDL.LU R22, [R1+0x1330] ;  /* 0x0013300001167983 */ /* 0x000f220000300800 */
[----:B------:R-:W-:-:S03]  /*72210*/  NOP ;  /* 0x0000000000007918 */ /* 0x000fc60000000000 */
[----:B------:R-:W3:Y:S04]  /*72220*/  LDL.LU R27, [R1+0x74] ;  /* 0x00007400011b7983 */ /* 0x000ee80000300800 */
[----:B------:R0:W-:Y:S04]  /*72230*/  STL.64 [R1+0x2380], R46 ;  /* 0x0023802e01007387 */ /* 0x0001e80000100a00 */
[----:B0-----:R-:W3:Y:S04]  /*72240*/  LDL.LU R46, [R1+0x78] ;  /* 0x00007800012e7983 */ /* 0x001ee80000300800 */
[----:B------:R-:W3:Y:S04]  /*72250*/  LDL.LU R47, [R1+0x6c] ;  /* 0x00006c00012f7983 */ /* 0x000ee80000300800 */
[----:B------:R0:W-:Y:S04]  /*72260*/  STL.64 [R1+0x2378], R44 ;  /* 0x0023782c01007387 */ /* 0x0001e80000100a00 */
[----:B0-----:R-:W3:Y:S04]  /*72270*/  LDL.LU R44, [R1+0x12d4] ;  /* 0x0012d400012c7983 */ /* 0x001ee80000300800 */
[----:B------:R-:W3:Y:S04]  /*72280*/  LDL.LU R45, [R1+0x70] ;  /* 0x00007000012d7983 */ /* 0x000ee80000300800 */
[----:B--2---:R0:W-:Y:S04]  /*72290*/  STL [R1+0x2350], R7 ;  /* 0x0023500701007387 */ /* 0x0041e80000100800 */
[----:B0-----:R-:W2:Y:S04]  /*722a0*/  LDL.LU R7, [R1+0x12d8] ;  /* 0x0012d80001077983 */ /* 0x001ea80000300800 */
[----:B------:R0:W-:Y:S04]  /*722b0*/  STL [R1+0x234c], R48 ;  /* 0x00234c3001007387 */ /* 0x0001e80000100800 */
[----:B0-----:R-:W2:Y:S01]  /*722c0*/  LDL.LU R48, [R1+0x132c] ;  /* 0x00132c0001307983 */ /* 0x001ea20000300800 */
[----:B------:R-:W-:-:S02]  /*722d0*/  LOP3.LUT R2, R2, 0x7fffffff, RZ, 0xc0, !PT ;  /* 0x7fffffff02027812 */ /* 0x000fc400078ec0ff */
[----:B------:R-:W-:Y:S01]  /*722e0*/  LOP3.LUT R3, R3, 0xffffffdf, RZ, 0xc0, !PT ;  /* 0xffffffdf03037812 */ /* 0x000fe200078ec0ff */
[----:B------:R0:W-:Y:S01]  /*722f0*/  STSM.16.M88.4 [R0], R8 ;  /* 0x0000000800007844 */ /* 0x0001e20000000200 */
[----:B------:R-:W-:-:S03]  /*72300*/  @P0 LOP3.LUT R2, R2, 0x80000000, RZ, 0xfc, !PT ;  /* 0x8000000002020812 */ /* 0x000fc600078efcff */
[----:B------:R-:W-:Y:S01]  /*72310*/  STL [R1+0x2348], R49 ;  /* 0x0023483101007387 */ /* 0x000fe20000100800 */
[----:B------:R-:W-:-:S03]  /*72320*/  LOP3.LUT P0, RZ, R2, 0x1000, RZ, 0xc0, !PT ;  /* 0x0000100002ff7812 */ /* 0x000fc6000780c0ff */
[----:B------:R-:W-:Y:S04]  /*72330*/  STL [R1+0x2338], R50 ;  /* 0x0023383201007387 */ /* 0x000fe80000100800 */
[----:B------:R-:W-:Y:S01]  /*72340*/  STL [R1+0x2328], R51 ;  /* 0x0023283301007387 */ /* 0x000fe20000100800 */
[----:B0-----:R-:W-:-:S03]  /*72350*/  PRMT R8, R32, 0x5210, R12 ;  /* 0x0000521020087816 */ /* 0x001fc6000000000c */
[----:B------:R-:W-:Y:S01]  /*72360*/  STL [R1+0x230c], R52 ;  /* 0x00230c3401007387 */ /* 0x000fe20000100800 */
[----:B------:R-:W-:Y:S02]  /*72370*/  PRMT R9, R31, 0x5210, R13 ;  /* 0x000052101f097816 */ /* 0x000fe4000000000d */
[----:B------:R-:W-:Y:S01]  /*72380*/  PRMT R10, R30, 0x5210, R14 ;  /* 0x000052101e0a7816 */ /* 0x000fe2000000000e */
[----:B------:R-:W-:Y:S01]  /*72390*/  STL [R1+0x2308], R53 ;  /* 0x0023083501007387 */ /* 0x000fe20000100800 */
[----:B------:R-:W-:Y:S01]  /*723a0*/  PRMT R11, R29, 0x5210, R15 ;  /* 0x000052101d0b7816 */ /* 0x000fe2000000000f */
[----:B------:R-:W-:Y:S02]  /*723b0*/  NOP ;  /* 0x0000000000007918 */ /* 0x000fe40000000000 */
[----:B------:R-:W0:Y:S01]  /*723c0*/  LDS.128 R12, [R0] ;  /* 0x00000000000c7984 */ /* 0x000e220000000c00 */
[----:B------:R-:W-:-:S03]  /*723d0*/  NOP ;  /* 0x0000000000007918 */ /* 0x000fc60000000000 */
[----:B------:R-:W-:Y:S01]  /*723e0*/  STL [R1+0x22f4], R54 ;  /* 0x0022f43601007387 */ /* 0x000fe20000100800 */
[----:B------:R-:W-:Y:S02]  /*723f0*/  @P0 LOP3.LUT R3, R3, 0x20, RZ, 0xfc, !PT ;  /* 0x0000002003030812 */ /* 0x000fe400078efcff */
[----:B------:R-:W-:Y:S01]  /*72400*/  LOP3.LUT P0, RZ, R2, 0x200, RZ, 0xc0, !PT ;  /* 0x0000020002ff7812 */ /* 0x000fe2000780c0ff */
[----:B------:R-:W-:Y:S01]  /*72410*/  STL [R1+0x22f0], R55 ;  /* 0x0022f03701007387 */ /* 0x000fe20000100800 */
[----:B------:R-:W-:-:S03]  /*72420*/  LOP3.LUT R3, R3, 0xffffffbf, RZ, 0xc0, !PT ;  /* 0xffffffbf03037812 */ /* 0x000fc600078ec0ff */
[----:B------:R-:W-:Y:S04]  /*72430*/  STL.64 [R1+0x22d0], R56 ;  /* 0x0022d03801007387 */ /* 0x000fe80000100a00 */
[----:B------:R-:W-:Y:S04]  /*72440*/  STL.64 [R1+0x22b0], R58 ;  /* 0x0022b03a01007387 */ /* 0x000fe80000100a00 */
[----:B------:R4:W-:Y:S01]  /*72450*/  STSM.16.M88.4 [R0], R8 ;  /* 0x0000000800007844 */ /* 0x0009e20000000200 */
[----:B------:R-:W-:Y:S02]  /*72460*/  @P0 LOP3.LUT R3, R3, 0x40, RZ, 0xfc, !PT ;  /* 0x0000004003030812 */ /* 0x000fe400078efcff */
[----:B------:R-:W-:-:S02]  /*72470*/  LOP3.LUT P0, RZ, R2, 0x800, RZ, 0xc0, !PT ;  /* 0x0000080002ff7812 */ /* 0x000fc4000780c0ff */
[----:B------:R-:W-:-:S11]  /*72480*/  LOP3.LUT R3, R3, 0xffffff7f, RZ, 0xc0, !PT ;  /* 0xffffff7f03037812 */ /* 0x000fd600078ec0ff */
[----:B------:R-:W-:Y:S01]  /*72490*/  @P0 LOP3.LUT R3, R3, 0x80, RZ, 0xfc, !PT ;  /* 0x0000008003030812 */ /* 0x000fe200078efcff */
[----:B0-----:R0:W-:Y:S01]  /*724a0*/  STL.64 [R1+0x130], R12 ;  /* 0x0001300c01007387 */ /* 0x0011e20000100a00 */
[----:B------:R-:W-:Y:S02]  /*724b0*/  LOP3.LUT P0, RZ, R2, 0x1000000, RZ, 0xc0, !PT ;  /* 0x0100000002ff7812 */ /* 0x000fe4000780c0ff */
[----:B------:R-:W-:Y:S01]  /*724c0*/  LOP3.LUT R3, R3, 0xfffffeff, RZ, 0xc0, !PT ;  /* 0xfffffeff03037812 */ /* 0x000fe200078ec0ff */
[----:B------:R1:W-:Y:S10]  /*724d0*/  STL.64 [R1+0x138], R14 ;  /* 0x0001380e01007387 */ /* 0x0003f40000100a00 */
[----:B------:R-:W-:-:S02]  /*724e0*/  @P0 LOP3.LUT R3, R3, 0x100, RZ, 0xfc, !PT ;  /* 0x0000010003030812 */ /* 0x000fc400078efcff */
[C---:B------:R-:W-:Y:S02]  /*724f0*/  LOP3.LUT P0, RZ, R2.reuse, 0x800000, RZ, 0xc0, !PT ;  /* 0x0080000002ff7812 */ /* 0x040fe4000780c0ff */
[----:B------:R-:W-:-:S04]  /*72500*/  LOP3.LUT R2, R2, 0xbfffffff, RZ, 0xc0, !PT ;  /* 0xbfffffff02027812 */ /* 0x000fc800078ec0ff */
[----:B------:R-:W-:-:S04]  /*72510*/  @P1 LOP3.LUT R2, R2, 0x40000000, RZ, 0xfc, !PT ;  /* 0x4000000002021812 */ /* 0x000fc800078efcff */
        /* <DEDUP_REMOVED lines=15> */
[----:B------:R-:W-:Y:S02]  /*72610*/  LOP3.LUT P6, RZ, R2, 0x80000, RZ, 0xc0, !PT ;  /* 0x0008000002ff7812 */ /* 0x000fe400078cc0ff */
[----:B----4-:R-:W-:Y:S02]  /*72620*/  LOP3.LUT R8, R22, 0xffff, RZ, 0xc0, !PT ;  /* 0x0000ffff16087812 */ /* 0x010fe400078ec0ff */
[----:B------:R-:W4:Y:S04]  /*72630*/  LDL.LU R22, [R1+0x1344] ;  /* 0x0013440001167983 */ /* 0x000f280000300800 */
[----:B------:R-:W4:Y:S04]  /*72640*/  LDL.LU R52, [R1+0x1340] ;  /* 0x0013400001347983 */ /* 0x000f280000300800 */
[----:B------:R-:W4:Y:S04]  /*72650*/  LDL.LU R51, [R1+0x12ec] ;  /* 0x0012ec0001337983 */ /* 0x000f280000300800 */
[----:B------:R-:W4:Y:S04]  /*72660*/  LDL.LU R58, [R1+0x12e8] ;  /* 0x0012e800013a7983 */ /* 0x000f280000300800 */
[----:B------:R-:W4:Y:S04]  /*72670*/  LDL.LU R59, [R1+0x88] ;  /* 0x00008800013b7983 */ /* 0x000f280000300800 */
[----:B------:R-:W4:Y:S04]  /*72680*/  LDL.LU R50, [R1+0x84] ;  /* 0x0000840001327983 */ /* 0x000f280000300800 */
[----:B------:R-:W4:Y:S01]  /*72690*/  LDL.LU R49, [R1+0x80] ;  /* 0x0000800001317983 */ /* 0x000f220000300800 */
[----:B---3--:R-:W-:-:S02]  /*726a0*/  LOP3.LUT R11, R44, 0xffff, RZ, 0xc0, !PT ;  /* 0x0000ffff2c0b7812 */ /* 0x008fc400078ec0ff */
[----:B0-----:R-:W-:Y:S02]  /*726b0*/  PRMT R12, R45, 0x4210, R8 ;  /* 0x000042102d0c7816 */ /* 0x001fe40000000008 */
[----:B-1----:R-:W-:Y:S02]  /*726c0*/  PRMT R15, R27, 0x4210, R11 ;  /* 0x000042101b0f7816 */ /* 0x002fe4000000000b */
[----:B------:R-:W3:Y:S01]  /*726d0*/  LDL.LU R27, [R1+0x7c] ;  /* 0x00007c00011b7983 */ /* 0x000ee20000300800 */
[----:B--2---:R-:W-:-:S04]  /*726e0*/  LOP3.LUT R10, R7, 0xffff, RZ, 0xc0, !PT ;  /* 0x0000ffff070a7812 */ /* 0x004fc800078ec0ff */
[----:B------:R-:W-:Y:S02]  /*726f0*/  PRMT R14, R47, 0x4210, R10 ;  /* 0x000042102f0e7816 */ /* 0x000fe4000000000a */
[----:B------:R-:W-:-:S04]  /*72700*/  LOP3.LUT R9, R48, 0xffff, RZ, 0xc0, !PT ;  /* 0x0000ffff30097812 */ /* 0x000fc800078ec0ff */
[----:B------:R-:W-:Y:S01]  /*72710*/  PRMT R13, R46, 0x4210, R9 ;  /* 0x000042102e0d7816 */ /* 0x000fe20000000009 */
[----:B------:R-:W-:Y:S01]  /*72720*/  NOP ;  /* 0x0000000000007918 */ /* 0x000fe20000000000 */
[----:B------:R-:W0:Y:S01]  /*72730*/  LDS.128 R44, [R0] ;  /* 0x00000000002c7984 */ /* 0x000e220000000c00 */
[----:B------:R-:W-:-:S03]  /*72740*/  NOP ;  /* 0x0000000000007918 */ /* 0x000fc60000000000 */
[----:B------:R-:W-:Y:S01]  /*72750*/  STSM.16.M88.4 [R0], R12 ;  /* 0x0000000c00007844 */ /* 0x000fe20000000200 */
[----:B0-----:R-:W-:-:S03]  /*72760*/  IMAD.MOV.U32 R7, RZ, RZ, R44 ;  /* 0x000000ffff077224 */ /* 0x001fc600078e002c */
[----:B------:R-:W-:Y:S01]  /*72770*/  STL [R1+0x124], R45 ;  /* 0x0001242d01007387 */ /* 0x000fe20000100800 */
[----:B------:R-:W-:-:S03]  /*72780*/  IMAD.MOV.U32 R48, RZ, RZ, R46 ;  /* 0x000000ffff307224 */ /* 0x000fc600078e002e */
[----:B------:R0:W-:Y:S04]  /*72790*/  STL [R1+0x12c], R47 ;  /* 0x00012c2f01007387 */ /* 0x0001e80000100800 */
[----:B0-----:R-:W2:Y:S04]  /*727a0*/  LDL.LU.64 R46, [R1+0x2380] ;  /* 0x00238000012e7983 */ /* 0x001ea80000300a00 */
[----:B------:R-:W2:Y:S04]  /*727b0*/  LDL.LU.64 R44, [R1+0x2378] ;  /* 0x00237800012c7983 */ /* 0x000ea80000300a00 */
[----:B------:R-:W-:Y:S04]  /*727c0*/  STL.64 [R1+0x2368], R6 ;  /* 0x0023680601007387 */ /* 0x000fe80000100a00 */
[----:B------:R-:W-:Y:S01]  /*727d0*/  STL.64 [R1+0x2360], R4 ;  /* 0x0023600401007387 */ /* 0x000fe20000100a00 */
[----:B------:R-:W-:-:S03]  /*727e0*/  NOP ;  /* 0x0000000000007918 */ /* 0x000fc60000000000 */
[----:B------:R-:W0:Y:S01]  /*727f0*/  LDS.128 R4, [R0] ;  /* 0x0000000000047984 */ /* 0x000e220000000c00 */
[----:B------:R-:W-:Y:S02]  /*72800*/  PRMT R8, R33, 0x5210, R8 ;  /* 0x0000521021087816 */ /* 0x000fe40000000008 */
[----:B------:R-:W-:Y:S02]  /*72810*/  PRMT R9, R23, 0x5210, R9 ;  /* 0x0000521017097816 */ /* 0x000fe40000000009 */
[----:B------:R-:W-:Y:S02]  /*72820*/  PRMT R10, R21, 0x5210, R10 ;  /* 0x00005210150a7816 */ /* 0x000fe4000000000a */
[----:B------:R-:W-:Y:S01]  /*72830*/  PRMT R11, R19, 0x5210, R11 ;  /* 0x00005210130b7816 */ /* 0x000fe2000000000b */
[----:B------:R-:W-:-:S04]  /*72840*/  NOP ;  /* 0x0000000000007918 */ /* 0x000fc80000000000 */
[----:B------:R4:W-:Y:S04]  /*72850*/  STSM.16.M88.4 [R0], R8 ;  /* 0x0000000800007844 */ /* 0x0009e80000000200 */
[----:B0-----:R-:W-:Y:S04]  /*72860*/  STL.64 [R1+0x110], R4 ;  /* 0x0001100401007387 */ /* 0x001fe80000100a00 */
[----:B------:R-:W-:Y:S01]  /*72870*/  STL.64 [R1+0x118], R6 ;  /* 0x0001180601007387 */ /* 0x000fe20000100a00 */
[----:B------:R-:W-:-:S03]  /*72880*/  NOP ;  /* 0x0000000000007918 */ /* 0x000fc60000000000 */
[----:B------:R-:W2:Y:S04]  /*72890*/  LDL.LU R56, [R1+0x135c] ;  /* 0x00135c0001387983 */ /* 0x000ea80000300800 */
[----:B------:R-:W2:Y:S04]  /*728a0*/  LDL.LU R54, [R1+0x1358] ;  /* 0x0013580001367983 */ /* 0x000ea80000300800 */
[----:B------:R-:W0:Y:S01]  /*728b0*/  LDS.128 R4, [R0] ;  /* 0x0000000000047984 */ /* 0x000e220000000c00 */
[----:B----4-:R-:W-:-:S03]  /*728c0*/  LOP3.LUT R8, R22, 0xffff, RZ, 0xc0, !PT ;  /* 0x0000ffff16087812 */ /* 0x010fc600078ec0ff */
[----:B------:R-:W4:Y:S01]  /*728d0*/  LDL.LU R22, [R1+0x1304] ;  /* 0x0013040001167983 */ /* 0x000f220000300800 */
[----:B------:R-:W-:-:S03]  /*728e0*/  LOP3.LUT R9, R52, 0xffff, RZ, 0xc0, !PT ;  /* 0x0000ffff34097812 */ /* 0x000fc600078ec0ff */
[----:B------:R-:W4:Y:S01]  /*728f0*/  LDL.LU R57, [R1+0x1300] ;  /* 0x0013000001397983 */ /* 0x000f220000300800 */
[----:B------:R-:W-:-:S03]  /*72900*/  LOP3.LUT R10, R51, 0xffff, RZ, 0xc0, !PT ;  /* 0x0000ffff330a7812 */ /* 0x000fc600078ec0ff */
[----:B------:R-:W4:Y:S04]  /*72910*/  LDL.LU R55, [R1+0x98] ;  /* 0x0000980001377983 */ /* 0x000f280000300800 */
[----:B------:R-:W4:Y:S04]  /*72920*/  LDL.LU R53, [R1+0x94] ;  /* 0x0000940001357983 */ /* 0x000f280000300800 */
[----:B------:R-:W4:Y:S04]  /*72930*/  LDL.LU R52, [R1+0x90] ;  /* 0x0000900001347983 */ /* 0x000f280000300800 */
[----:B------:R-:W4:Y:S01]  /*72940*/  LDL.LU R51, [R1+0x8c] ;  /* 0x00008c0001337983 */ /* 0x000f220000300800 */
[----:B------:R-:W-:-:S02]  /*72950*/  LOP3.LUT R11, R58, 0xffff, RZ, 0xc0, !PT ;  /* 0x0000ffff3a0b7812 */ /* 0x000fc400078ec0ff */
[----:B------:R-:W-:Y:S02]  /*72960*/  PRMT R12, R59, 0x4210, R8 ;  /* 0x000042103b0c7816 */ /* 0x000fe40000000008 */
[----:B------:R-:W-:Y:S02]  /*72970*/  PRMT R13, R50, 0x4210, R9 ;  /* 0x00004210320d7816 */ /* 0x000fe40000000009 */
[----:B------:R-:W-:Y:S01]  /*72980*/  PRMT R14, R49, 0x4210, R10 ;  /* 0x00004210310e7816 */ /* 0x000fe2000000000a */
[----:B------:R-:W4:Y:S04]  /*72990*/  LDL.LU R50, [R1+0x1308] ;  /* 0x0013080001327983 */ /* 0x000f280000300800 */
[----:B0-----:R-:W-:Y:S04]  /*729a0*/  STL.64 [R1+0x100], R4 ;  /* 0x0001000401007387 */ /* 0x001fe80000100a00 */
[----:B------:R-:W-:Y:S01]  /*729b0*/  STL.64 [R1+0x108], R6 ;  /* 0x0001080601007387 */ /* 0x000fe20000100a00 */
[----:B------:R-:W-:Y:S01]  /*729c0*/  NOP ;  /* 0x0000000000007918 */ /* 0x000fe20000000000 */
[----:B---3--:R-:W-:-:S05]  /*729d0*/  PRMT R15, R27, 0x4210, R11 ;  /* 0x000042101b0f7816 */ /* 0x008fca000000000b */
[----:B------:R-:W-:Y:S01]  /*729e0*/  STSM.16.M88.4 [R0], R12 ;  /* 0x0000000c00007844 */ /* 0x000fe20000000200 */
        /* <DEDUP_REMOVED lines=8> */
[----:B0-----:R-:W-:Y:S04]  /*72a70*/  STL [R1+0xf4], R5 ;  /* 0x0000f40501007387 */ /* 0x001fe80000100800 */
[----:B------:R-:W-:Y:S04]  /*72a80*/  STL.64 [R1+0xf8], R6 ;  /* 0x0000f80601007387 */ /* 0x000fe80000100a00 */
[----:B------:R-:W3:Y:S01]  /*72a90*/  LDL.LU R27, [R1+0x9c] ;  /* 0x00009c00011b7983 */ /* 0x000ee20000300800 */
[----:B------:R-:W-:Y:S01]  /*72aa0*/  IMAD.MOV.U32 R49, RZ, RZ, R4 ;  /* 0x000000ffff317224 */ /* 0x000fe200078e0004 */
[----:B------:R-:W-:-:S02]  /*72ab0*/  NOP ;  /* 0x0000000000007918 */ /* 0x000fc40000000000 */
[----:B------:R-:W0:Y:S04]  /*72ac0*/  LDS.128 R4, [R0] ;  /* 0x0000000000047984 */ /* 0x000e280000000c00 */
[----:B------:R-:W-:Y:S01]  /*72ad0*/  STL.64 [R1+0x2358], R48 ;  /* 0x0023583001007387 */ /* 0x000fe20000100a00 */
[----:B--2---:R-:W-:-:S03]  /*72ae0*/  LOP3.LUT R9, R54, 0xffff, RZ, 0xc0, !PT ;  /* 0x0000ffff36097812 */ /* 0x004fc600078ec0ff */
[----:B------:R-:W2:Y:S01]  /*72af0*/  LDL.LU R54, [R1+0x1370] ;  /* 0x0013700001367983 */ /* 0x000ea20000300800 */
[----:B------:R-:W-:Y:S02]  /*72b00*/  LOP3.LUT R8, R56, 0xffff, RZ, 0xc0, !PT ;  /* 0x0000ffff38087812 */ /* 0x000fe400078ec0ff */
[----:B----4-:R-:W-:Y:S02]  /*72b10*/  LOP3.LUT R10, R22, 0xffff, RZ, 0xc0, !PT ;  /* 0x0000ffff160a7812 */ /* 0x010fe400078ec0ff */
[----:B------:R-:W4:Y:S01]  /*72b20*/  LDL.LU R22, [R1+0x131c] ;  /* 0x00131c0001167983 */ /* 0x000f220000300800 */
[----:B------:R-:W-:-:S04]  /*72b30*/  LOP3.LUT R11, R57, 0xffff, RZ, 0xc0, !PT ;  /* 0x0000ffff390b7812 */ /* 0x000fc800078ec0ff */
[----:B------:R-:W-:Y:S02]  /*72b40*/  PRMT R15, R51, 0x4210, R11 ;  /* 0x00004210330f7816 */ /* 0x000fe4000000000b */
[----:B------:R-:W4:Y:S01]  /*72b50*/  LDL.LU R51, [R1+0x1318] ;  /* 0x0013180001337983 */ /* 0x000f220000300800 */
[----:B------:R-:W-:-:S03]  /*72b60*/  PRMT R14, R52, 0x4210, R10 ;  /* 0x00004210340e7816 */ /* 0x000fc6000000000a */
[----:B------:R-:W4:Y:S01]  /*72b70*/  LDL.LU R52, [R1+0x1438] ;  /* 0x0014380001347983 */ /* 0x000f220000300800 */
[----:B------:R-:W-:Y:S02]  /*72b80*/  PRMT R12, R55, 0x4210, R8 ;  /* 0x00004210370c7816 */ /* 0x000fe40000000008 */
[----:B------:R-:W-:Y:S01]  /*72b90*/  PRMT R13, R53, 0x4210, R9 ;  /* 0x00004210350d7816 */ /* 0x000fe20000000009 */
[----:B------:R-:W-:Y:S01]  /*72ba0*/  NOP ;  /* 0x0000000000007918 */ /* 0x000fe20000000000 */
[----:B0-----:R-:W-:Y:S04]  /*72bb0*/  STL.64 [R1+0xe0], R4 ;  /* 0x0000e00401007387 */ /* 0x001fe80000100a00 */
[----:B------:R-:W-:Y:S04]  /*72bc0*/  STSM.16.M88.4 [R0], R12 ;  /* 0x0000000c00007844 */ /* 0x000fe80000000200 */
[----:B------:R-:W-:Y:S01]  /*72bd0*/  STL.64 [R1+0xe8], R6 ;  /* 0x0000e80601007387 */ /* 0x000fe20000100a00 */
[----:B------:R-:W-:-:S03]  /*72be0*/  NOP ;  /* 0x0000000000007918 */ /* 0x000fc60000000000 */
[----:B------:R-:W0:Y:S04]  /*72bf0*/  LDS.128 R4, [R0] ;  /* 0x0000000000047984 */ /* 0x000e280000000c00 */
[----:B------:R-:W4:Y:S04]  /*72c00*/  LDL.LU R32, [R1+0x1434] ;  /* 0x0014340001207983 */ /* 0x000f280000300800 */
[----:B------:R-:W4:Y:S01]  /*72c10*/  LDL.LU R53, [R1+0xa0] ;  /* 0x0000a00001357983 */ /* 0x000f220000300800 */
[----:B------:R-:W-:Y:S02]  /*72c20*/  PRMT R8, R39, 0x5210, R8 ;  /* 0x0000521027087816 */ /* 0x000fe40000000008 */
[----:B------:R-:W-:-:S02]  /*72c30*/  PRMT R9, R40, 0x5210, R9 ;  /* 0x0000521028097816 */ /* 0x000fc40000000009 */
[----:B------:R-:W-:Y:S02]  /*72c40*/  PRMT R10, R42, 0x5210, R10 ;  /* 0x000052102a0a7816 */ /* 0x000fe4000000000a */
[----:B------:R-:W-:Y:S01]  /*72c50*/  PRMT R11, R41, 0x5210, R11 ;  /* 0x00005210290b7816 */ /* 0x000fe2000000000b */
[----:B------:R-:W-:-:S04]  /*72c60*/  NOP ;  /* 0x0000000000007918 */ /* 0x000fc80000000000 */
[----:B------:R-:W-:Y:S01]  /*72c70*/  STSM.16.M88.4 [R0], R8 ;  /* 0x0000000800007844 */ /* 0x000fe20000000200 */
[----:B------:R-:W-:-:S03]  /*72c80*/  NOP ;  /* 0x0000000000007918 */ /* 0x000fc60000000000 */
[----:B0-----:R-:W-:Y:S04]  /*72c90*/  STL.64 [R1+0xd0], R4 ;  /* 0x0000d00401007387 */ /* 0x001fe80000100a00 */
[----:B------:R-:W-:Y:S04]  /*72ca0*/  STL.64 [R1+0xd8], R6 ;  /* 0x0000d80601007387 */ /* 0x000fe80000100a00 */
[----:B------:R-:W0:Y:S04]  /*72cb0*/  LDS.128 R4, [R0] ;  /* 0x0000000000047984 */ /* 0x000e280000000c00 */
[----:B0-----:R-:W-:Y:S04]  /*72cc0*/  STL [R1+0xc4], R5 ;  /* 0x0000c40501007387 */ /* 0x001fe80000100800 */
[----:B------:R-:W-:Y:S04]  /*72cd0*/  STL.64 [R1+0xc8], R6 ;  /* 0x0000c80601007387 */ /* 0x000fe80000100a00 */
[----:B------:R-:W4:Y:S04]  /*72ce0*/  LDL.LU R58, [R1+0x1384] ;  /* 0x00138400013a7983 */ /* 0x000f280000300800 */
[----:B------:R-:W4:Y:S04]  /*72cf0*/  LDL.LU R56, [R1+0x1380] ;  /* 0x0013800001387983 */ /* 0x000f280000300800 */
[----:B------:R-:W4:Y:S01]  /*72d00*/  LDL.LU R57, [R1+0x133c] ;  /* 0x00133c0001397983 */ /* 0x000f220000300800 */
[----:B------:R-:W-:-:S03]  /*72d10*/  LOP3.LUT R19, R50, 0xffff, RZ, 0xc0, !PT ;  /* 0x0000ffff32137812 */ /* 0x000fc600078ec0ff */
[----:B------:R-:W4:Y:S01]  /*72d20*/  LDL.LU R55, [R1+0x1338] ;  /* 0x0013380001377983 */ /* 0x000f220000300800 */
[----:B---3--:R-:W-:Y:S01]  /*72d30*/  PRMT R27, R27, 0x4210, R19 ;  /* 0x000042101b1b7816 */ /* 0x008fe20000000013 */
[----:B------:R-:W-:-:S04]  /*72d40*/  NOP ;  /* 0x0000000000007918 */ /* 0x000fc80000000000 */
[----:B------:R-:W-:Y:S01]  /*72d50*/  STSM.16.M88.4 [R0], R24 ;  /* 0x0000001800007844 */ /* 0x000fe20000000200 */
[----:B------:R-:W-:Y:S01]  /*72d60*/  IMAD.MOV.U32 R50, RZ, RZ, R4 ;  /* 0x000000ffff327224 */ /* 0x000fe200078e0004 */
[----:B------:R-:W-:Y:S02]  /*72d70*/  NOP ;  /* 0x0000000000007918 */ /* 0x000fe40000000000 */
[----:B------:R-:W0:Y:S01]  /*72d80*/  LDS.128 R4, [R0] ;  /* 0x0000000000047984 */ /* 0x000e220000000c00 */
[----:B------:R-:W-:Y:S01]  /*72d90*/  PRMT R19, R38, 0x5210, R19 ;  /* 0x0000521026137816 */ /* 0x000fe20000000013 */
[----:B------:R-:W-:-:S04]  /*72da0*/  NOP ;  /* 0x0000000000007918 */ /* 0x000fc80000000000 */
[----:B------:R-:W-:Y:S01]  /*72db0*/  STSM.16.M88.4 [R0], R16 ;  /* 0x0000001000007844 */ /* 0x000fe20000000200 */
[----:B------:R-:W-:-:S03]  /*72dc0*/  NOP ;  /* 0x0000000000007918 */ /* 0x000fc60000000000 */
[----:B------:R-:W1:Y:S01]  /*72dd0*/  LDS.128 R8, [R0] ;  /* 0x0000000000087984 */ /* 0x000e620000000c00 */
[----:B--2---:R-:W-:-:S03]  /*72de0*/  LOP3.LUT R21, R54, 0xffff, RZ, 0xc0, !PT ;  /* 0x0000ffff36157812 */ /* 0x004fc600078ec0ff */
[----:B------:R-:W2:Y:S04]  /*72df0*/  LDL.LU R54, [R1+0x1448] ;  /* 0x0014480001367983 */ /* 0x000ea80000300800 */
[----:B0-----:R-:W-:Y:S04]  /*72e00*/  STL [R1+0xb0], R4 ;  /* 0x0000b00401007387 */ /* 0x001fe80000100800 */
[----:B------:R0:W-:Y:S01]  /*72e10*/  STL.64 [R1+0xb8], R6 ;  /* 0x0000b80601007387 */ /* 0x0001e20000100a00 */
[----:B----4-:R-:W-:Y:S01]  /*72e20*/  LOP3.LUT R23, R51, 0xffff, RZ, 0xc0, !PT ;  /* 0x0000ffff33177812 */ /* 0x010fe200078ec0ff */
[----:B------:R-:W-:Y:S01]  /*72e30*/  IMAD.MOV.U32 R51, RZ, RZ, R5 ;  /* 0x000000ffff337224 */ /* 0x000fe200078e0005 */
[----:B------:R-:W-:-:S04]  /*72e40*/  PRMT R29, R52, 0x4210, R21 ;  /* 0x00004210341d7816 */ /* 0x000fc80000000015 */
[----:B------:R-:W-:Y:S04]  /*72e50*/  STL.64 [R1+0x2340], R50 ;  /* 0x0023403201007387 */ /* 0x000fe80000100a00 */
[----:B0-----:R-:W3:Y:S04]  /*72e60*/  LDL.LU R7, [R1+0x1444] ;  /* 0x0014440001077983 */ /* 0x001ee80000300800 */
[----:B------:R-:W4:Y:S04]  /*72e70*/  LDL.LU R59, [R1+0x1440] ;  /* 0x00144000013b7983 */ /* 0x000f280000300800 */
[----:B------:R-:W4:Y:S01]  /*72e80*/  LDL.LU R52, [R1+0x119c] ;  /* 0x00119c0001347983 */ /* 0x000f220000300800 */
[----:B------:R-:W-:-:S03]  /*72e90*/  LOP3.LUT R22, R22, 0xffff, RZ, 0xc0, !PT ;  /* 0x0000ffff16167812 */ /* 0x000fc600078ec0ff */
[----:B-1----:R-:W-:Y:S04]  /*72ea0*/  STL.64 [R1+0xa0], R8 ;  /* 0x0000a00801007387 */ /* 0x002fe80000100a00 */
[----:B------:R-:W-:Y:S01]  /*72eb0*/  STL.64 [R1+0xa8], R10 ;  /* 0x0000a80a01007387 */ /* 0x000fe20000100a00 */
[----:B------:R-:W-:Y:S01]  /*72ec0*/  NOP ;  /* 0x0000000000007918 */ /* 0x000fe20000000000 */
[----:B------:R-:W-:Y:S02]  /*72ed0*/  PRMT R30, R32, 0x4210, R22 ;  /* 0x00004210201e7816 */ /* 0x000fe40000000016 */
[----:B------:R-:W-:-:S05]  /*72ee0*/  PRMT R31, R53, 0x4210, R23 ;  /* 0x00004210351f7816 */ /* 0x000fca0000000017 */
[----:B------:R-:W-:Y:S01]  /*72ef0*/  STSM.16.M88.4 [R0], R28 ;  /* 0x0000001c00007844 */ /* 0x000fe20000000200 */
[----:B------:R-:W-:-:S03]  /*72f00*/  NOP ;  /* 0x0000000000007918 */ /* 0x000fc60000000000 */
[----:B------:R-:W0:Y:S02]  /*72f10*/  LDS.128 R8, [R0] ;  /* 0x0000000000087984 */ /* 0x000e240000000c00 */
[----:B0-----:R-:W-:Y:S02]  /*72f20*/  IMAD.MOV.U32 R53, RZ, RZ, R10 ;  /* 0x000000ffff357224 */ /* 0x001fe400078e000a */
[----:B------:R2:W-:Y:S04]  /*72f30*/  STL.64 [R1+0x90], R8 ;  /* 0x0000900801007387 */ /* 0x0005e80000100a00 */
[----:B------:R-:W-:Y:S04]  /*72f40*/  STL [R1+0x9c], R11 ;  /* 0x00009c0b01007387 */ /* 0x000fe80000100800 */
[----:B------:R-:W-:Y:S04]  /*72f50*/  STL [R1+0x2310], R53 ;  /* 0x0023103501007387 */ /* 0x000fe80000100800 */
[----:B------:R-:W4:Y:S04]  /*72f60*/  LDL.LU R4, [R1+0x139c] ;  /* 0x00139c0001047983 */ /* 0x000f280000300800 */
[----:B------:R-:W4:Y:S04]  /*72f70*/  LDL.LU R5, [R1+0x1398] ;  /* 0x0013980001057983 */ /* 0x000f280000300800 */
[----:B------:R-:W4:Y:S01]  /*72f80*/  LDL.LU R32, [R1+0x1350] ;  /* 0x0013500001207983 */ /* 0x000f220000300800 */
[----:B------:R-:W-:-:S03]  /*72f90*/  LOP3.LUT R12, R58, 0xffff, RZ, 0xc0, !PT ;  /* 0x0000ffff3a0c7812 */ /* 0x000fc600078ec0ff */
[----:B------:R-:W4:Y:S01]  /*72fa0*/  LDL.LU R58, [R1+0x134c] ;  /* 0x00134c00013a7983 */ /* 0x000f220000300800 */
[----:B------:R-:W-:-:S03]  /*72fb0*/  LOP3.LUT R13, R56, 0xffff, RZ, 0xc0, !PT ;  /* 0x0000ffff380d7812 */ /* 0x000fc600078ec0ff */
[----:B------:R-:W4:Y:S01]  /*72fc0*/  LDL.LU R56, [R1+0x1458] ;  /* 0x0014580001387983 */ /* 0x000f220000300800 */
[----:B------:R-:W-:-:S03]  /*72fd0*/  LOP3.LUT R14, R57, 0xffff, RZ, 0xc0, !PT ;  /* 0x0000ffff390e7812 */ /* 0x000fc600078ec0ff */
[----:B------:R-:W4:Y:S01]  /*72fe0*/  LDL.LU R57, [R1+0x1454] ;  /* 0x0014540001397983 */ /* 0x000f220000300800 */
[----:B------:R-:W-:Y:S02]  /*72ff0*/  PRMT R21, R45, 0x5210, R21 ;  /* 0x000052102d157816 */ /* 0x000fe40000000015 */
[----:B------:R-:W-:Y:S02]  /*73000*/  PRMT R22, R43, 0x5210, R22 ;  /* 0x000052102b167816 */ /* 0x000fe40000000016 */
[----:B------:R-:W-:Y:S01]  /*73010*/  PRMT R23, R44, 0x5210, R23 ;  /* 0x000052102c177816 */ /* 0x000fe20000000017 */
[----:B------:R-:W-:-:S04]  /*73020*/  NOP ;  /* 0x0000000000007918 */ /* 0x000fc80000000000 */
[----:B------:R-:W-:Y:S01]  /*73030*/  STSM.16.M88.4 [R0], R20 ;  /* 0x0000001400007844 */ /* 0x000fe20000000200 */
[----:B------:R-:W-:-:S03]  /*73040*/  NOP ;  /* 0x0000000000007918 */ /* 0x000fc60000000000 */
[----:B------:R-:W0:Y:S01]  /*73050*/  LDS.128 R16, [R0] ;  /* 0x0000000000107984 */ /* 0x000e220000000c00 */
[----:B------:R-:W-:-:S03]  /*73060*/  LOP3.LUT R15, R55, 0xffff, RZ, 0xc0, !PT ;  /* 0x0000ffff370f7812 */ /* 0x000fc600078ec0ff */
[----:B------:R-:W4:Y:S01]  /*73070*/  LDL.LU R55, [R1+0x1450] ;  /* 0x0014500001377983 */ /* 0x000f220000300800 */
[----:B--2---:R-:W-:Y:S01]  /*73080*/  PRMT R8, R54, 0x4210, R12 ;  /* 0x0000421036087816 */ /* 0x004fe2000000000c */
[----:B0-----:R-:W-:Y:S02]  /*73090*/  IMAD.MOV.U32 R53, RZ, RZ, R16 ;  /* 0x000000ffff357224 */ /* 0x001fe400078e0010 */
[----:B------:R-:W2:Y:S04]  /*730a0*/  LDL.LU R54, [R1+0x11a0] ;  /* 0x0011a00001367983 */ /* 0x000ea80000300800 */
[----:B------:R-:W-:Y:S01]  /*730b0*/  STL.64 [R1+0x88], R18 ;  /* 0x0000881201007387 */ /* 0x000fe20000100a00 */
[----:B---3--:R-:W-:Y:S02]  /*730c0*/  PRMT R9, R7, 0x4210, R13 ;  /* 0x0000421007097816 */ /* 0x008fe4000000000d */
[----:B----4-:R-:W-:-:S02]  /*730d0*/  PRMT R10, R59, 0x4210, R14 ;  /* 0x000042103b0a7816 */ /* 0x010fc4000000000e */
[----:B------:R-:W-:Y:S01]  /*730e0*/  PRMT R11, R52, 0x4210, R15 ;  /* 0x00004210340b7816 */ /* 0x000fe2000000000f */
[----:B------:R-:W-:-:S04]  /*730f0*/  NOP ;  /* 0x0000000000007918 */ /* 0x000fc80000000000 */
[----:B------:R0:W-:Y:S01]  /*73100*/  STSM.16.M88.4 [R0], R8 ;  /* 0x0000000800007844 */ /* 0x0001e20000000200 */
[----:B------:R-:W-:Y:S01]  /*73110*/  IMAD.MOV.U32 R52, RZ, RZ, R17 ;  /* 0x000000ffff347224 */ /* 0x000fe200078e0011 */
[----:B------:R-:W-:Y:S02]  /*73120*/  NOP ;  /* 0x0000000000007918 */ /* 0x000fe40000000000 */
[----:B------:R-:W1:Y:S04]  /*73130*/  LDS.128 R16, [R0] ;  /* 0x0000000000107984 */ /* 0x000e680000000c00 */
[----:B------:R-:W-:Y:S01]  /*73140*/  STL.64 [R1+0x2318], R52 ;  /* 0x0023183401007387 */ /* 0x000fe20000100a00 */
[----:B0-----:R-:W-:Y:S02]  /*73150*/  PRMT R8, R47, 0x5210, R12 ;  /* 0x000052102f087816 */ /* 0x001fe4000000000c */
[----:B------:R-:W-:-:S02]  /*73160*/  PRMT R9, R60, 0x5210, R13 ;  /* 0x000052103c097816 */ /* 0x000fc4000000000d */
[----:B------:R-:W-:Y:S02]  /*73170*/  PRMT R10, R61, 0x5210, R14 ;  /* 0x000052103d0a7816 */ /* 0x000fe4000000000e */
[----:B------:R-:W-:Y:S01]  /*73180*/  PRMT R11, R46, 0x5210, R15 ;  /* 0x000052102e0b7816 */ /* 0x000fe2000000000f */
[----:B------:R-:W-:-:S04]  /*73190*/  NOP ;  /* 0x0000000000007918 */ /* 0x000fc80000000000 */
[----:B------:R-:W-:Y:S01]  /*731a0*/  STSM.16.M88.4 [R0], R8 ;  /* 0x0000000800007844 */ /* 0x000fe20000000200 */
[----:B------:R-:W-:-:S03]  /*731b0*/  NOP ;  /* 0x0000000000007918 */ /* 0x000fc60000000000 */
[----:B------:R-:W0:Y:S04]  /*731c0*/  LDS.128 R8, [R0] ;  /* 0x0000000000087984 */ /* 0x000e280000000c00 */
[----:B-1----:R1:W-:Y:S04]  /*731d0*/  STL [R1+0x74], R17 ;  /* 0x0000741101007387 */ /* 0x0023e80000100800 */
[----:B------:R3:W-:Y:S04]  /*731e0*/  STL.64 [R1+0x78], R18 ;  /* 0x0000781201007387 */ /* 0x0007e80000100a00 */
[----:B------:R-:W4:Y:S04]  /*731f0*/  LDL.LU R34, [R1+0x144] ;  /* 0x0001440001227983 */ /* 0x000f280000300800 */
[----:B------:R-:W4:Y:S04]  /*73200*/  LDL.LU R37, [R1+0x14c] ;  /* 0x00014c0001257983 */ /* 0x000f280000300800 */
[----:B------:R-:W4:Y:S04]  /*73210*/  LDL.LU R6, [R1+0x150] ;  /* 0x0001500001067983 */ /* 0x000f280000300800 */
[----:B------:R-:W4:Y:S01]  /*73220*/  LDL.LU R7, [R1+0x148] ;  /* 0x0001480001077983 */ /* 0x000f220000300800 */
[----:B------:R-:W-:-:S03]  /*73230*/  IMAD.MOV.U32 R59, RZ, RZ, R16 ;  /* 0x000000ffff3b7224 */ /* 0x000fc600078e0010 */
        /* <DEDUP_REMOVED lines=8> */
[----:B------:R-:W-:-:S03]  /*732c0*/  PRMT R16, R56, 0x4210, R12 ;  /* 0x0000421038107816 */ /* 0x000fc6000000000c */
[----:B------:R-:W4:Y:S01]  /*732d0*/  LDL.LU R56, [R1+0x1460] ;  /* 0x0014600001387983 */ /* 0x000f220000300800 */
[----:B-1----:R-:W-:-:S03]  /*732e0*/  PRMT R17, R57, 0x4210, R13 ;  /* 0x0000421039117816 */ /* 0x002fc6000000000d */
[----:B0-----:R-:W-:Y:S04]  /*732f0*/  STL [R1+0x64], R9 ;  /* 0x0000640901007387 */ /* 0x001fe80000100800 */
[----:B------:R-:W4:Y:S04]  /*73300*/  LDL.LU R5, [R1+0x145c] ;  /* 0x00145c0001057983 */ /* 0x000f280000300800 */
[----:B------:R-:W4:Y:S01]  /*73310*/  LDL.LU R57, [R1+0x11a4] ;  /* 0x0011a40001397983 */ /* 0x000f220000300800 */
[----:B------:R-:W-:Y:S01]  /*73320*/  LOP3.LUT R15, R58, 0xffff, RZ, 0xc0, !PT ;  /* 0x0000ffff3a0f7812 */ /* 0x000fe200078ec0ff */
[----:B------:R-:W-:-:S05]  /*73330*/  IMAD.MOV.U32 R58, RZ, RZ, R8 ;  /* 0x000000ffff3a7224 */ /* 0x000fca00078e0008 */
[----:B------:R-:W-:Y:S01]  /*73340*/  STL.64 [R1+0x2300], R58 ;  /* 0x0023003a01007387 */ /* 0x000fe20000100a00 */
[----:B---3--:R-:W-:Y:S01]  /*73350*/  PRMT R18, R55, 0x4210, R14 ;  /* 0x0000421037127816 */ /* 0x008fe2000000000e */
[----:B------:R-:W-:Y:S01]  /*73360*/  IMAD.MOV.U32 R55, RZ, RZ, R11 ;  /* 0x000000ffff377224 */ /* 0x000fe200078e000b */
[----:B--2---:R-:W-:Y:S01]  /*73370*/  PRMT R19, R54, 0x4210, R15 ;  /* 0x0000421036137816 */ /* 0x004fe2000000000f */
[----:B------:R-:W-:Y:S01]  /*73380*/  IMAD.MOV.U32 R54, RZ, RZ, R10 ;  /* 0x000000ffff367224 */ /* 0x000fe200078e000a */
[----:B------:R-:W-:-:S04]  /*73390*/  NOP ;  /* 0x0000000000007918 */ /* 0x000fc80000000000 */
[----:B------:R-:W-:Y:S04]  /*733a0*/  STL.64 [R1+0x22f8], R54 ;  /* 0x0022f83601007387 */ /* 0x000fe80000100a00 */
[----:B------:R-:W-:Y:S01]  /*733b0*/  STSM.16.M88.4 [R0], R16 ;  /* 0x0000001000007844 */ /* 0x000fe20000000200 */
[----:B------:R-:W-:-:S03]  /*733c0*/  NOP ;  /* 0x0000000000007918 */ /* 0x000fc60000000000 */
[----:B------:R-:W0:Y:S01]  /*733d0*/  LDS.128 R8, [R0] ;  /* 0x0000000000087984 */ /* 0x000e220000000c00 */
[----:B----4-:R-:W-:-:S03]  /*733e0*/  PRMT R13, R34, 0x5210, R13 ;  /* 0x00005210220d7816 */ /* 0x010fc6000000000d */
[----:B------:R-:W2:Y:S01]  /*733f0*/  LDL.LU R34, [R1+0x154] ;  /* 0x0001540001227983 */ /* 0x000ea20000300800 */
[----:B------:R-:W-:-:S03]  /*73400*/  PRMT R12, R37, 0x5210, R12 ;  /* 0x00005210250c7816 */ /* 0x000fc6000000000c */
[----:B------:R-:W3:Y:S01]  /*73410*/  LDL.LU R37, [R1+0x15c] ;  /* 0x00015c0001257983 */ /* 0x000ee20000300800 */
[----:B------:R-:W-:-:S03]  /*73420*/  PRMT R14, R6, 0x5210, R14 ;  /* 0x00005210060e7816 */ /* 0x000fc6000000000e */
[----:B------:R-:W4:Y:S01]  /*73430*/  LDL.LU R6, [R1+0x158] ;  /* 0x0001580001067983 */ /* 0x000f220000300800 */
[----:B------:R-:W-:Y:S01]  /*73440*/  PRMT R15, R7, 0x5210, R15 ;  /* 0x00005210070f7816 */ /* 0x000fe2000000000f */
[----:B------:R-:W-:Y:S02]  /*73450*/  NOP ;  /* 0x0000000000007918 */ /* 0x000fe40000000000 */
[----:B------:R-:W4:Y:S01]  /*73460*/  LDL.LU R7, [R1+0x140] ;  /* 0x0001400001077983 */ /* 0x000f220000300800 */
[----:B------:R-:W-:-:S03]  /*73470*/  LOP3.LUT R20, R35, 0xffff, RZ, 0xc0, !PT ;  /* 0x0000ffff23147812 */ /* 0x000fc600078ec0ff */
[----:B0-----:R-:W-:Y:S01]  /*73480*/  STL.64 [R1+0x2320], R8 ;  /* 0x0023200801007387 */ /* 0x001fe20000100a00 */
[----:B------:R-:W-:-:S03]  /*73490*/  LOP3.LUT R21, R36, 0xffff, RZ, 0xc0, !PT ;  /* 0x0000ffff24157812 */ /* 0x000fc600078ec0ff */
[----:B------:R-:W-:Y:S01]  /*734a0*/  STL.64 [R1+0x22e0], R10 ;  /* 0x0022e00a01007387 */ /* 0x000fe20000100a00 */
[----:B------:R-:W-:-:S03]  /*734b0*/  LOP3.LUT R22, R33, 0xffff, RZ, 0xc0, !PT ;  /* 0x0000ffff21167812 */ /* 0x000fc600078ec0ff */
[----:B------:R-:W4:Y:S01]  /*734c0*/  LDL.LU R35, [R1+0x13c8] ;  /* 0x0013c80001237983 */ /* 0x000f220000300800 */
[----:B------:R-:W-:-:S03]  /*734d0*/  LOP3.LUT R23, R4, 0xffff, RZ, 0xc0, !PT ;  /* 0x0000ffff04177812 */ /* 0x000fc600078ec0ff */
[----:B------:R-:W4:Y:S01]  /*734e0*/  LDL.LU R36, [R1+0x13c4] ;  /* 0x0013c40001247983 */ /* 0x000f220000300800 */
[----:B------:R-:W-:-:S03]  /*734f0*/  PRMT R16, R32, 0x4210, R20 ;  /* 0x0000421020107816 */ /* 0x000fc60000000014 */
[----:B------:R-:W4:Y:S04]  /*73500*/  LDL.LU R33, [R1+0x1378] ;  /* 0x0013780001217983 */ /* 0x000f280000300800 */
[----:B------:R-:W4:Y:S04]  /*73510*/  LDL.LU R4, [R1+0x1374] ;  /* 0x0013740001047983 */ /* 0x000f280000300800 */
[----:B------:R-:W4:Y:S01]  /*73520*/  LDL.LU R32, [R1+0x1470] ;  /* 0x0014700001207983 */ /* 0x000f220000300800 */
[----:B------:R-:W-:-:S03]  /*73530*/  PRMT R17, R56, 0x4210, R21 ;  /* 0x0000421038117816 */ /* 0x000fc60000000015 */
[----:B------:R-:W4:Y:S01]  /*73540*/  LDL.LU R56, [R1+0x146c] ;  /* 0x00146c0001387983 */ /* 0x000f220000300800 */
[----:B------:R-:W-:-:S03]  /*73550*/  PRMT R19, R57, 0x4210, R23 ;  /* 0x0000421039137816 */ /* 0x000fc60000000017 */
[----:B------:R-:W4:Y:S04]  /*73560*/  LDL.LU R57, [R1+0x1468] ;  /* 0x0014680001397983 */ /* 0x000f280000300800 */
[----:B------:R-:W-:Y:S01]  /*73570*/  STSM.16.M88.4 [R0], R12 ;  /* 0x0000000c00007844 */ /* 0x000fe20000000200 */
[----:B------:R-:W-:-:S03]  /*73580*/  NOP ;  /* 0x0000000000007918 */ /* 0x000fc60000000000 */
[----:B------:R-:W0:Y:S01]  /*73590*/  LDS.128 R12, [R0] ;  /* 0x00000000000c7984 */ /* 0x000e220000000c00 */
[----:B------:R-:W-:Y:S01]  /*735a0*/  PRMT R18, R5, 0x4210, R22 ;  /* 0x0000421005127816 */ /* 0x000fe20000000016 */
[----:B------:R-:W-:Y:S02]  /*735b0*/  NOP ;  /* 0x0000000000007918 */ /* 0x000fe40000000000 */
[----:B------:R-:W4:Y:S04]  /*735c0*/  LDL.LU R5, [R1+0x11a8] ;  /* 0x0011a80001057983 */ /* 0x000f280000300800 */
[----:B------:R-:W-:Y:S01]  /*735d0*/  STSM.16.M88.4 [R0], R16 ;  /* 0x0000001000007844 */ /* 0x000fe20000000200 */
[----:B------:R-:W-:-:S03]  /*735e0*/  NOP ;  /* 0x0000000000007918 */ /* 0x000fc60000000000 */
[----:B------:R-:W1:Y:S04]  /*735f0*/  LDS.128 R16, [R0] ;  /* 0x0000000000107984 */ /* 0x000e680000000c00 */
[----:B0-----:R-:W-:Y:S04]  /*73600*/  STL.64 [R1+0x2330], R12 ;  /* 0x0023300c01007387 */ /* 0x001fe80000100a00 */
[----:B------:R-:W-:Y:S01]  /*73610*/  STL.64 [R1+0x22e8], R14 ;  /* 0x0022e80e01007387 */ /* 0x000fe20000100a00 */
[----:B--2---:R-:W-:-:S03]  /*73620*/  PRMT R20, R34, 0x5210, R20 ;  /* 0x0000521022147816 */ /* 0x004fc60000000014 */
[----:B------:R-:W2:Y:S01]  /*73630*/  LDL.LU R34, [R1+0x9a4] ;  /* 0x0009a40001227983 */ /* 0x000ea20000300800 */
[----:B---3--:R-:W-:-:S03]  /*73640*/  PRMT R22, R37, 0x5210, R22 ;  /* 0x0000521025167816 */ /* 0x008fc60000000016 */
[----:B------:R-:W3:Y:S01]  /*73650*/  LDL.LU R37, [R1+0xf20] ;  /* 0x000f200001257983 */ /* 0x000ee20000300800 */
[----:B----4-:R-:W-:-:S03]  /*73660*/  PRMT R21, R6, 0x5210, R21 ;  /* 0x0000521006157816 */ /* 0x010fc60000000015 */
[----:B------:R-:W4:Y:S01]  /*73670*/  LDL.LU R6, [R1+0xf28] ;  /* 0x000f280001067983 */ /* 0x000f220000300800 */
[----:B------:R-:W-:Y:S01]  /*73680*/  PRMT R23, R7, 0x5210, R23 ;  /* 0x0000521007177816 */ /* 0x000fe20000000017 */
[----:B------:R-:W-:Y:S02]  /*73690*/  NOP ;  /* 0x0000000000007918 */ /* 0x000fe40000000000 */
[----:B------:R-:W2:Y:S04]  /*736a0*/  LDL.LU R7, [R1+0xf24] ;  /* 0x000f240001077983 */ /* 0x000ea80000300800 */
[----:B-1----:R-:W-:Y:S01]  /*736b0*/  STL.64 [R1+0x22d8], R16 ;  /* 0x0022d81001007387 */ /* 0x002fe20000100a00 */
[----:B------:R-:W-:-:S03]  /*736c0*/  LOP3.LUT R28, R35, 0xffff, RZ, 0xc0, !PT ;  /* 0x0000ffff231c7812 */ /* 0x000fc600078ec0ff */
[----:B------:R-:W-:Y:S01]  /*736d0*/  STL.64 [R1+0x22b8], R18 ;  /* 0x0022b81201007387 */ /* 0x000fe20000100a00 */
[----:B------:R-:W-:-:S03]  /*736e0*/  LOP3.LUT R29, R36, 0xffff, RZ, 0xc0, !PT ;  /* 0x0000ffff241d7812 */ /* 0x000fc600078ec0ff */
[----:B------:R-:W3:Y:S01]  /*736f0*/  LDL.LU R36, [R1+0x13e0] ;  /* 0x0013e00001247983 */ /* 0x000ee20000300800 */
[----:B------:R-:W-:-:S03]  /*73700*/  LOP3.LUT R30, R33, 0xffff, RZ, 0xc0, !PT ;  /* 0x0000ffff211e7812 */ /* 0x000fc600078ec0ff */
[----:B------:R-:W3:Y:S01]  /*73710*/  LDL.LU R35, [R1+0x13dc] ;  /* 0x0013dc0001237983 */ /* 0x000ee20000300800 */
[----:B------:R-:W-:-:S03]  /*73720*/  LOP3.LUT R31, R4, 0xffff, RZ, 0xc0, !PT ;  /* 0x0000ffff041f7812 */ /* 0x000fc600078ec0ff */
[----:B------:R-:W3:Y:S01]  /*73730*/  LDL.LU R33, [R1+0x1390] ;  /* 0x0013900001217983 */ /* 0x000ee20000300800 */
[----:B------:R-:W-:-:S03]  /*73740*/  PRMT R24, R32, 0x4210, R28 ;  /* 0x0000421020187816 */ /* 0x000fc6000000001c */
[----:B------:R-:W3:Y:S01]  /*73750*/  LDL.LU R32, [R1+0x1388] ;  /* 0x0013880001207983 */ /* 0x000ee20000300800 */
[----:B------:R-:W-:-:S03]  /*73760*/  PRMT R25, R56, 0x4210, R29 ;  /* 0x0000421038197816 */ /* 0x000fc6000000001d */
[----:B------:R-:W3:Y:S04]  /*73770*/  LDL.LU R56, [R1+0x147c] ;  /* 0x00147c0001387983 */ /* 0x000ee80000300800 */
[----:B------:R-:W3:Y:S01]  /*73780*/  LDL.LU R4, [R1+0x1478] ;  /* 0x0014780001047983 */ /* 0x000ee20000300800 */
[----:B------:R-:W-:-:S03]  /*73790*/  PRMT R26, R57, 0x4210, R30 ;  /* 0x00004210391a7816 */ /* 0x000fc6000000001e */
[----:B------:R-:W3:Y:S04]  /*737a0*/  LDL.LU R57, [R1+0x1474] ;  /* 0x0014740001397983 */ /* 0x000ee80000300800 */
[----:B------:R-:W-:Y:S01]  /*737b0*/  STSM.16.M88.4 [R0], R20 ;  /* 0x0000001400007844 */ /* 0x000fe20000000200 */
[----:B------:R-:W-:-:S03]  /*737c0*/  NOP ;  /* 0x0000000000007918 */ /* 0x000fc60000000000 */
[----:B------:R-:W0:Y:S01]  /*737d0*/  LDS.128 R20, [R0] ;  /* 0x0000000000147984 */ /* 0x000e220000000c00 */
[----:B------:R-:W-:Y:S01]  /*737e0*/  PRMT R27, R5, 0x4210, R31 ;  /* 0x00004210051b7816 */ /* 0x000fe2000000001f */
[----:B------:R-:W-:Y:S02]  /*737f0*/  NOP ;  /* 0x0000000000007918 */ /* 0x000fe40000000000 */
[----:B------:R-:W3:Y:S04]  /*73800*/  LDL.LU R5, [R1+0x11ac] ;  /* 0x0011ac0001057983 */ /* 0x000ee80000300800 */
[----:B------:R-:W-:Y:S01]  /*73810*/  STSM.16.M88.4 [R0], R24 ;  /* 0x0000001800007844 */ /* 0x000fe20000000200 */
[----:B------:R-:W-:-:S03]  /*73820*/  NOP ;  /* 0x0000000000007918 */ /* 0x000fc60000000000 */
[----:B------:R-:W1:Y:S04]  /*73830*/  LDS.128 R24, [R0] ;  /* 0x0000000000187984 */ /* 0x000e680000000c00 */
[----:B0-----:R0:W-:Y:S01]  /*73840*/  STL.64 [R1+0x22c0], R22 ;  /* 0x0022c01601007387 */ /* 0x0011e20000100a00 */
[----:B----4-:R-:W-:-:S03]  /*73850*/  PRMT R30, R6, 0x5210, R30 ;  /* 0x00005210061e7816 */ /* 0x010fc6000000001e */
[----:B------:R-:W4:Y:S01]  /*73860*/  LDL.LU R6, [R1+0xf2c] ;  /* 0x000f2c0001067983 */ /* 0x000f220000300800 */
[----:B--2---:R-:W-:-:S03]  /*73870*/  PRMT R31, R7, 0x5210, R31 ;  /* 0x00005210071f7816 */ /* 0x004fc6000000001f */
[----:B------:R-:W2:Y:S04]  /*73880*/  LDL.LU R7, [R1+0x1178] ;  /* 0x0011780001077983 */ /* 0x000ea80000300800 */
[----:B------:R-:W2:Y:S04]  /*73890*/  LDL.LU R50, [R1+0x117c] ;  /* 0x00117c0001327983 */ /* 0x000ea80000300800 */
[----:B------:R-:W2:Y:S01]  /*738a0*/  LDL.LU R51, [R1+0x9a0] ;  /* 0x0009a00001337983 */ /* 0x000ea20000300800 */
[----:B---3--:R-:W-:-:S03]  /*738b0*/  LOP3.LUT R36, R36, 0xffff, RZ, 0xc0, !PT ;  /* 0x0000ffff24247812 */ /* 0x008fc600078ec0ff */
[----:B-1----:R-:W-:Y:S01]  /*738c0*/  STL.64 [R1+0x22c8], R26 ;  /* 0x0022c81a01007387 */ /* 0x002fe20000100a00 */
[----:B------:R-:W-:-:S03]  /*738d0*/  PRMT R29, R34, 0x5210, R29 ;  /* 0x00005210221d7816 */ /* 0x000fc6000000001d */
[----:B------:R1:W-:Y:S01]  /*738e0*/  STL.64 [R1+0x2370], R24 ;  /* 0x0023701801007387 */ /* 0x0003e20000100a00 */
[----:B------:R-:W-:-:S03]  /*738f0*/  LOP3.LUT R38, R33, 0xffff, RZ, 0xc0, !PT ;  /* 0x0000ffff21267812 */ /* 0x000fc600078ec0ff */
[----:B------:R-:W3:Y:S01]  /*73900*/  LDL.LU R48, [R1+0x13ec] ;  /* 0x0013ec0001307983 */ /* 0x000ee20000300800 */
[----:B------:R-:W-:-:S03]  /*73910*/  LOP3.LUT R39, R32, 0xffff, RZ, 0xc0, !PT ;  /* 0x0000ffff20277812 */ /* 0x000fc600078ec0ff */
[----:B------:R-:W3:Y:S01]  /*73920*/  LDL.LU R49, [R1+0x13e8] ;  /* 0x0013e80001317983 */ /* 0x000ee20000300800 */
[----:B------:R-:W-:-:S03]  /*73930*/  PRMT R32, R56, 0x4210, R36 ;  /* 0x0000421038207816 */ /* 0x000fc60000000024 */
[----:B------:R-:W3:Y:S01]  /*73940*/  LDL.LU R56, [R1+0x13a4] ;  /* 0x0013a40001387983 */ /* 0x000ee20000300800 */
[----:B------:R-:W-:-:S03]  /*73950*/  PRMT R34, R57, 0x4210, R38 ;  /* 0x0000421039227816 */ /* 0x000fc60000000026 */
[----:B------:R-:W3:Y:S01]  /*73960*/  LDL.LU R57, [R1+0x13a0] ;  /* 0x0013a00001397983 */ /* 0x000ee20000300800 */
[----:B------:R-:W-:Y:S01]  /*73970*/  PRMT R28, R37, 0x5210, R28 ;  /* 0x00005210251c7816 */ /* 0x000fe2000000001c */
[----:B------:R-:W-:Y:S01]  /*73980*/  NOP ;  /* 0x0000000000007918 */ /* 0x000fe20000000000 */
[----:B------:R-:W-:Y:S01]  /*73990*/  LOP3.LUT R37, R35, 0xffff, RZ, 0xc0, !PT ;  /* 0x0000ffff23257812 */ /* 0x000fe200078ec0ff */
[----:B------:R-:W3:Y:S04]  /*739a0*/  LDL.LU R40, [R1+0x1488] ;  /* 0x0014880001287983 */ /* 0x000ee80000300800 */
[----:B------:R-:W3:Y:S01]  /*739b0*/  LDL.LU R41, [R1+0x1484] ;  /* 0x0014840001297983 */ /* 0x000ee20000300800 */
[----:B------:R-:W-:-:S03]  /*739c0*/  PRMT R33, R4, 0x4210, R37 ;  /* 0x0000421004217816 */ /* 0x000fc60000000025 */
[----:B------:R-:W3:Y:S04]  /*739d0*/  LDL.LU R42, [R1+0x1480] ;  /* 0x00148000012a7983 */ /* 0x000ee80000300800 */
[----:B------:R-:W3:Y:S01]  /*739e0*/  LDL.LU R43, [R1+0x11b0] ;  /* 0x0011b000012b7983 */ /* 0x000ee20000300800 */
[----:B------:R-:W-:-:S03]  /*739f0*/  PRMT R35, R5, 0x4210, R39 ;  /* 0x0000421005237816 */ /* 0x000fc60000000027 */
[----:B------:R-:W3:Y:S04]  /*73a00*/  LDL.LU R4, [R1+0x1190] ;  /* 0x0011900001047983 */ /* 0x000ee80000300800 */
[----:B------:R-:W3:Y:S01]  /*73a10*/  LDL.LU R5, [R1+0x118c] ;  /* 0x00118c0001057983 */ /* 0x000ee20000300800 */
[----:B----4-:R-:W-:-:S03]  /*73a20*/  PRMT R36, R6, 0x5210, R36 ;  /* 0x0000521006247816 */ /* 0x010fc60000000024 */
[----:B------:R-:W4:Y:S01]  /*73a30*/  LDL.LU R6, [R1+0x1184] ;  /* 0x0011840001067983 */ /* 0x000f220000300800 */
[----:B--2---:R-:W-:-:S03]  /*73a40*/  PRMT R38, R7, 0x5210, R38 ;  /* 0x0000521007267816 */ /* 0x004fc60000000026 */
[----:B------:R-:W2:Y:S01]  /*73a50*/  LDL.LU R7, [R1+0x1188] ;  /* 0x0011880001077983 */ /* 0x000ea20000300800 */
[----:B------:R-:W-:-:S03]  /*73a60*/  PRMT R37, R50, 0x5210, R37 ;  /* 0x0000521032257816 */ /* 0x000fc60000000025 */
[----:B------:R-:W2:Y:S01]  /*73a70*/  LDL.LU R52, [R1+0x13f8] ;  /* 0x0013f80001347983 */ /* 0x000ea20000300800 */
[----:B------:R-:W-:-:S03]  /*73a80*/  PRMT R39, R51, 0x5210, R39 ;  /* 0x0000521033277816 */ /* 0x000fc60000000027 */
[----:B------:R-:W2:Y:S04]  /*73a90*/  LDL.LU R53, [R1+0x13f4] ;  /* 0x0013f40001357983 */ /* 0x000ea80000300800 */
[----:B------:R-:W1:Y:S04]  /*73aa0*/  LDL.LU R50, [R1+0x13bc] ;  /* 0x0013bc0001327983 */ /* 0x000e680000300800 */
[----:B------:R-:W2:Y:S01]  /*73ab0*/  LDL.LU R51, [R1+0x13b8] ;  /* 0x0013b80001337983 */ /* 0x000ea20000300800 */
[----:B---3--:R-:W-:-:S03]  /*73ac0*/  LOP3.LUT R44, R48, 0xffff, RZ, 0xc0, !PT ;  /* 0x0000ffff302c7812 */ /* 0x008fc600078ec0ff */
[----:B------:R-:W3:Y:S01]  /*73ad0*/  LDL.LU R48, [R1+0x1494] ;  /* 0x0014940001307983 */ /* 0x000ee20000300800 */
[----:B------:R-:W-:-:S03]  /*73ae0*/  LOP3.LUT R45, R49, 0xffff, RZ, 0xc0, !PT ;  /* 0x0000ffff312d7812 */ /* 0x000fc600078ec0ff */
[----:B------:R-:W3:Y:S01]  /*73af0*/  LDL.LU R49, [R1+0x1490] ;  /* 0x0014900001317983 */ /* 0x000ee20000300800 */
[----:B------:R-:W-:-:S03]  /*73b00*/  LOP3.LUT R46, R56, 0xffff, RZ, 0xc0, !PT ;  /* 0x0000ffff382e7812 */ /* 0x000fc600078ec0ff */
[----:B------:R-:W3:Y:S01]  /*73b10*/  LDL.LU R56, [R1+0x148c] ;  /* 0x00148c0001387983 */ /* 0x000ee20000300800 */
[----:B------:R-:W-:-:S03]  /*73b20*/  LOP3.LUT R47, R57, 0xffff, RZ, 0xc0, !PT ;  /* 0x0000ffff392f7812 */ /* 0x000fc600078ec0ff */
[----:B------:R-:W3:Y:S01]  /*73b30*/  LDL.LU R57, [R1+0x11b4] ;  /* 0x0011b40001397983 */ /* 0x000ee20000300800 */
[----:B------:R-:W-:Y:S02]  /*73b40*/  PRMT R40, R40, 0x4210, R44 ;  /* 0x0000421028287816 */ /* 0x000fe4000000002c */
[----:B------:R-:W-:Y:S02]  /*73b50*/  PRMT R41, R41, 0x4210, R45 ;  /* 0x0000421029297816 */ /* 0x000fe4000000002d */
[----:B------:R-:W-:Y:S02]  /*73b60*/  PRMT R42, R42, 0x4210, R46 ;  /* 0x000042102a2a7816 */ /* 0x000fe4000000002e */
[----:B------:R-:W-:Y:S02]  /*73b70*/  PRMT R43, R43, 0x4210, R47 ;  /* 0x000042102b2b7816 */ /* 0x000fe4000000002f */
[----:B------:R-:W-:Y:S02]  /*73b80*/  PRMT R45, R4, 0x5210, R45 ;  /* 0x00005210042d7816 */ /* 0x000fe4000000002d */
[----:B------:R-:W3:Y:S01]  /*73b90*/  LDL.LU R4, [R1+0x11e4] ;  /* 0x0011e40001047983 */ /* 0x000ee20000300800 */
[----:B------:R-:W-:-:S03]  /*73ba0*/  PRMT R44, R5, 0x5210, R44 ;  /* 0x00005210052c7816 */ /* 0x000fc6000000002c */
[----:B------:R-:W-:Y:S01]  /*73bb0*/  STSM.16.M88.4 [R0], R28 ;  /* 0x0000001c00007844 */ /* 0x000fe20000000200 */
[----:B------:R-:W-:-:S03]  /*73bc0*/  NOP ;  /* 0x0000000000007918 */ /* 0x000fc60000000000 */
[----:B------:R-:W-:Y:S01]  /*73bd0*/  LDS.128 R28, [R0] ;  /* 0x00000000001c7984 */ /* 0x000fe20000000c00 */
[----:B------:R-:W-:-:S03]  /*73be0*/  NOP ;  /* 0x0000000000007918 */ /* 0x000fc60000000000 */
        /* <DEDUP_REMOVED lines=11> */
[----:B----4-:R-:W-:-:S03]  /*73ca0*/  PRMT R46, R6, 0x5210, R46 ;  /* 0x00005210062e7816 */ /* 0x010fc6000000002e */
[----:B------:R-:W4:Y:S04]  /*73cb0*/  LDL.LU R6, [R1+0x1194] ;  /* 0x0011940001067983 */ /* 0x000f280000300800 */
[----:B------:R-:W4:Y:S01]  /*73cc0*/  LDL.LU R5, [R1+0x1198] ;  /* 0x0011980001057983 */ /* 0x000f220000300800 */
[----:B--2---:R-:W-:Y:S01]  /*73cd0*/  PRMT R47, R7, 0x5210, R47 ;  /* 0x00005210072f7816 */ /* 0x004fe2000000002f */
[----:B------:R-:W-:Y:S02]  /*73ce0*/  NOP ;  /* 0x0000000000007918 */ /* 0x000fe40000000000 */
[----:B------:R-:W2:Y:S04]  /*73cf0*/  LDL.LU R7, [R1+0x1180] ;  /* 0x0011800001077983 */ /* 0x000ea80000300800 */
[----:B------:R-:W2:Y:S04]  /*73d00*/  LDL.LU R15, [R1+0x40] ;  /* 0x00004000010f7983 */ /* 0x000ea80000300800 */
[----:B0-----:R-:W2:Y:S04]  /*73d10*/  LDL.LU.64 R22, [R1+0xf80] ;  /* 0x000f800001167983 */ /* 0x001ea80000300a00 */
[----:B------:R-:W2:Y:S04]  /*73d20*/  LDL.LU.64 R18, [R1+0xf78] ;  /* 0x000f780001127983 */ /* 0x000ea80000300a00 */
[----:B------:R-:W2:Y:S01]  /*73d30*/  LDL.LU.64 R16, [R1+0xf70] ;  /* 0x000f700001107983 */ /* 0x000ea20000300a00 */
[----:B------:R-:W-:-:S03]  /*73d40*/  LOP3.LUT R14, R51, 0xffff, RZ, 0xc0, !PT ;  /* 0x0000ffff330e7812 */ /* 0x000fc600078ec0ff */
[----:B------:R-:W2:Y:S04]  /*73d50*/  LDL.LU.64 R12, [R1+0xf48] ;  /* 0x000f4800010c7983 */ /* 0x000ea80000300a00 */
[----:B------:R-:W2:Y:S04]  /*73d60*/  LDL.LU.64 R10, [R1+0xf68] ;  /* 0x000f6800010a7983 */ /* 0x000ea80000300a00 */
[----:B------:R-:W2:Y:S01]  /*73d70*/  LDL.LU.64 R8, [R1+0xf60] ;  /* 0x000f600001087983 */ /* 0x000ea20000300a00 */
[----:B---3--:R-:W-:-:S03]  /*73d80*/  PRMT R51, R57, 0x4210, R14 ;  /* 0x0000421039337816 */ /* 0x008fc6000000000e */
[----:B------:R-:W3:Y:S01]  /*73d90*/  LDL.LU R57, [R1+0x30] ;  /* 0x0000300001397983 */ /* 0x000ee20000300800 */
[----:B-1----:R-:W-:-:S04]  /*73da0*/  LOP3.LUT R25, R50, 0xffff, RZ, 0xc0, !PT ;  /* 0x0000ffff32197812 */ /* 0x002fc800078ec0ff */
[----:B------:R-:W-:Y:S02]  /*73db0*/  PRMT R50, R56, 0x4210, R25 ;  /* 0x0000421038327816 */ /* 0x000fe40000000019 */
[----:B------:R-:W3:Y:S04]  /*73dc0*/  LDL.LU R56, [R1+0x44] ;  /* 0x0000440001387983 */ /* 0x000ee80000300800 */
[----:B------:R-:W3:Y:S01]  /*73dd0*/  LDL.LU.64 R54, [R1+0xf58] ;  /* 0x000f580001367983 */ /* 0x000ee20000300a00 */
[----:B------:R-:W-:-:S03]  /*73de0*/  LOP3.LUT R61, R52, 0xffff, RZ, 0xc0, !PT ;  /* 0x0000ffff343d7812 */ /* 0x000fc600078ec0ff */
[----:B------:R-:W3:Y:S01]  /*73df0*/  LDL.LU.64 R58, [R1+0xf18] ;  /* 0x000f1800013a7983 */ /* 0x000ee20000300a00 */
[----:B------:R-:W-:Y:S02]  /*73e00*/  LOP3.LUT R24, R53, 0xffff, RZ, 0xc0, !PT ;  /* 0x0000ffff35187812 */ /* 0x000fe400078ec0ff */
[----:B------:R-:W-:Y:S01]  /*73e10*/  PRMT R48, R48, 0x4210, R61 ;  /* 0x0000421030307816 */ /* 0x000fe2000000003d */
[----:B------:R-:W3:Y:S01]  /*73e20*/  LDL.LU.64 R52, [R1+0xf50] ;  /* 0x000f500001347983 */ /* 0x000ee20000300a00 */
[----:B------:R-:W-:-:S03]  /*73e30*/  PRMT R49, R49, 0x4210, R24 ;  /* 0x0000421031317816 */ /* 0x000fc60000000018 */
[----:B------:R-:W-:Y:S01]  /*73e40*/  STSM.16.M88.4 [R0], R44 ;  /* 0x0000002c00007844 */ /* 0x000fe20000000200 */
[----:B------:R-:W-:-:S03]  /*73e50*/  NOP ;  /* 0x0000000000007918 */ /* 0x000fc60000000000 */
[----:B------:R-:W-:Y:S01]  /*73e60*/  LDS.128 R44, [R0] ;  /* 0x00000000002c7984 */ /* 0x000fe20000000c00 */
[----:B------:R-:W-:-:S03]  /*73e70*/  NOP ;  /* 0x0000000000007918 */ /* 0x000fc60000000000 */
[----:B------:R0:W-:Y:S04]  /*73e80*/  STSM.16.M88.4 [R0], R48 ;  /* 0x0000003000007844 */ /* 0x0001e80000000200 */
[----:B0-----:R-:W3:Y:S04]  /*73e90*/  LDL.LU.64 R50, [R1+0xf40] ;  /* 0x000f400001327983 */ /* 0x001ee80000300a00 */
[----:B------:R-:W3:Y:S01]  /*73ea0*/  LDL.LU.64 R48, [R1+0xf10] ;  /* 0x000f100001307983 */ /* 0x000ee20000300a00 */
[----:B------:R-:W-:Y:S02]  /*73eb0*/  PRMT R4, R4, 0x5210, R61 ;  /* 0x0000521004047816 */ /* 0x000fe4000000003d */
[----:B----4-:R-:W-:-:S02]  /*73ec0*/  PRMT R6, R6, 0x5210, R25 ;  /* 0x0000521006067816 */ /* 0x010fc40000000019 */
[----:B------:R-:W-:Y:S01]  /*73ed0*/  PRMT R5, R5, 0x5210, R24 ;  /* 0x0000521005057816 */ /* 0x000fe20000000018 */
[----:B------:R-:W-:Y:S01]  /*73ee0*/  NOP ;  /* 0x0000000000007918 */ /* 0x000fe20000000000 */
[----:B------:R-:W0:Y:S01]  /*73ef0*/  LDS.128 R24, [R0] ;  /* 0x0000000000187984 */ /* 0x000e220000000c00 */
[----:B--2---:R-:W-:Y:S01]  /*73f00*/  PRMT R7, R7, 0x5210, R14 ;  /* 0x0000521007077816 */ /* 0x004fe2000000000e */
[----:B------:R-:W-:Y:S01]  /*73f10*/  NOP ;  /* 0x0000000000007918 */ /* 0x000fe20000000000 */
[----:B------:R-:W-:-:S03]  /*73f20*/  PRMT R61, R15, 0x7770, RZ ;  /* 0x000077700f3d7816 */ /* 0x000fc600000000ff */
[----:B------:R-:W-:Y:S01]  /*73f30*/  STSM.16.M88.4 [R0], R4 ;  /* 0x0000000400007844 */ /* 0x000fe20000000200 */
[----:B------:R-:W-:-:S03]  /*73f40*/  NOP ;  /* 0x0000000000007918 */ /* 0x000fc60000000000 */
[----:B------:R1:W-:Y:S01]  /*73f50*/  @P0 STG.E.U8 desc[UR32][R22.64], R61 ;  /* 0x0000003d16000986 */ /* 0x0003e2000c101120 */
[----:B------:R-:W-:Y:S02]  /*73f60*/  LOP3.LUT P0, RZ, R3, 0x100, RZ, 0xc0, !PT ;  /* 0x0000010003ff7812 */ /* 0x000fe4000780c0ff */
[----:B-1----:R-:W-:-:S11]  /*73f70*/  PRMT R61, R15, 0x7771, RZ ;  /* 0x000077710f3d7816 */ /* 0x002fd600000000ff */
[----:B------:R1:W-:Y:S01]  /*73f80*/  @P0 STG.E.U8 desc[UR32][R18.64], R61 ;  /* 0x0000003d12000986 */ /* 0x0003e2000c101120 */
[----:B------:R-:W-:Y:S02]  /*73f90*/  LOP3.LUT P0, RZ, R3, 0x80, RZ, 0xc0, !PT ;  /* 0x0000008003ff7812 */ /* 0x000fe4000780c0ff */
[----:B-1----:R-:W-:-:S11]  /*73fa0*/  PRMT R61, R15, 0x7772, RZ ;  /* 0x000077720f3d7816 */ /* 0x002fd600000000ff */
[----:B------:R1:W-:Y:S01]  /*73fb0*/  @P0 STG.E.U8 desc[UR32][R16.64], R61 ;  /* 0x0000003d10000986 */ /* 0x0003e2000c101120 */
[----:B------:R-:W-:Y:S02]  /*73fc0*/  LOP3.LUT P0, RZ, R3, 0x40, RZ, 0xc0, !PT ;  /* 0x0000004003ff7812 */ /* 0x000fe4000780c0ff */
[----:B-1----:R-:W-:-:S11]  /*73fd0*/  PRMT R61, R15, 0x7773, RZ ;  /* 0x000077730f3d7816 */ /* 0x002fd600000000ff */
[----:B------:R3:W-:Y:S02]  /*73fe0*/  @P0 STG.E.U8 desc[UR32][R12.64], R61 ;  /* 0x0000003d0c000986 */ /* 0x0007e4000c101120 */
[----:B---3--:R-:W-:-:S05]  /*73ff0*/  PRMT R61, R57, 0x7770, RZ ;  /* 0x00007770393d7816 */ /* 0x008fca00000000ff */
[----:B------:R1:W-:Y:S02]  /*74000*/  @P6 STG.E.U8 desc[UR32][R10.64], R61 ;  /* 0x0000003d0a006986 */ /* 0x0003e4000c101120 */
[----:B-1----:R-:W-:-:S05]  /*74010*/  PRMT R61, R57, 0x7771, RZ ;  /* 0x00007771393d7816 */ /* 0x002fca00000000ff */
[----:B------:R1:W-:Y:S02]  /*74020*/  @P5 STG.E.U8 desc[UR32][R8.64], R61 ;  /* 0x0000003d08005986 */ /* 0x0003e4000c101120 */
[----:B-1----:R-:W-:-:S05]  /*74030*/  PRMT R61, R57, 0x7772, RZ ;  /* 0x00007772393d7816 */ /* 0x002fca00000000ff */
[----:B------:R1:W-:Y:S01]  /*74040*/  @P4 STG.E.U8 desc[UR32][R54.64], R61 ;  /* 0x0000003d36004986 */ /* 0x0003e2000c101120 */
[----:B------:R-:W-:Y:S02]  /*74050*/  LOP3.LUT P0, RZ, R3, 0x20, RZ, 0xc0, !PT ;  /* 0x0000002003ff7812 */ /* 0x000fe4000780c0ff */
[----:B-1----:R-:W-:-:S05]  /*74060*/  PRMT R61, R57, 0x7773, RZ ;  /* 0x00007773393d7816 */ /* 0x002fca00000000ff */
[----:B------:R1:W-:Y:S02]  /*74070*/  @P3 STG.E.U8 desc[UR32][R58.64], R61 ;  /* 0x0000003d3a003986 */ /* 0x0003e4000c101120 */
[----:B-1----:R-:W-:-:S05]  /*74080*/  PRMT R61, R56, 0x7770, RZ ;  /* 0x00007770383d7816 */ /* 0x002fca00000000ff */
[----:B------:R1:W-:Y:S04]  /*74090*/  @P2 STG.E.U8 desc[UR32][R52.64], R61 ;  /* 0x0000003d34002986 */ /* 0x0003e8000c101120 */
[----:B0-----:R0:W-:Y:S01]  /*740a0*/  STL.64 [R1+0x140], R24 ;  /* 0x0001401801007387 */ /* 0x0011e20000100a00 */
[----:B-1----:R-:W-:-:S03]  /*740b0*/  PRMT R61, R56, 0x7771, RZ ;  /* 0x00007771383d7816 */ /* 0x002fc600000000ff */
[----:B------:R-:W-:Y:S04]  /*740c0*/  STL.64 [R1+0x148], R26 ;  /* 0x0001481a01007387 */ /* 0x000fe80000100a00 */
[----:B------:R1:W-:Y:S04]  /*740d0*/  @P1 STG.E.U8 desc[UR32][R50.64], R61 ;  /* 0x0000003d32001986 */ /* 0x0003e8000c101120 */
[----:B0-----:R-:W2:Y:S04]  /*740e0*/  LDL.LU.64 R24, [R1+0x2370] ;  /* 0x0023700001187983 */ /* 0x001ea80000300a00 */
[----:B------:R-:W3:Y:S01]  /*740f0*/  LDL.LU.64 R6, [R1+0x2368] ;  /* 0x0023680001067983 */ /* 0x000ee20000300a00 */
[----:B-1----:R-:W-:-:S03]  /*74100*/  PRMT R61, R56, 0x7772, RZ ;  /* 0x00007772383d7816 */ /* 0x002fc600000000ff */
[----:B------:R-:W4:Y:S04]  /*74110*/  LDL.LU.64 R4, [R1+0x2360] ;  /* 0x0023600001047983 */ /* 0x000f280000300a00 */
[----:B------:R0:W-:Y:S04]  /*74120*/  @P0 STG.E.U8 desc[UR32][R48.64], R61 ;  /* 0x0000003d30000986 */ /* 0x0001e8000c101120 */
[----:B0-----:R-:W2:Y:S04]  /*74130*/  LDL.LU.64 R48, [R1+0xf08] ;  /* 0x000f080001307983 */ /* 0x001ea80000300a00 */
[----:B------:R-:W3:Y:S04]  /*74140*/  LDL.LU.64 R8, [R1+0xf00] ;  /* 0x000f000001087983 */ /* 0x000ee80000300a00 */
[----:B------:R-:W4:Y:S04]  /*74150*/  LDL.LU.64 R54, [R1+0xef8] ;  /* 0x000ef80001367983 */ /* 0x000f280000300a00 */
[----:B------:R-:W4:Y:S04]  /*74160*/  LDL.LU.64 R58, [R1+0xee8] ;  /* 0x000ee800013a7983 */ /* 0x000f280000300a00 */
[----:B------:R-:W3:Y:S04]  /*74170*/  LDL.LU R57, [R1+0x34] ;  /* 0x0000340001397983 */ /* 0x000ee80000300800 */
[----:B------:R-:W4:Y:S04]  /*74180*/  LDL.LU.64 R52, [R1+0xed0] ;  /* 0x000ed00001347983 */ /* 0x000f280000300a00 */
[----:B------:R-:W4:Y:S01]  /*74190*/  LDL.LU R12, [R1+0x48] ;  /* 0x00004800010c7983 */ /* 0x000f220000300800 */
[----:B------:R-:W-:-:S03]  /*741a0*/  LOP3.LUT P3, RZ, R2, 0x400, RZ, 0xc0, !PT ;  /* 0x0000040002ff7812 */ /* 0x000fc6000786c0ff */
[----:B------:R-:W4:Y:S01]  /*741b0*/  LDL.LU.64 R50, [R1+0xec8] ;  /* 0x000ec80001327983 */ /* 0x000f220000300a00 */
[----:B------:R-:W-:Y:S02]  /*741c0*/  PRMT R61, R56, 0x7773, RZ ;  /* 0x00007773383d7816 */ /* 0x000fe400000000ff */
[C---:B------:R-:W-:Y:S02]  /*741d0*/  LOP3.LUT P2, RZ, R2.reuse, 0x100, RZ, 0xc0, !PT ;  /* 0x0000010002ff7812 */ /* 0x040fe4000784c0ff */
[----:B------:R-:W-:Y:S02]  /*741e0*/  LOP3.LUT P1, RZ, R2, 0x80, RZ, 0xc0, !PT ;  /* 0x0000008002ff7812 */ /* 0x000fe4000782c0ff */
[----:B------:R-:W-:Y:S02]  /*741f0*/  LOP3.LUT R60, R60, 0xdfffffff, RZ, 0xc0, !PT ;  /* 0xdfffffff3c3c7812 */ /* 0x000fe400078ec0ff */
[----:B------:R-:W-:Y:S02]  /*74200*/  LOP3.LUT R3, R3, 0xfffffffe, RZ, 0xc0, !PT ;  /* 0xfffffffe03037812 */ /* 0x000fe400078ec0ff */
[----:B------:R-:W-:Y:S01]  /*74210*/  LOP3.LUT P0, RZ, R2, 0x40, RZ, 0xc0, !PT ;  /* 0x0000004002ff7812 */ /* 0x000fe2000780c0ff */
[----:B--2---:R0:W-:Y:S04]  /*74220*/  @P3 STG.E.U8 desc[UR32][R48.64], R61 ;  /* 0x0000003d30003986 */ /* 0x0041e8000c101120 */
[----:B0-----:R-:W2:Y:S04]  /*74230*/  LDL.LU.64 R48, [R1+0xec0] ;  /* 0x000ec00001307983 */ /* 0x001ea80000300a00 */
[----:B------:R-:W2:Y:S04]  /*74240*/  LDL.LU.64 R26, [R1+0xeb8] ;  /* 0x000eb800011a7983 */ /* 0x000ea80000300a00 */
[----:B------:R-:W2:Y:S04]  /*74250*/  LDL.LU.64 R22, [R1+0xea8] ;  /* 0x000ea80001167983 */ /* 0x000ea80000300a00 */
[----:B------:R-:W2:Y:S04]  /*74260*/  LDL.LU R13, [R1+0x38] ;  /* 0x00003800010d7983 */ /* 0x000ea80000300800 */
[----:B------:R-:W2:Y:S04]  /*74270*/  LDL.LU.64 R18, [R1+0xea0] ;  /* 0x000ea00001127983 */ /* 0x000ea80000300a00 */
[----:B------:R-:W2:Y:S04]  /*74280*/  LDL.LU.64 R16, [R1+0xe98] ;  /* 0x000e980001107983 */ /* 0x000ea80000300a00 */
[----:B------:R-:W2:Y:S01]  /*74290*/  LDL.LU.64 R14, [R1+0xe88] ;  /* 0x000e8800010e7983 */ /* 0x000ea20000300a00 */
[----:B---3--:R-:W-:-:S03]  /*742a0*/  PRMT R61, R57, 0x7770, RZ ;  /* 0x00007770393d7816 */ /* 0x008fc600000000ff */
[----:B------:R-:W3:Y:S04]  /*742b0*/  LDL.LU R56, [R1+0x4c] ;  /* 0x00004c0001387983 */ /* 0x000ee80000300800 */
[----:B------:R-:W3:Y:S04]  /*742c0*/  LDL.LU.64 R10, [R1+0xe68] ;  /* 0x000e6800010a7983 */ /* 0x000ee80000300a00 */
[----:B------:R0:W-:Y:S02]  /*742d0*/  @P2 STG.E.U8 desc[UR32][R8.64], R61 ;  /* 0x0000003d08002986 */ /* 0x0001e4000c101120 */
[----:B0-----:R-:W-:-:S02]  /*742e0*/  PRMT R61, R57, 0x7771, RZ ;  /* 0x00007771393d7816 */ /* 0x001fc400000000ff */
[----:B------:R-:W3:Y:S04]  /*742f0*/  LDL.LU.64 R8, [R1+0xe60] ;  /* 0x000e600001087983 */ /* 0x000ee80000300a00 */
[----:B----4-:R0:W-:Y:S04]  /*74300*/  @P1 STG.E.U8 desc[UR32][R54.64], R61 ;  /* 0x0000003d36001986 */ /* 0x0101e8000c101120 */
[----:B0-----:R-:W4:Y:S01]  /*74310*/  LDL.LU.64 R54, [R1+0xe58] ;  /* 0x000e580001367983 */ /* 0x001f220000300a00 */
[----:B------:R-:W-:-:S13]  /*74320*/  LOP3.LUT P6, RZ, R4, 0x20000000, RZ, 0xc0, !PT ;  /* 0x2000000004ff7812 */ /* 0x000fda00078cc0ff */
[----:B------:R-:W-:Y:S02]  /*74330*/  @P6 LOP3.LUT R60, R60, 0x20000000, RZ, 0xfc, !PT ;  /* 0x200000003c3c6812 */ /* 0x000fe400078efcff */
[----:B------:R-:W-:Y:S02]  /*74340*/  LOP3.LUT P6, RZ, R4, 0x40000000, RZ, 0xc0, !PT ;  /* 0x4000000004ff7812 */ /* 0x000fe400078cc0ff */
[----:B------:R-:W-:-:S11]  /*74350*/  LOP3.LUT R60, R60, 0xbfffffff, RZ, 0xc0, !PT ;  /* 0xbfffffff3c3c7812 */ /* 0x000fd600078ec0ff */
[----:B------:R-:W-:Y:S02]  /*74360*/  @P6 LOP3.LUT R60, R60, 0x40000000, RZ, 0xfc, !PT ;  /* 0x400000003c3c6812 */ /* 0x000fe400078efcff */
[----:B------:R-:W-:Y:S02]  /*74370*/  LOP3.LUT P6, RZ, R4, 0x80000000, RZ, 0xc0, !PT ;  /* 0x8000000004ff7812 */ /* 0x000fe400078cc0ff */
[----:B------:R-:W-:-:S11]  /*74380*/  LOP3.LUT R60, R60, 0x7fffffff, RZ, 0xc0, !PT ;  /* 0x7fffffff3c3c7812 */ /* 0x000fd600078ec0ff */
[----:B------:R-:W-:Y:S02]  /*74390*/  @P6 LOP3.LUT R60, R60, 0x80000000, RZ, 0xfc, !PT ;  /* 0x800000003c3c6812 */ /* 0x000fe400078efcff */
        /* <DEDUP_REMOVED lines=13> */
[----:B------:R-:W-:-:S09]  /*74470*/  PRMT R61, R57, 0x7772, RZ ;  /* 0x00007772393d7816 */ /* 0x000fd200000000ff */
[----:B------:R-:W-:Y:S02]  /*74480*/  @P6 LOP3.LUT R3, R3, 0x10, RZ, 0xfc, !PT ;  /* 0x0000001003036812 */ /* 0x000fe400078efcff */
[----:B------:R-:W-:Y:S01]  /*74490*/  LOP3.LUT P6, RZ, R2, 0x20, RZ, 0xc0, !PT ;  /* 0x0000002002ff7812 */ /* 0x000fe200078cc0ff */
[----:B------:R0:W-:Y:S02]  /*744a0*/  @P0 STG.E.U8 desc[UR32][R58.64], R61 ;  /* 0x0000003d3a000986 */ /* 0x0001e4000c101120 */
[----:B0-----:R-:W-:Y:S02]  /*744b0*/  PRMT R61, R57, 0x7773, RZ ;  /* 0x00007773393d7816 */ /* 0x001fe400000000ff */
[----:B------:R-:W4:Y:S08]  /*744c0*/  LDL.LU.64 R58, [R1+0xe48] ;  /* 0x000e4800013a7983 */ /* 0x000f300000300a00 */
[----:B------:R0:W-:Y:S01]  /*744d0*/  @P6 STG.E.U8 desc[UR32][R52.64], R61 ;  /* 0x0000003d34006986 */ /* 0x0001e2000c101120 */
[----:B------:R-:W-:-:S03]  /*744e0*/  LOP3.LUT P6, RZ, R3, 0x10, RZ, 0xc0, !PT ;  /* 0x0000001003ff7812 */ /* 0x000fc600078cc0ff */
[----:B------:R-:W4:Y:S01]  /*744f0*/  LDL.LU R57, [R1+0x3c] ;  /* 0x00003c0001397983 */ /* 0x000f220000300800 */
[----:B0-----:R-:W-:-:S03]  /*74500*/  PRMT R61, R12, 0x7770, RZ ;  /* 0x000077700c3d7816 */ /* 0x001fc600000000ff */
[----:B------:R-:W4:Y:S06]  /*74510*/  LDL.LU.64 R52, [R1+0xe20] ;  /* 0x000e200001347983 */ /* 0x000f2c0000300a00 */
[----:B------:R0:W-:Y:S01]  /*74520*/  @P6 STG.E.U8 desc[UR32][R50.64], R61 ;  /* 0x0000003d32006986 */ /* 0x0001e2000c101120 */
[C---:B------:R-:W-:Y:S02]  /*74530*/  LOP3.LUT P6, RZ, R3.reuse, 0x8, RZ, 0xc0, !PT ;  /* 0x0000000803ff7812 */ /* 0x040fe400078cc0ff */
[----:B0-----:R-:W-:Y:S01]  /*74540*/  PRMT R61, R12, 0x7771, RZ ;  /* 0x000077710c3d7816 */ /* 0x001fe200000000ff */
[----:B------:R-:W4:Y:S10]  /*74550*/  LDL.LU.64 R50, [R1+0xe18] ;  /* 0x000e180001327983 */ /* 0x000f340000300a00 */
[----:B--2---:R0:W-:Y:S01]  /*74560*/  @P6 STG.E.U8 desc[UR32][R48.64], R61 ;  /* 0x0000003d30006986 */ /* 0x0041e2000c101120 */
[----:B------:R-:W-:-:S02]  /*74570*/  LOP3.LUT P6, RZ, R3, 0x4, RZ, 0xc0, !PT ;  /* 0x0000000403ff7812 */ /* 0x000fc400078cc0ff */
[----:B0-----:R-:W-:Y:S01]  /*74580*/  PRMT R61, R12, 0x7772, RZ ;  /* 0x000077720c3d7816 */ /* 0x001fe200000000ff */
[----:B------:R-:W2:Y:S10]  /*74590*/  LDL.LU.64 R48, [R1+0xe10] ;  /* 0x000e100001307983 */ /* 0x000eb40000300a00 */
[----:B------:R0:W-:Y:S01]  /*745a0*/  @P6 STG.E.U8 desc[UR32][R26.64], R61 ;  /* 0x0000003d1a006986 */ /* 0x0001e2000c101120 */
[----:B------:R-:W-:-:S02]  /*745b0*/  LOP3.LUT P6, RZ, R3, 0x2, RZ, 0xc0, !PT ;  /* 0x0000000203ff7812 */ /* 0x000fc400078cc0ff */
[----:B0-----:R-:W-:-:S11]  /*745c0*/  PRMT R61, R12, 0x7773, RZ ;  /* 0x000077730c3d7816 */ /* 0x001fd600000000ff */
[----:B------:R-:W-:Y:S01]  /*745d0*/  @P6 STG.E.U8 desc[UR32][R22.64], R61 ;  /* 0x0000003d16006986 */ /* 0x000fe2000c101120 */
[----:B------:R-:W-:Y:S02]  /*745e0*/  LOP3.LUT P6, RZ, R3, 0x1, RZ, 0xc0, !PT ;  /* 0x0000000103ff7812 */ /* 0x000fe400078cc0ff */
[----:B------:R-:W-:-:S11]  /*745f0*/  PRMT R3, R13, 0x7770, RZ ;  /* 0x000077700d037816 */ /* 0x000fd600000000ff */
[----:B------:R0:W-:Y:S01]  /*74600*/  @P6 STG.E.U8 desc[UR32][R18.64], R3 ;  /* 0x0000000312006986 */ /* 0x0001e2000c101120 */
[----:B------:R-:W-:Y:S02]  /*74610*/  LOP3.LUT P6, RZ, R60, 0x80000000, RZ, 0xc0, !PT ;  /* 0x800000003cff7812 */ /* 0x000fe400078cc0ff */
[----:B0-----:R-:W-:-:S11]  /*74620*/  PRMT R3, R13, 0x7771, RZ ;  /* 0x000077710d037816 */ /* 0x001fd600000000ff */
[----:B------:R0:W-:Y:S01]  /*74630*/  @P6 STG.E.U8 desc[UR32][R16.64], R3 ;  /* 0x0000000310006986 */ /* 0x0001e2000c101120 */
[----:B------:R-:W-:Y:S02]  /*74640*/  LOP3.LUT P6, RZ, R60, 0x40000000, RZ, 0xc0, !PT ;  /* 0x400000003cff7812 */ /* 0x000fe400078cc0ff */
[----:B0-----:R-:W-:-:S11]  /*74650*/  PRMT R3, R13, 0x7772, RZ ;  /* 0x000077720d037816 */ /* 0x001fd600000000ff */
[----:B------:R0:W-:Y:S01]  /*74660*/  @P6 STG.E.U8 desc[UR32][R14.64], R3 ;  /* 0x000000030e006986 */ /* 0x0001e2000c101120 */
[----:B------:R-:W-:Y:S02]  /*74670*/  LOP3.LUT P6, RZ, R60, 0x20000000, RZ, 0xc0, !PT ;  /* 0x200000003cff7812 */ /* 0x000fe400078cc0ff */
[C---:B------:R-:W-:Y:S02]  /*74680*/  LOP3.LUT P5, RZ, R4.reuse, 0x10000000, RZ, 0xc0, !PT ;  /* 0x1000000004ff7812 */ /* 0x040fe400078ac0ff */
[----:B------:R-:W-:Y:S02]  /*74690*/  LOP3.LUT P4, RZ, R4, 0x8000000, RZ, 0xc0, !PT ;  /* 0x0800000004ff7812 */ /* 0x000fe4000788c0ff */
[----:B0-----:R-:W-:-:S07]  /*746a0*/  PRMT R3, R13, 0x7773, RZ ;  /* 0x000077730d037816 */ /* 0x001fce00000000ff */
[----:B---3--:R0:W-:Y:S02]  /*746b0*/  @P6 STG.E.U8 desc[UR32][R10.64], R3 ;  /* 0x000000030a006986 */ /* 0x0081e4000c101120 */
[----:B0-----:R-:W-:-:S05]  /*746c0*/  PRMT R3, R56, 0x7770, RZ ;  /* 0x0000777038037816 */ /* 0x001fca00000000ff */
[----:B------:R0:W-:Y:S02]  /*746d0*/  @P5 STG.E.U8 desc[UR32][R8.64], R3 ;  /* 0x0000000308005986 */ /* 0x0001e4000c101120 */
[----:B0-----:R-:W-:-:S05]  /*746e0*/  PRMT R3, R56, 0x7771, RZ ;  /* 0x0000777138037816 */ /* 0x001fca00000000ff */
[----:B----4-:R0:W-:Y:S04]  /*746f0*/  @P4 STG.E.U8 desc[UR32][R54.64], R3 ;  /* 0x0000000336004986 */ /* 0x0101e8000c101120 */
[----:B0-----:R-:W3:Y:S01]  /*74700*/  LDL.LU.64 R54, [R1+0xe00] ;  /* 0x000e000001367983 */ /* 0x001ee20000300a00 */
[C---:B------:R-:W-:Y:S02]  /*74710*/  LOP3.LUT P3, RZ, R4.reuse, 0x4000000, RZ, 0xc0, !PT ;  /* 0x0400000004ff7812 */ /* 0x040fe4000786c0ff */
[----:B------:R-:W-:Y:S01]  /*74720*/  LOP3.LUT P2, RZ, R4, 0x2000000, RZ, 0xc0, !PT ;  /* 0x0200000004ff7812 */ /* 0x000fe2000784c0ff */
[----:B------:R-:W4:Y:S01]  /*74730*/  LDL.LU.64 R10, [R1+0xde0] ;  /* 0x000de000010a7983 */ /* 0x000f220000300a00 */
[----:B------:R-:W-:Y:S02]  /*74740*/  PRMT R3, R56, 0x7772, RZ ;  /* 0x0000777238037816 */ /* 0x000fe400000000ff */
[----:B------:R-:W-:-:S07]  /*74750*/  LOP3.LUT P1, RZ, R4, 0x1000000, RZ, 0xc0, !PT ;  /* 0x0100000004ff7812 */ /* 0x000fce000782c0ff */
[----:B------:R0:W-:Y:S02]  /*74760*/  @P3 STG.E.U8 desc[UR32][R58.64], R3 ;  /* 0x000000033a003986 */ /* 0x0001e4000c101120 */
[----:B0-----:R-:W-:-:S05]  /*74770*/  PRMT R3, R56, 0x7773, RZ ;  /* 0x0000777338037816 */ /* 0x001fca00000000ff */
[----:B------:R0:W-:Y:S02]  /*74780*/  @P2 STG.E.U8 desc[UR32][R52.64], R3 ;  /* 0x0000000334002986 */ /* 0x0001e4000c101120 */
[----:B0-----:R-:W-:-:S05]  /*74790*/  PRMT R3, R57, 0x7770, RZ ;  /* 0x0000777039037816 */ /* 0x001fca00000000ff */
[----:B------:R0:W-:Y:S04]  /*747a0*/  @P1 STG.E.U8 desc[UR32][R50.64], R3 ;  /* 0x0000000332001986 */ /* 0x0001e8000c101120 */
[----:B0-----:R-:W4:Y:S04]  /*747b0*/  LDL.LU.64 R50, [R1+0xdd8] ;  /* 0x000dd80001327983 */ /* 0x001f280000300a00 */
[----:B------:R-:W4:Y:S04]  /*747c0*/  LDL.LU.64 R8, [R1+0xdd0] ;  /* 0x000dd00001087983 */ /* 0x000f280000300a00 */
[----:B------:R-:W4:Y:S04]  /*747d0*/  LDL.LU.64 R58, [R1+0xdc0] ;  /* 0x000dc000013a7983 */ /* 0x000f280000300a00 */
[----:B------:R-:W4:Y:S01]  /*747e0*/  LDL.LU R53, [R1+0x20] ;  /* 0x0000200001357983 */ /* 0x000f220000300800 */
[----:B------:R-:W-:-:S02]  /*747f0*/  LOP3.LUT P0, RZ, R4, 0x800000, RZ, 0xc0, !PT ;  /* 0x0080000004ff7812 */ /* 0x000fc4000780c0ff */
[----:B------:R-:W-:Y:S02]  /*74800*/  PRMT R3, R57, 0x7771, RZ ;  /* 0x0000777139037816 */ /* 0x000fe400000000ff */
[----:B------:R-:W-:-:S09]  /*74810*/  LOP3.LUT P3, RZ, R4, 0x400000, RZ, 0xc0, !PT ;  /* 0x0040000004ff7812 */ /* 0x000fd2000786c0ff */
[----:B--2---:R0:W-:Y:S04]  /*74820*/  @P0 STG.E.U8 desc[UR32][R48.64], R3 ;  /* 0x0000000330000986 */ /* 0x0041e8000c101120 */
[----:B0-----:R-:W2:Y:S01]  /*74830*/  LDL.LU.64 R48, [R1+0xdb0] ;  /* 0x000db00001307983 */ /* 0x001ea20000300a00 */
[----:B------:R-:W-:-:S05]  /*74840*/  PRMT R3, R57, 0x7772, RZ ;  /* 0x0000777239037816 */ /* 0x000fca00000000ff */
[----:B---3--:R0:W-:Y:S04]  /*74850*/  @P3 STG.E.U8 desc[UR32][R54.64], R3 ;  /* 0x0000000336003986 */ /* 0x0081e8000c101120 */
[----:B0-----:R-:W3:Y:S01]  /*74860*/  LDL.LU R54, [R1+0x10] ;  /* 0x0000100001367983 */ /* 0x001ee20000300800 */
[----:B------:R-:W-:-:S03]  /*74870*/  PRMT R3, R57, 0x7773, RZ ;  /* 0x0000777339037816 */ /* 0x000fc600000000ff */
[----:B------:R-:W3:Y:S01]  /*74880*/  LDL.LU.64 R56, [R1+0xda8] ;  /* 0x000da80001387983 */ /* 0x000ee20000300a00 */
[----:B------:R-:W-:Y:S02]  /*74890*/  LOP3.LUT P6, RZ, R4, 0x400, RZ, 0xc0, !PT ;  /* 0x0000040004ff7812 */ /* 0x000fe400078cc0ff */
[----:B------:R-:W-:Y:S01]  /*748a0*/  LOP3.LUT R60, R60, 0xffdfffff, RZ, 0xc0, !PT ;  /* 0xffdfffff3c3c7812 */ /* 0x000fe200078ec0ff */
[----:B------:R-:W3:Y:S01]  /*748b0*/  LDL.LU.64 R26, [R1+0xda0] ;  /* 0x000da000011a7983 */ /* 0x000ee20000300a00 */
[----:B------:R-:W-:-:S03]  /*748c0*/  LOP3.LUT P2, RZ, R4, 0x200000, RZ, 0xc0, !PT ;  /* 0x0020000004ff7812 */ /* 0x000fc6000784c0ff */
[----:B------:R-:W3:Y:S01]  /*748d0*/  LDL.LU.64 R22, [R1+0xd98] ;  /* 0x000d980001167983 */ /* 0x000ee20000300a00 */
[----:B------:R-:W-:-:S03]  /*748e0*/  LOP3.LUT P1, RZ, R4, 0x100000, RZ, 0xc0, !PT ;  /* 0x0010000004ff7812 */ /* 0x000fc6000782c0ff */
[----:B------:R-:W3:Y:S02]  /*748f0*/  LDL.LU.64 R18, [R1+0xd80] ;  /* 0x000d800001127983 */ /* 0x000ee40000300a00 */
        /* <DEDUP_REMOVED lines=11> */
[----:B------:R-:W-:Y:S01]  /*749b0*/  LOP3.LUT R60, R60, 0xfdffffff, RZ, 0xc0, !PT ;  /* 0xfdffffff3c3c7812 */ /* 0x000fe200078ec0ff */
[----:B----4-:R0:W-:Y:S10]  /*749c0*/  @P2 STG.E.U8 desc[UR32][R10.64], R3 ;  /* 0x000000030a002986 */ /* 0x0101f4000c101120 */
[----:B------:R-:W-:-:S02]  /*749d0*/  @P6 LOP3.LUT R60, R60, 0x2000000, RZ, 0xfc, !PT ;  /* 0x020000003c3c6812 */ /* 0x000fc400078efcff */
[----:B------:R-:W-:Y:S02]  /*749e0*/  LOP3.LUT P6, RZ, R4, 0x8000, RZ, 0xc0, !PT ;  /* 0x0000800004ff7812 */ /* 0x000fe400078cc0ff */
[----:B------:R-:W-:-:S11]  /*749f0*/  LOP3.LUT R60, R60, 0xfbffffff, RZ, 0xc0, !PT ;  /* 0xfbffffff3c3c7812 */ /* 0x000fd600078ec0ff */
[----:B------:R-:W-:Y:S02]  /*74a00*/  @P6 LOP3.LUT R60, R60, 0x4000000, RZ, 0xfc, !PT ;  /* 0x040000003c3c6812 */ /* 0x000fe400078efcff */
[----:B------:R-:W-:Y:S02]  /*74a10*/  LOP3.LUT P6, RZ, R4, 0x10000, RZ, 0xc0, !PT ;  /* 0x0001000004ff7812 */ /* 0x000fe400078cc0ff */
[----:B0-----:R-:W-:-:S05]  /*74a20*/  PRMT R3, R53, 0x7770, RZ ;  /* 0x0000777035037816 */ /* 0x001fca00000000ff */
[----:B------:R0:W-:Y:S01]  /*74a30*/  @P1 STG.E.U8 desc[UR32][R50.64], R3 ;  /* 0x0000000332001986 */ /* 0x0001e2000c101120 */
[----:B------:R-:W-:-:S03]  /*74a40*/  LOP3.LUT R60, R60, 0xf7ffffff, RZ, 0xc0, !PT ;  /* 0xf7ffffff3c3c7812 */ /* 0x000fc600078ec0ff */
[----:B0-----:R-:W4:Y:S04]  /*74a50*/  LDL.LU R50, [R1+0x24] ;  /* 0x0000240001327983 */ /* 0x001f280000300800 */
[----:B------:R-:W4:Y:S01]  /*74a60*/  LDL.LU.64 R16, [R1+0xd78] ;  /* 0x000d780001107983 */ /* 0x000f220000300a00 */
[----:B------:R-:W-:Y:S02]  /*74a70*/  @P6 LOP3.LUT R60, R60, 0x8000000, RZ, 0xfc, !PT ;  /* 0x080000003c3c6812 */ /* 0x000fe400078efcff */
[C---:B------:R-:W-:Y:S01]  /*74a80*/  LOP3.LUT P6, RZ, R4.reuse, 0x20000, RZ, 0xc0, !PT ;  /* 0x0002000004ff7812 */ /* 0x040fe200078cc0ff */
[----:B------:R-:W4:Y:S01]  /*74a90*/  LDL.LU.64 R14, [R1+0xd70] ;  /* 0x000d7000010e7983 */ /* 0x000f220000300a00 */
[----:B------:R-:W-:Y:S02]  /*74aa0*/  LOP3.LUT P0, RZ, R4, 0x80000, RZ, 0xc0, !PT ;  /* 0x0008000004ff7812 */ /* 0x000fe4000780c0ff */
[----:B------:R-:W-:Y:S01]  /*74ab0*/  LOP3.LUT R60, R60, 0xefffffff, RZ, 0xc0, !PT ;  /* 0xefffffff3c3c7812 */ /* 0x000fe200078ec0ff */
[----:B------:R-:W4:Y:S01]  /*74ac0*/  LDL.LU R51, [R1+0x14] ;  /* 0x0000140001337983 */ /* 0x000f220000300800 */
[----:B------:R-:W-:-:S03]  /*74ad0*/  PRMT R3, R53, 0x7771, RZ ;  /* 0x0000777135037816 */ /* 0x000fc600000000ff */
[----:B------:R-:W4:Y:S04]  /*74ae0*/  LDL.LU.64 R12, [R1+0xd68] ;  /* 0x000d6800010c7983 */ /* 0x000f280000300a00 */
[----:B------:R-:W-:Y:S01]  /*74af0*/  @P6 LOP3.LUT R60, R60, 0x10000000, RZ, 0xfc, !PT ;  /* 0x100000003c3c6812 */ /* 0x000fe200078efcff */
[----:B------:R-:W4:Y:S01]  /*74b00*/  LDL.LU.64 R10, [R1+0xd60] ;  /* 0x000d6000010a7983 */ /* 0x000f220000300a00 */
[----:B------:R-:W-:-:S03]  /*74b10*/  LOP3.LUT P6, RZ, R4, 0x40000, RZ, 0xc0, !PT ;  /* 0x0004000004ff7812 */ /* 0x000fc600078cc0ff */
[----:B------:R0:W-:Y:S02]  /*74b20*/  @P0 STG.E.U8 desc[UR32][R8.64], R3 ;  /* 0x0000000308000986 */ /* 0x0001e4000c101120 */
[----:B0-----:R-:W-:Y:S02]  /*74b30*/  PRMT R3, R53, 0x7772, RZ ;  /* 0x0000777235037816 */ /* 0x001fe400000000ff */
[----:B------:R-:W4:Y:S06]  /*74b40*/  LDL.LU.64 R8, [R1+0xd58] ;  /* 0x000d580001087983 */ /* 0x000f2c0000300a00 */
[----:B------:R0:W-:Y:S01]  /*74b50*/  @P6 STG.E.U8 desc[UR32][R58.64], R3 ;  /* 0x000000033a006986 */ /* 0x0001e2000c101120 */
[----:B------:R-:W-:-:S02]  /*74b60*/  LOP3.LUT P6, RZ, R60, 0x10000000, RZ, 0xc0, !PT ;  /* 0x100000003cff7812 */ /* 0x000fc400078cc0ff */
[----:B0-----:R-:W-:Y:S01]  /*74b70*/  PRMT R3, R53, 0x7773, RZ ;  /* 0x0000777335037816 */ /* 0x001fe200000000ff */
[----:B------:R-:W4:Y:S10]  /*74b80*/  LDL.LU.64 R58, [R1+0xd50] ;  /* 0x000d5000013a7983 */ /* 0x000f340000300a00 */
[----:B--2---:R0:W-:Y:S01]  /*74b90*/  @P6 STG.E.U8 desc[UR32][R48.64], R3 ;  /* 0x0000000330006986 */ /* 0x0041e2000c101120 */
[----:B------:R-:W-:-:S03]  /*74ba0*/  LOP3.LUT P6, RZ, R60, 0x8000000, RZ, 0xc0, !PT ;  /* 0x080000003cff7812 */ /* 0x000fc600078cc0ff */
[----:B------:R-:W2:Y:S04]  /*74bb0*/  LDL.LU.64 R52, [R1+0xd40] ;  /* 0x000d400001347983 */ /* 0x000ea80000300a00 */
[----:B0-----:R-:W2:Y:S04]  /*74bc0*/  LDL.LU.64 R48, [R1+0xd30] ;  /* 0x000d300001307983 */ /* 0x001ea80000300a00 */
[----:B------:R-:W2:Y:S01]  /*74bd0*/  LDL.LU R55, [R1+0x28] ;  /* 0x0000280001377983 */ /* 0x000ea20000300800 */
[----:B---3--:R-:W-:-:S05]  /*74be0*/  PRMT R3, R54, 0x7770, RZ ;  /* 0x0000777036037816 */ /* 0x008fca00000000ff */
[----:B------:R0:W-:Y:S04]  /*74bf0*/  @P6 STG.E.U8 desc[UR32][R56.64], R3 ;  /* 0x0000000338006986 */ /* 0x0001e8000c101120 */
[----:B0-----:R-:W3:Y:S01]  /*74c00*/  LDL.LU.64 R56, [R1+0xd28] ;  /* 0x000d280001387983 */ /* 0x001ee20000300a00 */
        /* <DEDUP_REMOVED lines=11> */
[C---:B------:R-:W-:Y:S02]  /*74cc0*/  LOP3.LUT P4, RZ, R4.reuse, 0x100, RZ, 0xc0, !PT ;  /* 0x0000010004ff7812 */ /* 0x040fe4000788c0ff */
[C---:B------:R-:W-:Y:S02]  /*74cd0*/  LOP3.LUT P3, RZ, R4.reuse, 0x80, RZ, 0xc0, !PT ;  /* 0x0000008004ff7812 */ /* 0x040fe4000786c0ff */
[----:B------:R-:W-:Y:S02]  /*74ce0*/  LOP3.LUT P2, RZ, R4, 0x40, RZ, 0xc0, !PT ;  /* 0x0000004004ff7812 */ /* 0x000fe4000784c0ff */
[----:B----4-:R-:W-:-:S05]  /*74cf0*/  PRMT R3, R50, 0x7770, RZ ;  /* 0x0000777032037816 */ /* 0x010fca00000000ff */
[----:B------:R0:W-:Y:S01]  /*74d00*/  @P6 STG.E.U8 desc[UR32][R16.64], R3 ;  /* 0x0000000310006986 */ /* 0x0001e2000c101120 */
[----:B------:R-:W-:Y:S02]  /*74d10*/  LOP3.LUT P6, RZ, R60, 0x400000, RZ, 0xc0, !PT ;  /* 0x004000003cff7812 */ /* 0x000fe400078cc0ff */
[----:B0-----:R-:W-:-:S11]  /*74d20*/  PRMT R3, R50, 0x7771, RZ ;  /* 0x0000777132037816 */ /* 0x001fd600000000ff */
[----:B------:R0:W-:Y:S01]  /*74d30*/  @P6 STG.E.U8 desc[UR32][R14.64], R3 ;  /* 0x000000030e006986 */ /* 0x0001e2000c101120 */
[----:B------:R-:W-:Y:S02]  /*74d40*/  LOP3.LUT P6, RZ, R60, 0x200000, RZ, 0xc0, !PT ;  /* 0x002000003cff7812 */ /* 0x000fe400078cc0ff */
[----:B0-----:R-:W-:-:S11]  /*74d50*/  PRMT R3, R50, 0x7772, RZ ;  /* 0x0000777232037816 */ /* 0x001fd600000000ff */
[----:B------:R0:W-:Y:S02]  /*74d60*/  @P6 STG.E.U8 desc[UR32][R12.64], R3 ;  /* 0x000000030c006986 */ /* 0x0001e4000c101120 */
[----:B0-----:R-:W-:-:S05]  /*74d70*/  PRMT R3, R50, 0x7773, RZ ;  /* 0x0000777332037816 */ /* 0x001fca00000000ff */
[----:B------:R0:W-:Y:S01]  /*74d80*/  @P5 STG.E.U8 desc[UR32][R10.64], R3 ;  /* 0x000000030a005986 */ /* 0x0001e2000c101120 */
[----:B------:R-:W-:Y:S02]  /*74d90*/  LOP3.LUT P1, RZ, R4, 0x20, RZ, 0xc0, !PT ;  /* 0x0000002004ff7812 */ /* 0x000fe4000782c0ff */
[----:B0-----:R-:W-:-:S05]  /*74da0*/  PRMT R3, R51, 0x7770, RZ ;  /* 0x0000777033037816 */ /* 0x001fca00000000ff */
[----:B------:R0:W-:Y:S01]  /*74db0*/  @P4 STG.E.U8 desc[UR32][R8.64], R3 ;  /* 0x0000000308004986 */ /* 0x0001e2000c101120 */
[----:B------:R-:W-:Y:S02]  /*74dc0*/  LOP3.LUT P0, RZ, R4, 0x10, RZ, 0xc0, !PT ;  /* 0x0000001004ff7812 */ /* 0x000fe4000780c0ff */
[----:B0-----:R-:W-:-:S05]  /*74dd0*/  PRMT R3, R51, 0x7771, RZ ;  /* 0x0000777133037816 */ /* 0x001fca00000000ff */
[----:B------:R0:W-:Y:S02]  /*74de0*/  @P3 STG.E.U8 desc[UR32][R58.64], R3 ;  /* 0x000000033a003986 */ /* 0x0001e4000c101120 */
[----:B0-----:R-:W-:-:S05]  /*74df0*/  PRMT R3, R51, 0x7772, RZ ;  /* 0x0000777233037816 */ /* 0x001fca00000000ff */
[----:B--2---:R0:W-:Y:S02]  /*74e00*/  @P2 STG.E.U8 desc[UR32][R52.64], R3 ;  /* 0x0000000334002986 */ /* 0x0041e4000c101120 */
[----:B0-----:R-:W-:-:S05]  /*74e10*/  PRMT R3, R51, 0x7773, RZ ;  /* 0x0000777333037816 */ /* 0x001fca00000000ff */
[----:B------:R0:W-:Y:S02]  /*74e20*/  @P1 STG.E.U8 desc[UR32][R48.64], R3 ;  /* 0x0000000330001986 */ /* 0x0001e4000c101120 */
[----:B0-----:R-:W-:-:S05]  /*74e30*/  PRMT R3, R55, 0x7770, RZ ;  /* 0x0000777037037816 */ /* 0x001fca00000000ff */
[----:B---3--:R0:W-:Y:S04]  /*74e40*/  @P0 STG.E.U8 desc[UR32][R56.64], R3 ;  /* 0x0000000338000986 */ /* 0x0081e8000c101120 */
[----:B0-----:R-:W2:Y:S04]  /*74e50*/  LDL.LU.64 R56, [R1+0xd20] ;  /* 0x000d200001387983 */ /* 0x001ea80000300a00 */
[----:B------:R-:W3:Y:S04]  /*74e60*/  LDL.LU.64 R8, [R1+0xd10] ;  /* 0x000d100001087983 */ /* 0x000ee80000300a00 */
[----:B------:R-:W4:Y:S04]  /*74e70*/  LDL.LU.64 R48, [R1+0xcf8] ;  /* 0x000cf80001307983 */ /* 0x000f280000300a00 */
[----:B------:R-:W4:Y:S04]  /*74e80*/  LDL.LU.64 R58, [R1+0xcf0] ;  /* 0x000cf000013a7983 */ /* 0x000f280000300a00 */
[----:B------:R-:W4:Y:S04]  /*74e90*/  LDL.LU.64 R52, [R1+0xce8] ;  /* 0x000ce80001347983 */ /* 0x000f280000300a00 */
[----:B------:R-:W4:Y:S04]  /*74ea0*/  LDL.LU.64 R50, [R1+0xcd8] ;  /* 0x000cd80001327983 */ /* 0x000f280000300a00 */
[----:B------:R-:W4:Y:S01]  /*74eb0*/  LDL.LU R16, [R1+0x18] ;  /* 0x0000180001107983 */ /* 0x000f220000300800 */
[----:B------:R-:W-:-:S02]  /*74ec0*/  LOP3.LUT P3, RZ, R4, 0x8, RZ, 0xc0, !PT ;  /* 0x0000000804ff7812 */ /* 0x000fc4000786c0ff */
[----:B------:R-:W-:Y:S02]  /*74ed0*/  PRMT R3, R55, 0x7771, RZ ;  /* 0x0000777137037816 */ /* 0x000fe400000000ff */
        /* <DEDUP_REMOVED lines=12> */
[----:B------:R-:W-:Y:S01]  /*74fa0*/  LOP3.LUT P6, RZ, R5, 0x8000000, RZ, 0xc0, !PT ;  /* 0x0800000005ff7812 */ /* 0x000fe200078cc0ff */
[----:B--2---:R0:W-:Y:S04]  /*74fb0*/  @P3 STG.E.U8 desc[UR32][R56.64], R3 ;  /* 0x0000000338003986 */ /* 0x0041e8000c101120 */
[----:B0-----:R-:W2:Y:S04]  /*74fc0*/  LDL.LU.64 R56, [R1+0xcb8] ;  /* 0x000cb80001387983 */ /* 0x001ea80000300a00 */
[----:B------:R-:W2:Y:S04]  /*74fd0*/  LDL.LU R17, [R1+0x2c] ;  /* 0x00002c0001117983 */ /* 0x000ea80000300800 */
[----:B------:R-:W2:Y:S01]  /*74fe0*/  LDL.LU.64 R26, [R1+0xcb0] ;  /* 0x000cb000011a7983 */ /* 0x000ea20000300a00 */
[----:B------:R-:W-:-:S03]  /*74ff0*/  LOP3.LUT R60, R60, 0xfffdffff, RZ, 0xc0, !PT ;  /* 0xfffdffff3c3c7812 */ /* 0x000fc600078ec0ff */
[----:B------:R-:W2:Y:S01]  /*75000*/  LDL.LU.64 R22, [R1+0xca8] ;  /* 0x000ca80001167983 */ /* 0x000ea20000300a00 */
[----:B------:R-:W-:Y:S02]  /*75010*/  @P6 LOP3.LUT R60, R60, 0x20000, RZ, 0xfc, !PT ;  /* 0x000200003c3c6812 */ /* 0x000fe400078efcff */
[----:B------:R-:W-:Y:S01]  /*75020*/  LOP3.LUT P6, RZ, R5, 0x10000000, RZ, 0xc0, !PT ;  /* 0x1000000005ff7812 */ /* 0x000fe200078cc0ff */
[----:B------:R-:W2:Y:S01]  /*75030*/  LDL.LU.64 R18, [R1+0xc98] ;  /* 0x000c980001127983 */ /* 0x000ea20000300a00 */
[----:B------:R-:W-:Y:S02]  /*75040*/  LOP3.LUT P2, RZ, R4, 0x4, RZ, 0xc0, !PT ;  /* 0x0000000404ff7812 */ /* 0x000fe4000784c0ff */
[----:B------:R-:W-:Y:S01]  /*75050*/  LOP3.LUT R60, R60, 0xfffbffff, RZ, 0xc0, !PT ;  /* 0xfffbffff3c3c7812 */ /* 0x000fe200078ec0ff */
[----:B------:R-:W2:Y:S01]  /*75060*/  LDL.LU.64 R14, [R1+0xc78] ;  /* 0x000c7800010e7983 */ /* 0x000ea20000300a00 */
[----:B------:R-:W-:Y:S02]  /*75070*/  LOP3.LUT P1, RZ, R4, 0x2, RZ, 0xc0, !PT ;  /* 0x0000000204ff7812 */ /* 0x000fe4000782c0ff */
[----:B------:R-:W-:-:S05]  /*75080*/  PRMT R3, R55, 0x7772, RZ ;  /* 0x0000777237037816 */ /* 0x000fca00000000ff */
[----:B------:R-:W-:Y:S02]  /*75090*/  @P6 LOP3.LUT R60, R60, 0x40000, RZ, 0xfc, !PT ;  /* 0x000400003c3c6812 */ /* 0x000fe400078efcff */
[----:B------:R-:W-:Y:S01]  /*750a0*/  LOP3.LUT P6, RZ, R5, 0x20000000, RZ, 0xc0, !PT ;  /* 0x2000000005ff7812 */ /* 0x000fe200078cc0ff */
[----:B---3--:R0:W-:Y:S01]  /*750b0*/  @P2 STG.E.U8 desc[UR32][R8.64], R3 ;  /* 0x0000000308002986 */ /* 0x0081e2000c101120 */
[----:B------:R-:W-:Y:S02]  /*750c0*/  LOP3.LUT R60, R60, 0xfff7ffff, RZ, 0xc0, !PT ;  /* 0xfff7ffff3c3c7812 */ /* 0x000fe400078ec0ff */
[----:B0-----:R-:W-:-:S09]  /*750d0*/  PRMT R3, R55, 0x7773, RZ ;  /* 0x0000777337037816 */ /* 0x001fd200000000ff */
[----:B------:R-:W-:Y:S02]  /*750e0*/  @P6 LOP3.LUT R60, R60, 0x80000, RZ, 0xfc, !PT ;  /* 0x000800003c3c6812 */ /* 0x000fe400078efcff */
[----:B------:R-:W-:Y:S01]  /*750f0*/  LOP3.LUT P6, RZ, R5, 0x40000000, RZ, 0xc0, !PT ;  /* 0x4000000005ff7812 */ /* 0x000fe200078cc0ff */
[----:B----4-:R0:W-:Y:S01]  /*75100*/  @P1 STG.E.U8 desc[UR32][R48.64], R3 ;  /* 0x0000000330001986 */ /* 0x0101e2000c101120 */
[----:B------:R-:W-:Y:S02]  /*75110*/  LOP3.LUT P0, RZ, R4, 0x1, RZ, 0xc0, !PT ;  /* 0x0000000104ff7812 */ /* 0x000fe4000780c0ff */
[----:B------:R-:W-:Y:S01]  /*75120*/  LOP3.LUT R60, R60, 0xffefffff, RZ, 0xc0, !PT ;  /* 0xffefffff3c3c7812 */ /* 0x000fe200078ec0ff */
[----:B0-----:R-:W3:Y:S04]  /*75130*/  LDL.LU R48, [R1+0x1c] ;  /* 0x00001c0001307983 */ /* 0x001ee80000300800 */
[----:B------:R-:W4:Y:S04]  /*75140*/  LDL.LU.64 R12, [R1+0xc70] ;  /* 0x000c7000010c7983 */ /* 0x000f280000300a00 */
[----:B------:R-:W-:-:S02]  /*75150*/  @P6 LOP3.LUT R60, R60, 0x100000, RZ, 0xfc, !PT ;  /* 0x001000003c3c6812 */ /* 0x000fc400078efcff */
[----:B------:R-:W-:Y:S01]  /*75160*/  LOP3.LUT P6, RZ, R5, 0x80000000, RZ, 0xc0, !PT ;  /* 0x8000000005ff7812 */ /* 0x000fe200078cc0ff */
[----:B------:R-:W4:Y:S01]  /*75170*/  LDL.LU.64 R10, [R1+0xc68] ;  /* 0x000c6800010a7983 */ /* 0x000f220000300a00 */
[----:B------:R-:W-:-:S03]  /*75180*/  PRMT R3, R16, 0x7770, RZ ;  /* 0x0000777010037816 */ /* 0x000fc600000000ff */
[----:B------:R-:W4:Y:S04]  /*75190*/  LDL.LU R49, [R1+0x50] ;  /* 0x0000500001317983 */ /* 0x000f280000300800 */
[----:B------:R0:W-:Y:S04]  /*751a0*/  @P0 STG.E.U8 desc[UR32][R58.64], R3 ;  /* 0x000000033a000986 */ /* 0x0001e8000c101120 */
[----:B------:R-:W4:Y:S04]  /*751b0*/  LDL.LU.64 R8, [R1+0xc58] ;  /* 0x000c580001087983 */ /* 0x000f280000300a00 */
[----:B------:R-:W4:Y:S01]  /*751c0*/  LDL.LU.64 R54, [R1+0xc38] ;  /* 0x000c380001367983 */ /* 0x000f220000300a00 */
[----:B0-----:R-:W-:-:S03]  /*751d0*/  PRMT R3, R16, 0x7771, RZ ;  /* 0x0000777110037816 */ /* 0x001fc600000000ff */
[----:B------:R-:W4:Y:S04]  /*751e0*/  LDL.LU.64 R58, [R1+0xc30] ;  /* 0x000c3000013a7983 */ /* 0x000f280000300a00 */
[----:B------:R0:W-:Y:S01]  /*751f0*/  @P6 STG.E.U8 desc[UR32][R52.64], R3 ;  /* 0x0000000334006986 */ /* 0x0001e2000c101120 */
[----:B------:R-:W-:Y:S02]  /*75200*/  LOP3.LUT P6, RZ, R60, 0x100000, RZ, 0xc0, !PT ;  /* 0x001000003cff7812 */ /* 0x000fe400078cc0ff */
[----:B0-----:R-:W-:Y:S01]  /*75210*/  PRMT R3, R16, 0x7772, RZ ;  /* 0x0000777210037816 */ /* 0x001fe200000000ff */
[----:B------:R-:W4:Y:S10]  /*75220*/  LDL.LU.64 R52, [R1+0xc28] ;  /* 0x000c280001347983 */ /* 0x000f340000300a00 */
[----:B------:R0:W-:Y:S01]  /*75230*/  @P6 STG.E.U8 desc[UR32][R50.64], R3 ;  /* 0x0000000332006986 */ /* 0x0001e2000c101120 */
[----:B------:R-:W-:-:S03]  /*75240*/  LOP3.LUT P6, RZ, R60, 0x80000, RZ, 0xc0, !PT ;  /* 0x000800003cff7812 */ /* 0x000fc600078cc0ff */
[----:B0-----:R-:W4:Y:S01]  /*75250*/  LDL.LU.64 R50, [R1+0xc10] ;  /* 0x000c100001327983 */ /* 0x001f220000300a00 */
[----:B------:R-:W-:-:S09]  /*75260*/  PRMT R3, R16, 0x7773, RZ ;  /* 0x0000777310037816 */ /* 0x000fd200000000ff */
[----:B--2---:R0:W-:Y:S04]  /*75270*/  @P6 STG.E.U8 desc[UR32][R56.64], R3 ;  /* 0x0000000338006986 */ /* 0x0041e8000c101120 */
[----:B0-----:R-:W2:Y:S01]  /*75280*/  LDL.LU.64 R56, [R1+0xbf0] ;  /* 0x000bf00001387983 */ /* 0x001ea20000300a00 */
        /* <DEDUP_REMOVED lines=13> */
[----:B---3--:R-:W-:-:S11]  /*75360*/  PRMT R3, R48, 0x7770, RZ ;  /* 0x0000777030037816 */ /* 0x008fd600000000ff */
[----:B----4-:R0:W-:Y:S01]  /*75370*/  @P6 STG.E.U8 desc[UR32][R12.64], R3 ;  /* 0x000000030c006986 */ /* 0x0101e2000c101120 */
[----:B------:R-:W-:Y:S02]  /*75380*/  LOP3.LUT P6, RZ, R60, 0x2000, RZ, 0xc0, !PT ;  /* 0x000020003cff7812 */ /* 0x000fe400078cc0ff */
[C---:B------:R-:W-:Y:S02]  /*75390*/  LOP3.LUT P5, RZ, R5.reuse, 0x400000, RZ, 0xc0, !PT ;  /* 0x0040000005ff7812 */ /* 0x040fe400078ac0ff */
[----:B------:R-:W-:Y:S02]  /*753a0*/  LOP3.LUT P4, RZ, R5, 0x200000, RZ, 0xc0, !PT ;  /* 0x0020000005ff7812 */ /* 0x000fe4000788c0ff */
[----:B0-----:R-:W-:-:S07]  /*753b0*/  PRMT R3, R48, 0x7771, RZ ;  /* 0x0000777130037816 */ /* 0x001fce00000000ff */
[----:B------:R0:W-:Y:S01]  /*753c0*/  @P6 STG.E.U8 desc[UR32][R10.64], R3 ;  /* 0x000000030a006986 */ /* 0x0001e2000c101120 */
[----:B------:R-:W-:Y:S02]  /*753d0*/  LOP3.LUT P3, RZ, R5, 0x100000, RZ, 0xc0, !PT ;  /* 0x0010000005ff7812 */ /* 0x000fe4000786c0ff */
[----:B0-----:R-:W-:-:S05]  /*753e0*/  PRMT R3, R48, 0x7772, RZ ;  /* 0x0000777230037816 */ /* 0x001fca00000000ff */
        /* <DEDUP_REMOVED lines=11> */
[----:B------:R0:W-:Y:S02]  /*754a0*/  @P1 STG.E.U8 desc[UR32][R50.64], R3 ;  /* 0x0000000332001986 */ /* 0x0001e4000c101120 */
[----:B0-----:R-:W-:-:S05]  /*754b0*/  PRMT R3, R49, 0x7773, RZ ;  /* 0x0000777331037816 */ /* 0x001fca00000000ff */
[----:B--2---:R0:W-:Y:S04]  /*754c0*/  @P0 STG.E.U8 desc[UR32][R56.64], R3 ;  /* 0x0000000338000986 */ /* 0x0041e8000c101120 */
[----:B0-----:R-:W2:Y:S04]  /*754d0*/  LDL.LU.64 R56, [R1+0xbe8] ;  /* 0x000be80001387983 */ /* 0x001ea80000300a00 */
[----:B------:R-:W3:Y:S04]  /*754e0*/  LDL.LU.64 R8, [R1+0xbe0] ;  /* 0x000be00001087983 */ /* 0x000ee80000300a00 */
[----:B------:R-:W4:Y:S04]  /*754f0*/  LDL.LU.64 R54, [R1+0xbd0] ;  /* 0x000bd00001367983 */ /* 0x000f280000300a00 */
[----:B------:R-:W2:Y:S04]  /*75500*/  LDL.LU R59, [R1] ;  /* 0x00000000013b7983 */ /* 0x000ea80000300800 */
[----:B------:R-:W4:Y:S04]  /*75510*/  LDL.LU.64 R52, [R1+0xbb0] ;  /* 0x000bb00001347983 */ /* 0x000f280000300a00 */
[----:B------:R-:W4:Y:S04]  /*75520*/  LDL.LU.64 R50, [R1+0xba8] ;  /* 0x000ba80001327983 */ /* 0x000f280000300a00 */
[----:B------:R-:W4:Y:S04]  /*75530*/  LDL.LU.64 R48, [R1+0xba0] ;  /* 0x000ba00001307983 */ /* 0x000f280000300a00 */
[----:B------:R-:W4:Y:S01]  /*75540*/  LDL.LU R14, [R1+0x54] ;  /* 0x00005400010e7983 */ /* 0x000f220000300800 */
[----:B------:R-:W-:-:S02]  /*75550*/  LOP3.LUT P3, RZ, R5, 0x10000, RZ, 0xc0, !PT ;  /* 0x0001000005ff7812 */ /* 0x000fc4000786c0ff */
        /* <DEDUP_REMOVED lines=14> */
[----:B--2---:R-:W-:-:S05]  /*75640*/  PRMT R3, R59, 0x7770, RZ ;  /* 0x000077703b037816 */ /* 0x004fca00000000ff */
[----:B------:R0:W-:Y:S04]  /*75650*/  @P3 STG.E.U8 desc[UR32][R56.64], R3 ;  /* 0x0000000338003986 */ /* 0x0001e8000c101120 */
[----:B0-----:R-:W2:Y:S04]  /*75660*/  LDL.LU.64 R56, [R1+0xb90] ;  /* 0x000b900001387983 */ /* 0x001ea80000300a00 */
[----:B------:R-:W2:Y:S04]  /*75670*/  LDL.LU.64 R26, [R1+0xb70] ;  /* 0x000b7000011a7983 */ /* 0x000ea80000300a00 */
[----:B------:R-:W2:Y:S04]  /*75680*/  LDL.LU.64 R22, [R1+0xb68] ;  /* 0x000b680001167983 */ /* 0x000ea80000300a00 */
[----:B------:R-:W2:Y:S01]  /*75690*/  LDL.LU R15, [R1+0x4] ;  /* 0x00000400010f7983 */ /* 0x000ea20000300800 */
[----:B------:R-:W-:-:S02]  /*756a0*/  @P6 LOP3.LUT R60, R60, 0x200, RZ, 0xfc, !PT ;  /* 0x000002003c3c6812 */ /* 0x000fc400078efcff */
[C---:B------:R-:W-:Y:S01]  /*756b0*/  LOP3.LUT P6, RZ, R5.reuse, 0x200, RZ, 0xc0, !PT ;  /* 0x0000020005ff7812 */ /* 0x040fe200078cc0ff */
[----:B------:R-:W2:Y:S01]  /*756c0*/  LDL.LU.64 R18, [R1+0xb60] ;  /* 0x000b600001127983 */ /* 0x000ea20000300a00 */
[----:B------:R-:W-:Y:S02]  /*756d0*/  LOP3.LUT R60, R60, 0xfffffbff, RZ, 0xc0, !PT ;  /* 0xfffffbff3c3c7812 */ /* 0x000fe400078ec0ff */
[C---:B------:R-:W-:Y:S01]  /*756e0*/  LOP3.LUT P2, RZ, R5.reuse, 0x8000, RZ, 0xc0, !PT ;  /* 0x0000800005ff7812 */ /* 0x040fe2000784c0ff */
[----:B------:R-:W2:Y:S01]  /*756f0*/  LDL.LU.64 R16, [R1+0xb50] ;  /* 0x000b500001107983 */ /* 0x000ea20000300a00 */
[----:B------:R-:W-:Y:S02]  /*75700*/  LOP3.LUT P1, RZ, R5, 0x4000, RZ, 0xc0, !PT ;  /* 0x0000400005ff7812 */ /* 0x000fe4000782c0ff */
[----:B------:R-:W-:Y:S01]  /*75710*/  PRMT R3, R59, 0x7771, RZ ;  /* 0x000077713b037816 */ /* 0x000fe200000000ff */
[----:B------:R-:W2:Y:S04]  /*75720*/  LDL.LU.64 R12, [R1+0xb30] ;  /* 0x000b3000010c7983 */ /* 0x000ea80000300a00 */
[----:B------:R-:W-:-:S02]  /*75730*/  @P6 LOP3.LUT R60, R60, 0x400, RZ, 0xfc, !PT ;  /* 0x000004003c3c6812 */ /* 0x000fc400078efcff */
[C---:B------:R-:W-:Y:S02]  /*75740*/  LOP3.LUT P6, RZ, R5.reuse, 0x400, RZ, 0xc0, !PT ;  /* 0x0000040005ff7812 */ /* 0x040fe400078cc0ff */
[----:B------:R-:W-:Y:S01]  /*75750*/  LOP3.LUT R60, R60, 0xfffff7ff, RZ, 0xc0, !PT ;  /* 0xfffff7ff3c3c7812 */ /* 0x000fe200078ec0ff */
[----:B---3--:R0:W-:Y:S01]  /*75760*/  @P2 STG.E.U8 desc[UR32][R8.64], R3 ;  /* 0x0000000308002986 */ /* 0x0081e2000c101120 */
[----:B------:R-:W-:-:S09]  /*75770*/  LOP3.LUT P0, RZ, R5, 0x2000, RZ, 0xc0, !PT ;  /* 0x0000200005ff7812 */ /* 0x000fd2000780c0ff */
[----:B------:R-:W-:Y:S02]  /*75780*/  @P6 LOP3.LUT R60, R60, 0x800, RZ, 0xfc, !PT ;  /* 0x000008003c3c6812 */ /* 0x000fe400078efcff */
[----:B------:R-:W-:Y:S02]  /*75790*/  LOP3.LUT P6, RZ, R5, 0x800, RZ, 0xc0, !PT ;  /* 0x0000080005ff7812 */ /* 0x000fe400078cc0ff */
[----:B0-----:R-:W-:Y:S02]  /*757a0*/  PRMT R3, R59, 0x7772, RZ ;  /* 0x000077723b037816 */ /* 0x001fe400000000ff */
[----:B------:R-:W-:-:S03]  /*757b0*/  LOP3.LUT R60, R60, 0xffffefff, RZ, 0xc0, !PT ;  /* 0xffffefff3c3c7812 */ /* 0x000fc600078ec0ff */
[----:B----4-:R0:W-:Y:S06]  /*757c0*/  @P1 STG.E.U8 desc[UR32][R54.64], R3 ;  /* 0x0000000336001986 */ /* 0x0101ec000c101120 */
[----:B------:R-:W-:Y:S02]  /*757d0*/  @P6 LOP3.LUT R60, R60, 0x1000, RZ, 0xfc, !PT ;  /* 0x000010003c3c6812 */ /* 0x000fe400078efcff */
[----:B0-----:R-:W-:Y:S02]  /*757e0*/  PRMT R3, R59, 0x7773, RZ ;  /* 0x000077733b037816 */ /* 0x001fe400000000ff */
[----:B------:R-:W-:-:S03]  /*757f0*/  LOP3.LUT P6, RZ, R5, 0x1000, RZ, 0xc0, !PT ;  /* 0x0000100005ff7812 */ /* 0x000fc600078cc0ff */
[----:B------:R0:W-:Y:S04]  /*75800*/  @P0 STG.E.U8 desc[UR32][R52.64], R3 ;  /* 0x0000000334000986 */ /* 0x0001e8000c101120 */
[----:B0-----:R-:W3:Y:S01]  /*75810*/  LDL.LU R53, [R1+0x58] ;  /* 0x0000580001357983 */ /* 0x001ee20000300800 */
[----:B------:R-:W-:-:S03]  /*75820*/  PRMT R3, R14, 0x7770, RZ ;  /* 0x000077700e037816 */ /* 0x000fc600000000ff */
[----:B------:R-:W4:Y:S04]  /*75830*/  LDL.LU.64 R10, [R1+0xb28] ;  /* 0x000b2800010a7983 */ /* 0x000f280000300a00 */
[----:B------:R-:W4:Y:S04]  /*75840*/  LDL.LU.64 R8, [R1+0xb20] ;  /* 0x000b200001087983 */ /* 0x000f280000300a00 */
[----:B------:R0:W-:Y:S01]  /*75850*/  @P6 STG.E.U8 desc[UR32][R50.64], R3 ;  /* 0x0000000332006986 */ /* 0x0001e2000c101120 */
[----:B------:R-:W-:-:S03]  /*75860*/  LOP3.LUT P6, RZ, R60, 0x1000, RZ, 0xc0, !PT ;  /* 0x000010003cff7812 */ /* 0x000fc600078cc0ff */
[----:B------:R-:W4:Y:S04]  /*75870*/  LDL.LU.64 R54, [R1+0xb10] ;  /* 0x000b100001367983 */ /* 0x000f280000300a00 */
[----:B------:R-:W4:Y:S01]  /*75880*/  LDL.LU.64 R58, [R1+0xaf0] ;  /* 0x000af000013a7983 */ /* 0x000f220000300a00 */
[----:B0-----:R-:W-:-:S03]  /*75890*/  PRMT R3, R14, 0x7771, RZ ;  /* 0x000077710e037816 */ /* 0x001fc600000000ff */
[----:B------:R-:W4:Y:S04]  /*758a0*/  LDL.LU R52, [R1+0x8] ;  /* 0x0000080001347983 */ /* 0x000f280000300800 */
[----:B------:R0:W-:Y:S01]  /*758b0*/  @P6 STG.E.U8 desc[UR32][R48.64], R3 ;  /* 0x0000000330006986 */ /* 0x0001e2000c101120 */
[----:B------:R-:W-:-:S03]  /*758c0*/  LOP3.LUT P6, RZ, R60, 0x800, RZ, 0xc0, !PT ;  /* 0x000008003cff7812 */ /* 0x000fc600078cc0ff */
[----:B------:R-:W4:Y:S04]  /*758d0*/  LDL.LU.64 R50, [R1+0xae8] ;  /* 0x000ae80001327983 */ /* 0x000f280000300a00 */
[----:B0-----:R-:W4:Y:S01]  /*758e0*/  LDL.LU.64 R48, [R1+0xae0] ;  /* 0x000ae00001307983 */ /* 0x001f220000300a00 */
[----:B------:R-:W-:-:S05]  /*758f0*/  PRMT R3, R14, 0x7772, RZ ;  /* 0x000077720e037816 */ /* 0x000fca00000000ff */
        /* <DEDUP_REMOVED lines=20> */
[----:B---3--:R-:W-:-:S07]  /*75a40*/  PRMT R3, R53, 0x7770, RZ ;  /* 0x0000777035037816 */ /* 0x008fce00000000ff */
[----:B----4-:R0:W-:Y:S01]  /*75a50*/  @P6 STG.E.U8 desc[UR32][R10.64], R3 ;  /* 0x000000030a006986 */ /* 0x0101e2000c101120 */
        /* <DEDUP_REMOVED lines=19> */
[----:B------:R-:W4:Y:S04]  /*75b90*/  LDL.LU.64 R54, [R1+0xa98] ;  /* 0x000a980001367983 */ /* 0x000f280000300a00 */
[----:B------:R-:W3:Y:S04]  /*75ba0*/  LDL.LU R53, [R1+0x5c] ;  /* 0x00005c0001357983 */ /* 0x000ee80000300800 */
        /* <DEDUP_REMOVED lines=20> */
[----:B0-----:R-:W2:Y:S01]  /*75cf0*/  LDL.LU.64 R56, [R1+0xa70] ;  /* 0x000a700001387983 */ /* 0x001ea20000300a00 */
[----:B---3--:R-:W-:-:S05]  /*75d00*/  PRMT R3, R53, 0x7770, RZ ;  /* 0x0000777035037816 */ /* 0x008fca00000000ff */
[----:B------:R0:W-:Y:S04]  /*75d10*/  @P2 STG.E.U8 desc[UR32][R48.64], R3 ;  /* 0x0000000330002986 */ /* 0x0001e8000c101120 */
[----:B0-----:R-:W3:Y:S01]  /*75d20*/  LDL.LU.64 R48, [R1+0xa50] ;  /* 0x000a500001307983 */ /* 0x001ee20000300a00 */
[----:B------:R-:W-:-:S03]  /*75d30*/  LOP3.LUT R60, R60, 0xfffffffd, RZ, 0xc0, !PT ;  /* 0xfffffffd3c3c7812 */ /* 0x000fc600078ec0ff */
[----:B------:R-:W3:Y:S01]  /*75d40*/  LDL.LU.64 R22, [R1+0xa40] ;  /* 0x000a400001167983 */ /* 0x000ee20000300a00 */
[----:B------:R-:W-:Y:S02]  /*75d50*/  @P6 LOP3.LUT R60, R60, 0x2, RZ, 0xfc, !PT ;  /* 0x000000023c3c6812 */ /* 0x000fe400078efcff */
[----:B------:R-:W-:Y:S01]  /*75d60*/  LOP3.LUT P6, RZ, R6, 0x400000, RZ, 0xc0, !PT ;  /* 0x0040000006ff7812 */ /* 0x000fe200078cc0ff */
[----:B------:R-:W3:Y:S01]  /*75d70*/  LDL.LU R52, [R1+0x130] ;  /* 0x0001300001347983 */ /* 0x000ee20000300800 */
[----:B------:R-:W-:-:S03]  /*75d80*/  LOP3.LUT R60, R60, 0xfffffffb, RZ, 0xc0, !PT ;  /* 0xfffffffb3c3c7812 */ /* 0x000fc600078ec0ff */
[----:B------:R-:W3:Y:S04]  /*75d90*/  LDL.LU.64 R18, [R1+0xa38] ;  /* 0x000a380001127983 */ /* 0x000ee80000300a00 */
[----:B------:R-:W3:Y:S04]  /*75da0*/  LDL.LU.64 R16, [R1+0xa30] ;  /* 0x000a300001107983 */ /* 0x000ee80000300a00 */
[----:B------:R-:W-:Y:S01]  /*75db0*/  @P6 LOP3.LUT R60, R60, 0x4, RZ, 0xfc, !PT ;  /* 0x000000043c3c6812 */ /* 0x000fe200078efcff */
[----:B------:R-:W3:Y:S01]  /*75dc0*/  LDL.LU.64 R14, [R1+0xa10] ;  /* 0x000a1000010e7983 */ /* 0x000ee20000300a00 */
[----:B------:R-:W-:-:S02]  /*75dd0*/  LOP3.LUT P6, RZ, R6, 0x800000, RZ, 0xc0, !PT ;  /* 0x0080000006ff7812 */ /* 0x000fc400078cc0ff */
[----:B------:R-:W-:Y:S01]  /*75de0*/  LOP3.LUT R60, R60, 0xfffffff7, RZ, 0xc0, !PT ;  /* 0xfffffff73c3c7812 */ /* 0x000fe200078ec0ff */
[----:B------:R-:W3:Y:S01]  /*75df0*/  LDL.LU.64 R12, [R1+0xa00] ;  /* 0x000a0000010c7983 */ /* 0x000ee20000300a00 */
[C---:B------:R-:W-:Y:S02]  /*75e00*/  LOP3.LUT P1, RZ, R6.reuse, 0x8000000, RZ, 0xc0, !PT ;  /* 0x0800000006ff7812 */ /* 0x040fe4000782c0ff */
[----:B------:R-:W-:Y:S01]  /*75e10*/  LOP3.LUT P0, RZ, R6, 0x4000000, RZ, 0xc0, !PT ;  /* 0x0400000006ff7812 */ /* 0x000fe2000780c0ff */
[----:B------:R-:W3:Y:S06]  /*75e20*/  LDL.LU.64 R10, [R1+0x9f8] ;  /* 0x0009f800010a7983 */ /* 0x000eec0000300a00 */
[----:B------:R-:W-:-:S02]  /*75e30*/  @P6 LOP3.LUT R60, R60, 0x8, RZ, 0xfc, !PT ;  /* 0x000000083c3c6812 */ /* 0x000fc400078efcff */
[----:B------:R-:W-:Y:S02]  /*75e40*/  LOP3.LUT P6, RZ, R6, 0x1000000, RZ, 0xc0, !PT ;  /* 0x0100000006ff7812 */ /* 0x000fe400078cc0ff */
[----:B------:R-:W-:Y:S02]  /*75e50*/  LOP3.LUT R60, R60, 0xffffffef, RZ, 0xc0, !PT ;  /* 0xffffffef3c3c7812 */ /* 0x000fe400078ec0ff */
[----:B------:R-:W-:-:S05]  /*75e60*/  PRMT R3, R53, 0x7771, RZ ;  /* 0x0000777135037816 */ /* 0x000fca00000000ff */
[----:B----4-:R0:W-:Y:S04]  /*75e70*/  @P1 STG.E.U8 desc[UR32][R8.64], R3 ;  /* 0x0000000308001986 */ /* 0x0101e8000c101120 */
[----:B------:R-:W-:Y:S02]  /*75e80*/  @P6 LOP3.LUT R60, R60, 0x10, RZ, 0xfc, !PT ;  /* 0x000000103c3c6812 */ /* 0x000fe400078efcff */
[----:B------:R-:W-:Y:S02]  /*75e90*/  LOP3.LUT P6, RZ, R6, 0x2000000, RZ, 0xc0, !PT ;  /* 0x0200000006ff7812 */ /* 0x000fe400078cc0ff */
[C---:B0-----:R-:W-:Y:S01]  /*75ea0*/  PRMT R3, R53.reuse, 0x7772, RZ ;  /* 0x0000777235037816 */ /* 0x041fe200000000ff */
[----:B------:R-:W4:Y:S04]  /*75eb0*/  LDL.LU.64 R8, [R1+0x9f0] ;  /* 0x0009f00001087983 */ /* 0x000f280000300a00 */
[----:B------:R0:W-:Y:S02]  /*75ec0*/  @P0 STG.E.U8 desc[UR32][R54.64], R3 ;  /* 0x0000000336000986 */ /* 0x0001e4000c101120 */
[----:B0-----:R-:W-:-:S02]  /*75ed0*/  PRMT R3, R53, 0x7773, RZ ;  /* 0x0000777335037816 */ /* 0x001fc400000000ff */
[----:B------:R-:W4:Y:S04]  /*75ee0*/  LDL.LU.64 R54, [R1+0x9d0] ;  /* 0x0009d00001367983 */ /* 0x000f280000300a00 */
[----:B------:R0:W-:Y:S01]  /*75ef0*/  @P6 STG.E.U8 desc[UR32][R58.64], R3 ;  /* 0x000000033a006986 */ /* 0x0001e2000c101120 */
[----:B------:R-:W-:-:S03]  /*75f00*/  LOP3.LUT P6, RZ, R60, 0x10, RZ, 0xc0, !PT ;  /* 0x000000103cff7812 */ /* 0x000fc600078cc0ff */
[----:B------:R-:W4:Y:S01]  /*75f10*/  LDL.LU R53, [R1+0x134] ;  /* 0x0001340001357983 */ /* 0x000f220000300800 */
[----:B0-----:R-:W-:-:S03]  /*75f20*/  PRMT R3, R27, 0x7770, RZ ;  /* 0x000077701b037816 */ /* 0x001fc600000000ff */
[----:B------:R-:W4:Y:S06]  /*75f30*/  LDL.LU.64 R58, [R1+0x9c0] ;  /* 0x0009c000013a7983 */ /* 0x000f2c0000300a00 */
        /* <DEDUP_REMOVED lines=8> */
[----:B---3--:R0:W-:Y:S01]  /*75fc0*/  @P6 STG.E.U8 desc[UR32][R48.64], R3 ;  /* 0x0000000330006986 */ /* 0x0081e2000c101120 */
[C---:B------:R-:W-:Y:S02]  /*75fd0*/  LOP3.LUT P6, RZ, R60.reuse, 0x2, RZ, 0xc0, !PT ;  /* 0x000000023cff7812 */ /* 0x040fe400078cc0ff */
[----:B0-----:R-:W-:Y:S01]  /*75fe0*/  PRMT R3, R27, 0x7773, RZ ;  /* 0x000077731b037816 */ /* 0x001fe200000000ff */
[----:B------:R-:W3:Y:S10]  /*75ff0*/  LDL.LU.64 R48, [R1+0x2358] ;  /* 0x0023580001307983 */ /* 0x000ef40000300a00 */
[----:B------:R0:W-:Y:S01]  /*76000*/  @P6 STG.E.U8 desc[UR32][R22.64], R3 ;  /* 0x0000000316006986 */ /* 0x0001e2000c101120 */
[----:B------:R-:W-:-:S02]  /*76010*/  LOP3.LUT P6, RZ, R60, 0x1, RZ, 0xc0, !PT ;  /* 0x000000013cff7812 */ /* 0x000fc400078cc0ff */
        /* <DEDUP_REMOVED lines=18> */
[----:B----4-:R0:W-:Y:S01]  /*76140*/  @P4 STG.E.U8 desc[UR32][R8.64], R3 ;  /* 0x0000000308004986 */ /* 0x0101e2000c101120 */
[----:B------:R-:W-:Y:S02]  /*76150*/  LOP3.LUT P1, RZ, R6, 0x1000, RZ, 0xc0, !PT ;  /* 0x0000100006ff7812 */ /* 0x000fe4000782c0ff */
[----:B0-----:R-:W-:-:S05]  /*76160*/  PRMT R3, R7, 0x7772, RZ ;  /* 0x0000777207037816 */ /* 0x001fca00000000ff */
[----:B------:R0:W-:Y:S01]  /*76170*/  @P3 STG.E.U8 desc[UR32][R54.64], R3 ;  /* 0x0000000336003986 */ /* 0x0001e2000c101120 */
[----:B------:R-:W-:Y:S02]  /*76180*/  LOP3.LUT P0, RZ, R6, 0x800, RZ, 0xc0, !PT ;  /* 0x0000080006ff7812 */ /* 0x000fe4000780c0ff */
[----:B0-----:R-:W-:Y:S02]  /*76190*/  PRMT R3, R7, 0x7773, RZ ;  /* 0x0000777307037816 */ /* 0x001fe400000000ff */
[----:B------:R-:W4:Y:S04]  /*761a0*/  LDL.LU R7, [R1+0x2350] ;  /* 0x0023500001077983 */ /* 0x000f280000300800 */
[----:B------:R0:W-:Y:S02]  /*761b0*/  @P2 STG.E.U8 desc[UR32][R58.64], R3 ;  /* 0x000000033a002986 */ /* 0x0001e4000c101120 */
[----:B0-----:R-:W-:-:S05]  /*761c0*/  PRMT R3, R53, 0x7770, RZ ;  /* 0x0000777035037816 */ /* 0x001fca00000000ff */
[----:B------:R0:W-:Y:S02]  /*761d0*/  @P1 STG.E.U8 desc[UR32][R50.64], R3 ;  /* 0x0000000332001986 */ /* 0x0001e4000c101120 */
[----:B0-----:R-:W-:-:S05]  /*761e0*/  PRMT R3, R53, 0x7771, RZ ;  /* 0x0000777135037816 */ /* 0x001fca00000000ff */
[----:B--2---:R0:W-:Y:S04]  /*761f0*/  @P0 STG.E.U8 desc[UR32][R56.64], R3 ;  /* 0x0000000338000986 */ /* 0x0041e8000c101120 */
[----:B0-----:R-:W2:Y:S04]  /*76200*/  LDL.LU.64 R56, [R1+0x988] ;  /* 0x0009880001387983 */ /* 0x001ea80000300a00 */
[----:B------:R-:W3:Y:S04]  /*76210*/  LDL.LU.64 R12, [R1+0x978] ;  /* 0x00097800010c7983 */ /* 0x000ee80000300a00 */
[----:B------:R-:W3:Y:S04]  /*76220*/  LDL.LU.64 R10, [R1+0x970] ;  /* 0x00097000010a7983 */ /* 0x000ee80000300a00 */
[----:B------:R-:W3:Y:S04]  /*76230*/  LDL.LU.64 R8, [R1+0x968] ;  /* 0x0009680001087983 */ /* 0x000ee80000300a00 */
[----:B------:R-:W3:Y:S04]  /*76240*/  LDL.LU.64 R54, [R1+0x948] ;  /* 0x0009480001367983 */ /* 0x000ee80000300a00 */
[----:B------:R-:W3:Y:S01]  /*76250*/  LDL.LU R59, [R1+0x124] ;  /* 0x00012400013b7983 */ /* 0x000ee20000300800 */
[----:B------:R-:W-:-:S03]  /*76260*/  LOP3.LUT P3, RZ, R6, 0x400, RZ, 0xc0, !PT ;  /* 0x0000040006ff7812 */ /* 0x000fc6000786c0ff */
[----:B------:R-:W3:Y:S01]  /*76270*/  LDL.LU.64 R50, [R1+0x938] ;  /* 0x0009380001327983 */ /* 0x000ee20000300a00 */
[----:B------:R-:W-:-:S03]  /*76280*/  PRMT R3, R53, 0x7772, RZ ;  /* 0x0000777235037816 */ /* 0x000fc600000000ff */
[----:B------:R-:W3:Y:S01]  /*76290*/  LDL.LU R52, [R1+0x138] ;  /* 0x0001380001347983 */ /* 0x000ee20000300800 */
[----:B------:R-:W-:Y:S02]  /*762a0*/  LOP3.LUT R4, R4, 0xffdfffff, RZ, 0xc0, !PT ;  /* 0xffdfffff04047812 */ /* 0x000fe400078ec0ff */
[C---:B------:R-:W-:Y:S02]  /*762b0*/  LOP3.LUT P2, RZ, R6.reuse, 0x200, RZ, 0xc0, !PT ;  /* 0x0000020006ff7812 */ /* 0x040fe4000784c0ff */
[C---:B------:R-:W-:Y:S02]  /*762c0*/  LOP3.LUT P1, RZ, R6.reuse, 0x100, RZ, 0xc0, !PT ;  /* 0x0000010006ff7812 */ /* 0x040fe4000782c0ff */
[----:B------:R-:W-:Y:S02]  /*762d0*/  LOP3.LUT P0, RZ, R6, 0x80, RZ, 0xc0, !PT ;  /* 0x0000008006ff7812 */ /* 0x000fe4000780c0ff */
[----:B----4-:R-:W-:Y:S01]  /*762e0*/  LOP3.LUT P6, RZ, R7, 0x40000000, RZ, 0xc0, !PT ;  /* 0x4000000007ff7812 */ /* 0x010fe200078cc0ff */
[----:B--2---:R0:W-:Y:S04]  /*762f0*/  @P3 STG.E.U8 desc[UR32][R56.64], R3 ;  /* 0x0000000338003986 */ /* 0x0041e8000c101120 */
[----:B0-----:R-:W2:Y:S08]  /*76300*/  LDL.LU.64 R56, [R1+0x930] ;  /* 0x0009300001387983 */ /* 0x001eb00000300a00 */
[----:B------:R-:W-:-:S02]  /*76310*/  @P6 LOP3.LUT R4, R4, 0x200000, RZ, 0xfc, !PT ;  /* 0x0020000004046812 */ /* 0x000fc400078efcff */
[----:B------:R-:W-:Y:S01]  /*76320*/  LOP3.LUT P6, RZ, R7, 0x80000000, RZ, 0xc0, !PT ;  /* 0x8000000007ff7812 */ /* 0x000fe200078cc0ff */
[----:B------:R-:W4:Y:S01]  /*76330*/  LDL.LU.64 R60, [R1+0x928] ;  /* 0x00092800013c7983 */ /* 0x000f220000300a00 */
[----:B------:R-:W-:-:S03]  /*76340*/  LOP3.LUT R4, R4, 0xffbfffff, RZ, 0xc0, !PT ;  /* 0xffbfffff04047812 */ /* 0x000fc600078ec0ff */
[----:B------:R-:W4:Y:S04]  /*76350*/  LDL.LU.64 R26, [R1+0x900] ;  /* 0x00090000011a7983 */ /* 0x000f280000300a00 */
[----:B------:R-:W4:Y:S04]  /*76360*/  LDL.LU.64 R22, [R1+0x8f0] ;  /* 0x0008f00001167983 */ /* 0x000f280000300a00 */
[----:B------:R-:W-:Y:S01]  /*76370*/  @P6 LOP3.LUT R4, R4, 0x400000, RZ, 0xfc, !PT ;  /* 0x0040000004046812 */ /* 0x000fe200078efcff */
[----:B------:R-:W4:Y:S01]  /*76380*/  LDL.LU.64 R18, [R1+0x8e8] ;  /* 0x0008e80001127983 */ /* 0x000f220000300a00 */
[----:B------:R-:W-:-:S02]  /*76390*/  LOP3.LUT P6, RZ, R6, 0x1, RZ, 0xc0, !PT ;  /* 0x0000000106ff7812 */ /* 0x000fc400078cc0ff */
[----:B------:R-:W-:Y:S01]  /*763a0*/  LOP3.LUT R4, R4, 0xff7fffff, RZ, 0xc0, !PT ;  /* 0xff7fffff04047812 */ /* 0x000fe200078ec0ff */
[----:B------:R-:W4:Y:S10]  /*763b0*/  LDL.LU.64 R16, [R1+0x8e0] ;  /* 0x0008e00001107983 */ /* 0x000f340000300a00 */
[----:B------:R-:W-:-:S02]  /*763c0*/  @P6 LOP3.LUT R4, R4, 0x800000, RZ, 0xfc, !PT ;  /* 0x0080000004046812 */ /* 0x000fc400078efcff */
        /* <DEDUP_REMOVED lines=11> */
[----:B------:R-:W-:Y:S02]  /*76480*/  PRMT R3, R53, 0x7773, RZ ;  /* 0x0000777335037816 */ /* 0x000fe400000000ff */
[----:B------:R-:W4:Y:S07]  /*76490*/  LDL.LU R53, [R1+0x13c] ;  /* 0x00013c0001357983 */ /* 0x000f2e0000300800 */
[----:B------:R-:W-:Y:S01]  /*764a0*/  @P6 LOP3.LUT R4, R4, 0x8000000, RZ, 0xfc, !PT ;  /* 0x0800000004046812 */ /* 0x000fe200078efcff */
[----:B---3--:R0:W-:Y:S01]  /*764b0*/  @P2 STG.E.U8 desc[UR32][R12.64], R3 ;  /* 0x000000030c002986 */ /* 0x0081e2000c101120 */
[----:B------:R-:W-:-:S02]  /*764c0*/  LOP3.LUT P6, RZ, R6, 0x20, RZ, 0xc0, !PT ;  /* 0x0000002006ff7812 */ /* 0x000fc400078cc0ff */
[----:B------:R-:W-:Y:S01]  /*764d0*/  LOP3.LUT R4, R4, 0xefffffff, RZ, 0xc0, !PT ;  /* 0xefffffff04047812 */ /* 0x000fe200078ec0ff */
[----:B------:R-:W3:Y:S01]  /*764e0*/  LDL.LU.64 R14, [R1+0x8c0] ;  /* 0x0008c000010e7983 */ /* 0x000ee20000300a00 */
[----:B0-----:R-:W-:-:S03]  /*764f0*/  PRMT R3, R59, 0x7770, RZ ;  /* 0x000077703b037816 */ /* 0x001fc600000000ff */
[----:B------:R-:W3:Y:S06]  /*76500*/  LDL.LU.64 R12, [R1+0x8b0] ;  /* 0x0008b000010c7983 */ /* 0x000eec0000300a00 */
[----:B------:R-:W-:Y:S02]  /*76510*/  @P6 LOP3.LUT R4, R4, 0x10000000, RZ, 0xfc, !PT ;  /* 0x1000000004046812 */ /* 0x000fe400078efcff */
[----:B------:R-:W-:Y:S01]  /*76520*/  LOP3.LUT P6, RZ, R6, 0x40, RZ, 0xc0, !PT ;  /* 0x0000004006ff7812 */ /* 0x000fe200078cc0ff */
[----:B------:R0:W-:Y:S02]  /*76530*/  @P1 STG.E.U8 desc[UR32][R10.64], R3 ;  /* 0x000000030a001986 */ /* 0x0001e4000c101120 */
[----:B0-----:R-:W-:-:S02]  /*76540*/  PRMT R3, R59, 0x7771, RZ ;  /* 0x000077713b037816 */ /* 0x001fc400000000ff */
[----:B------:R-:W3:Y:S04]  /*76550*/  LDL.LU.64 R10, [R1+0x8a8] ;  /* 0x0008a800010a7983 */ /* 0x000ee80000300a00 */
[----:B------:R0:W-:Y:S02]  /*76560*/  @P0 STG.E.U8 desc[UR32][R8.64], R3 ;  /* 0x0000000308000986 */ /* 0x0001e4000c101120 */
[----:B0-----:R-:W-:-:S05]  /*76570*/  PRMT R3, R59, 0x7772, RZ ;  /* 0x000077723b037816 */ /* 0x001fca00000000ff */
[----:B------:R0:W-:Y:S01]  /*76580*/  @P6 STG.E.U8 desc[UR32][R54.64], R3 ;  /* 0x0000000336006986 */ /* 0x0001e2000c101120 */
[C---:B------:R-:W-:Y:S02]  /*76590*/  LOP3.LUT P6, RZ, R4.reuse, 0x10000000, RZ, 0xc0, !PT ;  /* 0x1000000004ff7812 */ /* 0x040fe400078cc0ff */
[----:B0-----:R-:W-:Y:S01]  /*765a0*/  PRMT R3, R59, 0x7773, RZ ;  /* 0x000077733b037816 */ /* 0x001fe200000000ff */
[----:B------:R-:W3:Y:S10]  /*765b0*/  LDL.LU.64 R54, [R1+0x8a0] ;  /* 0x0008a00001367983 */ /* 0x000ef40000300a00 */
[----:B------:R0:W-:Y:S01]  /*765c0*/  @P6 STG.E.U8 desc[UR32][R50.64], R3 ;  /* 0x0000000332006986 */ /* 0x0001e2000c101120 */
[----:B------:R-:W-:-:S03]  /*765d0*/  LOP3.LUT P6, RZ, R4, 0x8000000, RZ, 0xc0, !PT ;  /* 0x0800000004ff7812 */ /* 0x000fc600078cc0ff */
[----:B------:R-:W3:Y:S04]  /*765e0*/  LDL.LU.64 R58, [R1+0x880] ;  /* 0x00088000013a7983 */ /* 0x000ee80000300a00 */
[----:B0-----:R-:W3:Y:S01]  /*765f0*/  LDL.LU.64 R50, [R1+0x870] ;  /* 0x0008700001327983 */ /* 0x001ee20000300a00 */
[----:B------:R-:W-:-:S03]  /*76600*/  PRMT R3, R52, 0x7770, RZ ;  /* 0x0000777034037816 */ /* 0x000fc600000000ff */
[----:B------:R-:W3:Y:S04]  /*76610*/  LDL.LU R9, [R1+0x12c] ;  /* 0x00012c0001097983 */ /* 0x000ee80000300800 */
[----:B--2---:R0:W-:Y:S04]  /*76620*/  @P6 STG.E.U8 desc[UR32][R56.64], R3 ;  /* 0x0000000338006986 */ /* 0x0041e8000c101120 */
[----:B0-----:R-:W2:Y:S01]  /*76630*/  LDL.LU.64 R56, [R1+0x868] ;  /* 0x0008680001387983 */ /* 0x001ea20000300a00 */
[----:B------:R-:W-:Y:S02]  /*76640*/  LOP3.LUT P6, RZ, R4, 0x4000000, RZ, 0xc0, !PT ;  /* 0x0400000004ff7812 */ /* 0x000fe400078cc0ff */
[----:B------:R-:W-:-:S11]  /*76650*/  PRMT R3, R52, 0x7771, RZ ;  /* 0x0000777134037816 */ /* 0x000fd600000000ff */
[----:B----4-:R0:W-:Y:S01]  /*76660*/  @P6 STG.E.U8 desc[UR32][R60.64], R3 ;  /* 0x000000033c006986 */ /* 0x0101e2000c101120 */
        /* <DEDUP_REMOVED lines=16> */
[----:B---3--:R0:W-:Y:S01]  /*76770*/  @P6 STG.E.U8 desc[UR32][R14.64], R3 ;  /* 0x000000030e006986 */ /* 0x0081e2000c101120 */
[C---:B------:R-:W-:Y:S02]  /*76780*/  LOP3.LUT P3, RZ, R7.reuse, 0x8000000, RZ, 0xc0, !PT ;  /* 0x0800000007ff7812 */ /* 0x040fe4000786c0ff */
[----:B0-----:R-:W-:Y:S02]  /*76790*/  PRMT R3, R48, 0x7773, RZ ;  /* 0x0000777330037816 */ /* 0x001fe400000000ff */
[C---:B------:R-:W-:Y:S01]  /*767a0*/  LOP3.LUT P2, RZ, R7.reuse, 0x4000000, RZ, 0xc0, !PT ;  /* 0x0400000007ff7812 */ /* 0x040fe2000784c0ff */
[----:B------:R-:W3:Y:S04]  /*767b0*/  LDL.LU R48, [R1+0x234c] ;  /* 0x00234c0001307983 */ /* 0x000ee80000300800 */
[----:B------:R0:W-:Y:S01]  /*767c0*/  @P5 STG.E.U8 desc[UR32][R12.64], R3 ;  /* 0x000000030c005986 */ /* 0x0001e2000c101120 */
[----:B------:R-:W-:-:S02]  /*767d0*/  LOP3.LUT P1, RZ, R7, 0x2000000, RZ, 0xc0, !PT ;  /* 0x0200000007ff7812 */ /* 0x000fc4000782c0ff */
        /* <DEDUP_REMOVED lines=8> */
[----:B------:R0:W-:Y:S02]  /*76860*/  @P1 STG.E.U8 desc[UR32][R50.64], R3 ;  /* 0x0000000332001986 */ /* 0x0001e4000c101120 */
[----:B0-----:R-:W-:-:S05]  /*76870*/  PRMT R3, R9, 0x7770, RZ ;  /* 0x0000777009037816 */ /* 0x001fca00000000ff */
[----:B--2---:R0:W-:Y:S04]  /*76880*/  @P0 STG.E.U8 desc[UR32][R56.64], R3 ;  /* 0x0000000338000986 */ /* 0x0041e8000c101120 */
[----:B0-----:R-:W2:Y:S04]  /*76890*/  LDL.LU.64 R56, [R1+0x860] ;  /* 0x0008600001387983 */ /* 0x001ea80000300a00 */
[----:B------:R-:W4:Y:S04]  /*768a0*/  LDL.LU.64 R10, [R1+0x840] ;  /* 0x00084000010a7983 */ /* 0x000f280000300a00 */
[----:B------:R-:W3:Y:S04]  /*768b0*/  LDL.LU.64 R50, [R1+0x830] ;  /* 0x0008300001327983 */ /* 0x000ee80000300a00 */
[----:B------:R-:W3:Y:S04]  /*768c0*/  LDL.LU.64 R54, [R1+0x828] ;  /* 0x0008280001367983 */ /* 0x000ee80000300a00 */
[----:B------:R-:W3:Y:S04]  /*768d0*/  LDL.LU.64 R58, [R1+0x820] ;  /* 0x00082000013a7983 */ /* 0x000ee80000300a00 */
[----:B------:R-:W3:Y:S04]  /*768e0*/  LDL.LU.64 R52, [R1+0x800] ;  /* 0x0008000001347983 */ /* 0x000ee80000300a00 */
[----:B------:R-:W3:Y:S01]  /*768f0*/  LDL.LU R18, [R1+0x110] ;  /* 0x0001100001127983 */ /* 0x000ee20000300800 */
        /* <DEDUP_REMOVED lines=22> */
[C---:B------:R-:W-:Y:S01]  /*76a60*/  LOP3.LUT P6, RZ, R7.reuse, 0x10000, RZ, 0xc0, !PT ;  /* 0x0001000007ff7812 */ /* 0x040fe200078cc0ff */
[----:B------:R-:W2:Y:S01]  /*76a70*/  LDL.LU.64 R22, [R1+0x7b8] ;  /* 0x0007b80001167983 */ /* 0x000ea20000300a00 */
[C---:B------:R-:W-:Y:S02]  /*76a80*/  LOP3.LUT P2, RZ, R7.reuse, 0x400000, RZ, 0xc0, !PT ;  /* 0x0040000007ff7812 */ /* 0x040fe4000784c0ff */
[----:B------:R-:W-:Y:S01]  /*76a90*/  LOP3.LUT R4, R4, 0xfffbffff, RZ, 0xc0, !PT ;  /* 0xfffbffff04047812 */ /* 0x000fe200078ec0ff */
[----:B------:R-:W2:Y:S01]  /*76aa0*/  LDL.LU.64 R16, [R1+0x7a8] ;  /* 0x0007a80001107983 */ /* 0x000ea20000300a00 */
[----:B------:R-:W-:Y:S02]  /*76ab0*/  LOP3.LUT P1, RZ, R7, 0x200000, RZ, 0xc0, !PT ;  /* 0x0020000007ff7812 */ /* 0x000fe4000782c0ff */
[----:B------:R-:W-:-:S05]  /*76ac0*/  PRMT R3, R9, 0x7772, RZ ;  /* 0x0000777209037816 */ /* 0x000fca00000000ff */
[----:B------:R-:W-:Y:S02]  /*76ad0*/  @P6 LOP3.LUT R4, R4, 0x40000, RZ, 0xfc, !PT ;  /* 0x0004000004046812 */ /* 0x000fe400078efcff */
[----:B------:R-:W-:Y:S01]  /*76ae0*/  LOP3.LUT P6, RZ, R7, 0x20000, RZ, 0xc0, !PT ;  /* 0x0002000007ff7812 */ /* 0x000fe200078cc0ff */
[----:B----4-:R0:W-:Y:S01]  /*76af0*/  @P2 STG.E.U8 desc[UR32][R10.64], R3 ;  /* 0x000000030a002986 */ /* 0x0101e2000c101120 */
[----:B------:R-:W-:Y:S02]  /*76b00*/  LOP3.LUT R4, R4, 0xfff7ffff, RZ, 0xc0, !PT ;  /* 0xfff7ffff04047812 */ /* 0x000fe400078ec0ff */
[----:B0-----:R-:W-:-:S09]  /*76b10*/  PRMT R3, R9, 0x7773, RZ ;  /* 0x0000777309037816 */ /* 0x001fd200000000ff */
[----:B------:R-:W-:Y:S02]  /*76b20*/  @P6 LOP3.LUT R4, R4, 0x80000, RZ, 0xfc, !PT ;  /* 0x0008000004046812 */ /* 0x000fe400078efcff */
[C---:B------:R-:W-:Y:S01]  /*76b30*/  LOP3.LUT P6, RZ, R7.reuse, 0x40000, RZ, 0xc0, !PT ;  /* 0x0004000007ff7812 */ /* 0x040fe200078cc0ff */
[----:B---3--:R0:W-:Y:S01]  /*76b40*/  @P1 STG.E.U8 desc[UR32][R50.64], R3 ;  /* 0x0000000332001986 */ /* 0x0081e2000c101120 */
        /* <DEDUP_REMOVED lines=63> */
[----:B------:R-:W2:Y:S04]  /*76f40*/  LDL.LU R9, [R1+0x118] ;  /* 0x0001180001097983 */ /* 0x000ea80000300800 */
        /* <DEDUP_REMOVED lines=22> */
[----:B------:R-:W2:Y:S04]  /*770b0*/  LDL.LU R54, [R1+0x11c] ;  /* 0x00011c0001367983 */ /* 0x000ea80000300800 */
[----:B------:R-:W2:Y:S04]  /*770c0*/  LDL.LU.64 R26, [R1+0x6b0] ;  /* 0x0006b000011a7983 */ /* 0x000ea80000300a00 */
[----:B------:R-:W2:Y:S01]  /*770d0*/  LDL.LU.64 R22, [R1+0x6a8] ;  /* 0x0006a80001167983 */ /* 0x000ea20000300a00 */
[----:B------:R-:W-:-:S02]  /*770e0*/  @P6 LOP3.LUT R4, R4, 0x200, RZ, 0xfc, !PT ;  /* 0x0000020004046812 */ /* 0x000fc400078efcff */
[----:B------:R-:W-:Y:S01]  /*770f0*/  LOP3.LUT P6, RZ, R48, 0x100, RZ, 0xc0, !PT ;  /* 0x0000010030ff7812 */ /* 0x000fe200078cc0ff */
[----:B------:R-:W2:Y:S01]  /*77100*/  LDL.LU.64 R18, [R1+0x6a0] ;  /* 0x0006a00001127983 */ /* 0x000ea20000300a00 */
[----:B------:R-:W-:-:S03]  /*77110*/  LOP3.LUT R4, R4, 0xfffffbff, RZ, 0xc0, !PT ;  /* 0xfffffbff04047812 */ /* 0x000fc600078ec0ff */
[----:B------:R-:W2:Y:S01]  /*77120*/  LDL.LU.64 R16, [R1+0x690] ;  /* 0x0006900001107983 */ /* 0x000ea20000300a00 */
[C---:B------:R-:W-:Y:S02]  /*77130*/  LOP3.LUT P2, RZ, R48.reuse, 0x10000, RZ, 0xc0, !PT ;  /* 0x0001000030ff7812 */ /* 0x040fe4000784c0ff */
[----:B------:R-:W-:Y:S01]  /*77140*/  LOP3.LUT P1, RZ, R48, 0x8000, RZ, 0xc0, !PT ;  /* 0x0000800030ff7812 */ /* 0x000fe2000782c0ff */
[----:B------:R-:W2:Y:S04]  /*77150*/  LDL.LU R55, [R1+0x10c] ;  /* 0x00010c0001377983 */ /* 0x000ea80000300800 */
[----:B------:R-:W-:Y:S01]  /*77160*/  @P6 LOP3.LUT R4, R4, 0x400, RZ, 0xfc, !PT ;  /* 0x0000040004046812 */ /* 0x000fe200078efcff */
[----:B------:R-:W2:Y:S01]  /*77170*/  LDL.LU.64 R14, [R1+0x670] ;  /* 0x00067000010e7983 */ /* 0x000ea20000300a00 */
[----:B------:R-:W-:-:S02]  /*77180*/  LOP3.LUT P6, RZ, R48, 0x80, RZ, 0xc0, !PT ;  /* 0x0000008030ff7812 */ /* 0x000fc400078cc0ff */
[----:B------:R-:W-:Y:S02]  /*77190*/  LOP3.LUT R4, R4, 0xfffff7ff, RZ, 0xc0, !PT ;  /* 0xfffff7ff04047812 */ /* 0x000fe400078ec0ff */
[----:B------:R-:W-:-:S09]  /*771a0*/  PRMT R3, R9, 0x7771, RZ ;  /* 0x0000777109037816 */ /* 0x000fd200000000ff */
[----:B------:R-:W-:Y:S02]  /*771b0*/  @P6 LOP3.LUT R4, R4, 0x800, RZ, 0xfc, !PT ;  /* 0x0000080004046812 */ /* 0x000fe400078efcff */
[C---:B------:R-:W-:Y:S01]  /*771c0*/  LOP3.LUT P6, RZ, R48.reuse, 0x40, RZ, 0xc0, !PT ;  /* 0x0000004030ff7812 */ /* 0x040fe200078cc0ff */
[----:B---3--:R0:W-:Y:S01]  /*771d0*/  @P2 STG.E.U8 desc[UR32][R12.64], R3 ;  /* 0x000000030c002986 */ /* 0x0081e2000c101120 */
[----:B------:R-:W-:Y:S02]  /*771e0*/  LOP3.LUT P0, RZ, R48, 0x400, RZ, 0xc0, !PT ;  /* 0x0000040030ff7812 */ /* 0x000fe4000780c0ff */
[----:B------:R-:W-:Y:S02]  /*771f0*/  LOP3.LUT R4, R4, 0xffffefff, RZ, 0xc0, !PT ;  /* 0xffffefff04047812 */ /* 0x000fe400078ec0ff */
[----:B0-----:R-:W-:Y:S01]  /*77200*/  PRMT R3, R9, 0x7772, RZ ;  /* 0x0000777209037816 */ /* 0x001fe200000000ff */
[----:B------:R-:W3:Y:S06]  /*77210*/  LDL.LU.64 R12, [R1+0x668] ;  /* 0x00066800010c7983 */ /* 0x000eec0000300a00 */
[----:B------:R-:W-:-:S02]  /*77220*/  @P6 LOP3.LUT R4, R4, 0x1000, RZ, 0xfc, !PT ;  /* 0x0000100004046812 */ /* 0x000fc400078efcff */
[----:B------:R-:W-:Y:S01]  /*77230*/  LOP3.LUT P6, RZ, R48, 0x8, RZ, 0xc0, !PT ;  /* 0x0000000830ff7812 */ /* 0x000fe200078cc0ff */
[----:B----4-:R0:W-:Y:S02]  /*77240*/  @P1 STG.E.U8 desc[UR32][R10.64], R3 ;  /* 0x000000030a001986 */ /* 0x0101e4000c101120 */
[----:B0-----:R-:W-:Y:S02]  /*77250*/  PRMT R3, R9, 0x7773, RZ ;  /* 0x0000777309037816 */ /* 0x001fe400000000ff */
[----:B------:R-:W4:Y:S04]  /*77260*/  LDL.LU.64 R10, [R1+0x660] ;  /* 0x00066000010a7983 */ /* 0x000f280000300a00 */
[----:B------:R0:W-:Y:S04]  /*77270*/  @P0 STG.E.U8 desc[UR32][R58.64], R3 ;  /* 0x000000033a000986 */ /* 0x0001e8000c101120 */
[----:B------:R-:W4:Y:S01]  /*77280*/  LDL.LU.64 R8, [R1+0x650] ;  /* 0x0006500001087983 */ /* 0x000f220000300a00 */
[----:B0-----:R-:W-:-:S03]  /*77290*/  PRMT R3, R61, 0x7770, RZ ;  /* 0x000077703d037816 */ /* 0x001fc600000000ff */
[----:B------:R-:W4:Y:S04]  /*772a0*/  LDL.LU.64 R58, [R1+0x630] ;  /* 0x00063000013a7983 */ /* 0x000f280000300a00 */
[----:B------:R0:W-:Y:S01]  /*772b0*/  @P6 STG.E.U8 desc[UR32][R52.64], R3 ;  /* 0x0000000334006986 */ /* 0x0001e2000c101120 */
[C---:B------:R-:W-:Y:S02]  /*772c0*/  LOP3.LUT P6, RZ, R4.reuse, 0x1000, RZ, 0xc0, !PT ;  /* 0x0000100004ff7812 */ /* 0x040fe400078cc0ff */
        /* <DEDUP_REMOVED lines=28> */
[----:B------:R-:W-:Y:S02]  /*77490*/  LOP3.LUT P3, RZ, R48, 0x100000, RZ, 0xc0, !PT ;  /* 0x0010000030ff7812 */ /* 0x000fe4000786c0ff */
[----:B0-----:R-:W-:-:S05]  /*774a0*/  PRMT R3, R55, 0x7771, RZ ;  /* 0x0000777137037816 */ /* 0x001fca00000000ff */
        /* <DEDUP_REMOVED lines=19> */
[----:B------:R-:W4:Y:S01]  /*775e0*/  LDL.LU.64 R52, [R1+0x5c8] ;  /* 0x0005c80001347983 */ /* 0x000f220000300a00 */
[----:B------:R-:W-:-:S03]  /*775f0*/  PRMT R3, R49, 0x7773, RZ ;  /* 0x0000777331037816 */ /* 0x000fc600000000ff */
[----:B------:R-:W4:Y:S01]  /*77600*/  LDL.LU R14, [R1+0xf4] ;  /* 0x0000f400010e7983 */ /* 0x000f220000300800 */
[----:B------:R-:W-:-:S03]  /*77610*/  LOP3.LUT P3, RZ, R48, 0x1000000, RZ, 0xc0, !PT ;  /* 0x0100000030ff7812 */ /* 0x000fc6000786c0ff */
[----:B------:R-:W4:Y:S04]  /*77620*/  LDL.LU R49, [R1+0x2348] ;  /* 0x0023480001317983 */ /* 0x000f280000300800 */
[----:B------:R-:W4:Y:S01]  /*77630*/  LDL.LU.64 R50, [R1+0x5c0] ;  /* 0x0005c00001327983 */ /* 0x000f220000300a00 */
        /* <DEDUP_REMOVED lines=15> */
[----:B------:R-:W2:Y:S01]  /*77730*/  LDL.LU.64 R60, [R1+0x598] ;  /* 0x00059800013c7983 */ /* 0x000ea20000300a00 */
[----:B------:R-:W-:-:S03]  /*77740*/  LOP3.LUT R4, R4, 0xfffffffd, RZ, 0xc0, !PT ;  /* 0xfffffffd04047812 */ /* 0x000fc600078ec0ff */
[----:B------:R-:W2:Y:S01]  /*77750*/  LDL.LU.64 R26, [R1+0x588] ;  /* 0x00058800011a7983 */ /* 0x000ea20000300a00 */
[----:B------:R-:W-:Y:S02]  /*77760*/  @P6 LOP3.LUT R4, R4, 0x2, RZ, 0xfc, !PT ;  /* 0x0000000204046812 */ /* 0x000fe400078efcff */
[----:B------:R-:W-:Y:S01]  /*77770*/  LOP3.LUT P6, RZ, R7, 0x8, RZ, 0xc0, !PT ;  /* 0x0000000807ff7812 */ /* 0x000fe200078cc0ff */
[----:B------:R-:W2:Y:S01]  /*77780*/  LDL.LU R15, [R1+0xe4] ;  /* 0x0000e400010f7983 */ /* 0x000ea20000300800 */
[----:B------:R-:W-:-:S03]  /*77790*/  LOP3.LUT R4, R4, 0xfffffffb, RZ, 0xc0, !PT ;  /* 0xfffffffb04047812 */ /* 0x000fc600078ec0ff */
[----:B------:R-:W2:Y:S04]  /*777a0*/  LDL.LU.64 R22, [R1+0x580] ;  /* 0x0005800001167983 */ /* 0x000ea80000300a00 */
[----:B------:R-:W2:Y:S04]  /*777b0*/  LDL.LU.64 R18, [R1+0x578] ;  /* 0x0005780001127983 */ /* 0x000ea80000300a00 */
[----:B------:R-:W-:Y:S01]  /*777c0*/  @P6 LOP3.LUT R4, R4, 0x4, RZ, 0xfc, !PT ;  /* 0x0000000404046812 */ /* 0x000fe200078efcff */
[----:B------:R-:W2:Y:S01]  /*777d0*/  LDL.LU.64 R16, [R1+0x558] ;  /* 0x0005580001107983 */ /* 0x000ea20000300a00 */
[----:B------:R-:W-:-:S02]  /*777e0*/  LOP3.LUT P6, RZ, R7, 0x4, RZ, 0xc0, !PT ;  /* 0x0000000407ff7812 */ /* 0x000fc400078cc0ff */
[----:B------:R-:W-:Y:S01]  /*777f0*/  LOP3.LUT R4, R4, 0xfffffff7, RZ, 0xc0, !PT ;  /* 0xfffffff704047812 */ /* 0x000fe200078ec0ff */
[----:B------:R-:W2:Y:S01]  /*77800*/  LDL.LU R59, [R1+0xf8] ;  /* 0x0000f800013b7983 */ /* 0x000ea20000300800 */
[C---:B------:R-:W-:Y:S02]  /*77810*/  LOP3.LUT P2, RZ, R48.reuse, 0x2000000, RZ, 0xc0, !PT ;  /* 0x0200000030ff7812 */ /* 0x040fe4000784c0ff */
[----:B------:R-:W-:Y:S01]  /*77820*/  LOP3.LUT P1, RZ, R48, 0x4000000, RZ, 0xc0, !PT ;  /* 0x0400000030ff7812 */ /* 0x000fe2000782c0ff */
[----:B------:R-:W2:Y:S01]  /*77830*/  LDL.LU.64 R12, [R1+0x548] ;  /* 0x00054800010c7983 */ /* 0x000ea20000300a00 */
[----:B---3--:R-:W-:-:S05]  /*77840*/  PRMT R3, R58, 0x7770, RZ ;  /* 0x000077703a037816 */ /* 0x008fca00000000ff */
[----:B------:R-:W-:Y:S02]  /*77850*/  @P6 LOP3.LUT R4, R4, 0x8, RZ, 0xfc, !PT ;  /* 0x0000000804046812 */ /* 0x000fe400078efcff */
[C---:B------:R-:W-:Y:S02]  /*77860*/  LOP3.LUT P6, RZ, R48.reuse, 0x40000000, RZ, 0xc0, !PT ;  /* 0x4000000030ff7812 */ /* 0x040fe400078cc0ff */
[----:B------:R-:W-:Y:S01]  /*77870*/  LOP3.LUT P0, RZ, R48, 0x10000000, RZ, 0xc0, !PT ;  /* 0x1000000030ff7812 */ /* 0x000fe2000780c0ff */
[----:B------:R0:W-:Y:S01]  /*77880*/  @P2 STG.E.U8 desc[UR32][R10.64], R3 ;  /* 0x000000030a002986 */ /* 0x0001e2000c101120 */
[----:B------:R-:W-:Y:S02]  /*77890*/  LOP3.LUT R4, R4, 0xffffffef, RZ, 0xc0, !PT ;  /* 0xffffffef04047812 */ /* 0x000fe400078ec0ff */
[----:B0-----:R-:W-:Y:S01]  /*778a0*/  PRMT R3, R58, 0x7771, RZ ;  /* 0x000077713a037816 */ /* 0x001fe200000000ff */
[----:B------:R-:W3:Y:S06]  /*778b0*/  LDL.LU.64 R10, [R1+0x540] ;  /* 0x00054000010a7983 */ /* 0x000eec0000300a00 */
[----:B------:R-:W-:-:S02]  /*778c0*/  @P6 LOP3.LUT R4, R4, 0x10, RZ, 0xfc, !PT ;  /* 0x0000001004046812 */ /* 0x000fc400078efcff */
[----:B------:R-:W-:Y:S01]  /*778d0*/  LOP3.LUT P6, RZ, R48, 0x20000000, RZ, 0xc0, !PT ;  /* 0x2000000030ff7812 */ /* 0x000fe200078cc0ff */
[----:B----4-:R0:W-:Y:S02]  /*778e0*/  @P1 STG.E.U8 desc[UR32][R8.64], R3 ;  /* 0x0000000308001986 */ /* 0x0101e4000c101120 */
[C---:B0-----:R-:W-:Y:S02]  /*778f0*/  PRMT R3, R58.reuse, 0x7772, RZ ;  /* 0x000077723a037816 */ /* 0x041fe400000000ff */
        /* <DEDUP_REMOVED lines=55> */
[----:B------:R-:W4:Y:S04]  /*77c70*/  LDL.LU.64 R54, [R1+0x490] ;  /* 0x0004900001367983 */ /* 0x000f280000300a00 */
[----:B------:R-:W4:Y:S01]  /*77c80*/  LDL.LU R59, [R1+0xfc] ;  /* 0x0000fc00013b7983 */ /* 0x000f220000300800 */
[----:B------:R-:W-:-:S03]  /*77c90*/  LOP3.LUT P3, RZ, R49, 0x40000000, RZ, 0xc0, !PT ;  /* 0x4000000031ff7812 */ /* 0x000fc6000786c0ff */
[----:B------:R-:W4:Y:S01]  /*77ca0*/  LDL.LU.64 R52, [R1+0x478] ;  /* 0x0004780001347983 */ /* 0x000f220000300a00 */
[----:B------:R-:W-:-:S03]  /*77cb0*/  PRMT R3, R58, 0x7772, RZ ;  /* 0x000077723a037816 */ /* 0x000fc600000000ff */
[----:B------:R-:W4:Y:S01]  /*77cc0*/  LDL.LU R27, [R1+0xec] ;  /* 0x0000ec00011b7983 */ /* 0x000f220000300800 */
[C---:B------:R-:W-:Y:S02]  /*77cd0*/  LOP3.LUT P2, RZ, R49.reuse, 0x20000000, RZ, 0xc0, !PT ;  /* 0x2000000031ff7812 */ /* 0x040fe4000784c0ff */
        /* <DEDUP_REMOVED lines=15> */
[----:B------:R-:W-:-:S05]  /*77dd0*/  PRMT R3, R58, 0x7773, RZ ;  /* 0x000077733a037816 */ /* 0x000fca00000000ff */
[----:B---3--:R0:W-:Y:S04]  /*77de0*/  @P2 STG.E.U8 desc[UR32][R50.64], R3 ;  /* 0x0000000332002986 */ /* 0x0081e8000c101120 */
[----:B0-----:R-:W3:Y:S01]  /*77df0*/  LDL.LU.64 R50, [R1+0x468] ;  /* 0x0004680001327983 */ /* 0x001ee20000300a00 */
[----:B------:R-:W-:Y:S02]  /*77e00*/  LOP3.LUT R5, R5, 0xfdffffff, RZ, 0xc0, !PT ;  /* 0xfdffffff05057812 */ /* 0x000fe400078ec0ff */
[----:B------:R-:W-:Y:S01]  /*77e10*/  LOP3.LUT P1, RZ, R49, 0x10000000, RZ, 0xc0, !PT ;  /* 0x1000000031ff7812 */ /* 0x000fe2000782c0ff */
[----:B------:R-:W3:Y:S01]  /*77e20*/  LDL.LU.64 R60, [R1+0x448] ;  /* 0x00044800013c7983 */ /* 0x000ee20000300a00 */
[----:B------:R-:W-:Y:S02]  /*77e30*/  @P6 LOP3.LUT R5, R5, 0x2000000, RZ, 0xfc, !PT ;  /* 0x0200000005056812 */ /* 0x000fe400078efcff */
[----:B------:R-:W-:Y:S01]  /*77e40*/  LOP3.LUT P6, RZ, R49, 0x800000, RZ, 0xc0, !PT ;  /* 0x0080000031ff7812 */ /* 0x000fe200078cc0ff */
[----:B------:R-:W3:Y:S01]  /*77e50*/  LDL.LU R10, [R1+0xd0] ;  /* 0x0000d000010a7983 */ /* 0x000ee20000300800 */
[----:B------:R-:W-:-:S02]  /*77e60*/  LOP3.LUT R5, R5, 0xfbffffff, RZ, 0xc0, !PT ;  /* 0xfbffffff05057812 */ /* 0x000fc400078ec0ff */
[----:B------:R-:W-:Y:S01]  /*77e70*/  LOP3.LUT P0, RZ, R49, 0x8000000, RZ, 0xc0, !PT ;  /* 0x0800000031ff7812 */ /* 0x000fe2000780c0ff */
[----:B------:R-:W3:Y:S01]  /*77e80*/  LDL.LU.64 R22, [R1+0x438] ;  /* 0x0004380001167983 */ /* 0x000ee20000300a00 */
[----:B----4-:R-:W-:-:S03]  /*77e90*/  PRMT R3, R59, 0x7770, RZ ;  /* 0x000077703b037816 */ /* 0x010fc600000000ff */
[----:B------:R-:W4:Y:S04]  /*77ea0*/  LDL.LU.64 R18, [R1+0x430] ;  /* 0x0004300001127983 */ /* 0x000f280000300a00 */
[----:B------:R-:W-:Y:S01]  /*77eb0*/  @P6 LOP3.LUT R5, R5, 0x4000000, RZ, 0xfc, !PT ;  /* 0x0400000005056812 */ /* 0x000fe200078efcff */
[----:B------:R0:W-:Y:S01]  /*77ec0*/  @P1 STG.E.U8 desc[UR32][R12.64], R3 ;  /* 0x000000030c001986 */ /* 0x0001e2000c101120 */
[----:B------:R-:W-:Y:S02]  /*77ed0*/  LOP3.LUT P6, RZ, R49, 0x1000000, RZ, 0xc0, !PT ;  /* 0x0100000031ff7812 */ /* 0x000fe400078cc0ff */
[----:B------:R-:W-:Y:S01]  /*77ee0*/  LOP3.LUT R5, R5, 0xf7ffffff, RZ, 0xc0, !PT ;  /* 0xf7ffffff05057812 */ /* 0x000fe200078ec0ff */
[----:B------:R-:W4:Y:S04]  /*77ef0*/  LDL.LU.64 R16, [R1+0x428] ;  /* 0x0004280001107983 */ /* 0x000f280000300a00 */
[----:B------:R-:W4:Y:S01]  /*77f00*/  LDL.LU.64 R14, [R1+0x408] ;  /* 0x00040800010e7983 */ /* 0x000f220000300a00 */
[----:B0-----:R-:W-:-:S03]  /*77f10*/  PRMT R3, R59, 0x7771, RZ ;  /* 0x000077713b037816 */ /* 0x001fc600000000ff */
[----:B------:R-:W4:Y:S02]  /*77f20*/  LDL.LU.64 R12, [R1+0x3f8] ;  /* 0x0003f800010c7983 */ /* 0x000f240000300a00 */
[----:B------:R-:W-:Y:S02]  /*77f30*/  @P6 LOP3.LUT R5, R5, 0x8000000, RZ, 0xfc, !PT ;  /* 0x0800000005056812 */ /* 0x000fe400078efcff */
[----:B------:R-:W-:Y:S02]  /*77f40*/  LOP3.LUT P6, RZ, R49, 0x2000000, RZ, 0xc0, !PT ;  /* 0x0200000031ff7812 */ /* 0x000fe400078cc0ff */
[----:B------:R-:W-:Y:S01]  /*77f50*/  LOP3.LUT R5, R5, 0xefffffff, RZ, 0xc0, !PT ;  /* 0xefffffff05057812 */ /* 0x000fe200078ec0ff */
[----:B------:R0:W-:Y:S10]  /*77f60*/  @P0 STG.E.U8 desc[UR32][R8.64], R3 ;  /* 0x0000000308000986 */ /* 0x0001f4000c101120 */
[----:B------:R-:W-:-:S02]  /*77f70*/  @P6 LOP3.LUT R5, R5, 0x10000000, RZ, 0xfc, !PT ;  /* 0x1000000005056812 */ /* 0x000fc400078efcff */
[----:B------:R-:W-:Y:S01]  /*77f80*/  LOP3.LUT P6, RZ, R49, 0x4000000, RZ, 0xc0, !PT ;  /* 0x0400000031ff7812 */ /* 0x000fe200078cc0ff */
[----:B0-----:R-:W4:Y:S01]  /*77f90*/  LDL.LU.64 R8, [R1+0x3f0] ;  /* 0x0003f00001087983 */ /* 0x001f220000300a00 */
[----:B------:R-:W-:-:S11]  /*77fa0*/  PRMT R3, R59, 0x7772, RZ ;  /* 0x000077723b037816 */ /* 0x000fd600000000ff */
[----:B------:R0:W-:Y:S01]  /*77fb0*/  @P6 STG.E.U8 desc[UR32][R54.64], R3 ;  /* 0x0000000336006986 */ /* 0x0001e2000c101120 */
[----:B------:R-:W-:Y:S02]  /*77fc0*/  LOP3.LUT P6, RZ, R5, 0x10000000, RZ, 0xc0, !PT ;  /* 0x1000000005ff7812 */ /* 0x000fe400078cc0ff */
[----:B0-----:R-:W-:Y:S01]  /*77fd0*/  PRMT R3, R59, 0x7773, RZ ;  /* 0x000077733b037816 */ /* 0x001fe200000000ff */
[----:B------:R-:W4:Y:S10]  /*77fe0*/  LDL.LU.64 R54, [R1+0x3e8] ;  /* 0x0003e80001367983 */ /* 0x000f340000300a00 */
[----:B------:R0:W-:Y:S01]  /*77ff0*/  @P6 STG.E.U8 desc[UR32][R52.64], R3 ;  /* 0x0000000334006986 */ /* 0x0001e2000c101120 */
[----:B------:R-:W-:-:S03]  /*78000*/  LOP3.LUT P6, RZ, R5, 0x8000000, RZ, 0xc0, !PT ;  /* 0x0800000005ff7812 */ /* 0x000fc600078cc0ff */
[----:B------:R-:W4:Y:S01]  /*78010*/  LDL.LU.64 R58, [R1+0x3c8] ;  /* 0x0003c800013a7983 */ /* 0x000f220000300a00 */
[----:B0-----:R-:W-:-:S03]  /*78020*/  PRMT R3, R27, 0x7770, RZ ;  /* 0x000077701b037816 */ /* 0x001fc600000000ff */
[----:B------:R-:W4:Y:S04]  /*78030*/  LDL.LU.64 R52, [R1+0x3b8] ;  /* 0x0003b80001347983 */ /* 0x000f280000300a00 */
[----:B------:R-:W4:Y:S04]  /*78040*/  LDL.LU R11, [R1+0xd4] ;  /* 0x0000d400010b7983 */ /* 0x000f280000300800 */
[----:B--2---:R0:W-:Y:S01]  /*78050*/  @P6 STG.E.U8 desc[UR32][R56.64], R3 ;  /* 0x0000000338006986 */ /* 0x0041e2000c101120 */
[----:B------:R-:W-:Y:S02]  /*78060*/  LOP3.LUT P6, RZ, R5, 0x4000000, RZ, 0xc0, !PT ;  /* 0x0400000005ff7812 */ /* 0x000fe400078cc0ff */
[----:B0-----:R-:W-:Y:S01]  /*78070*/  PRMT R3, R27, 0x7771, RZ ;  /* 0x000077711b037816 */ /* 0x001fe200000000ff */
[----:B------:R-:W2:Y:S10]  /*78080*/  LDL.LU.64 R56, [R1+0x3b0] ;  /* 0x0003b00001387983 */ /* 0x000eb40000300a00 */
[----:B---3--:R0:W-:Y:S04]  /*78090*/  @P6 STG.E.U8 desc[UR32][R50.64], R3 ;  /* 0x0000000332006986 */ /* 0x0081e8000c101120 */
[----:B0-----:R-:W3:Y:S01]  /*780a0*/  LDL.LU.64 R50, [R1+0x2340] ;  /* 0x0023400001327983 */ /* 0x001ee20000300a00 */
[----:B------:R-:W-:-:S02]  /*780b0*/  LOP3.LUT P6, RZ, R5, 0x2000000, RZ, 0xc0, !PT ;  /* 0x0200000005ff7812 */ /* 0x000fc400078cc0ff */
[----:B------:R-:W-:-:S11]  /*780c0*/  PRMT R3, R27, 0x7772, RZ ;  /* 0x000077721b037816 */ /* 0x000fd600000000ff */
[----:B------:R0:W-:Y:S01]  /*780d0*/  @P6 STG.E.U8 desc[UR32][R60.64], R3 ;  /* 0x000000033c006986 */ /* 0x0001e2000c101120 */
[----:B------:R-:W-:Y:S02]  /*780e0*/  LOP3.LUT P6, RZ, R5, 0x1000000, RZ, 0xc0, !PT ;  /* 0x0100000005ff7812 */ /* 0x000fe400078cc0ff */
[----:B0-----:R-:W-:-:S11]  /*780f0*/  PRMT R3, R27, 0x7773, RZ ;  /* 0x000077731b037816 */ /* 0x001fd600000000ff */
[----:B------:R0:W-:Y:S01]  /*78100*/  @P6 STG.E.U8 desc[UR32][R22.64], R3 ;  /* 0x0000000316006986 */ /* 0x0001e2000c101120 */
[----:B------:R-:W-:Y:S02]  /*78110*/  LOP3.LUT P6, RZ, R5, 0x800000, RZ, 0xc0, !PT ;  /* 0x0080000005ff7812 */ /* 0x000fe400078cc0ff */
[----:B0-----:R-:W-:-:S11]  /*78120*/  PRMT R3, R10, 0x7770, RZ ;  /* 0x000077700a037816 */ /* 0x001fd600000000ff */
[----:B----4-:R0:W-:Y:S01]  /*78130*/  @P6 STG.E.U8 desc[UR32][R18.64], R3 ;  /* 0x0000000312006986 */ /* 0x0101e2000c101120 */
        /* <DEDUP_REMOVED lines=11> */
[C---:B------:R-:W-:Y:S02]  /*781f0*/  LOP3.LUT P2, RZ, R49.reuse, 0x4000, RZ, 0xc0, !PT ;  /* 0x0000400031ff7812 */ /* 0x040fe4000784c0ff */
[C---:B------:R-:W-:Y:S02]  /*78200*/  LOP3.LUT P1, RZ, R49.reuse, 0x2000, RZ, 0xc0, !PT ;  /* 0x0000200031ff7812 */ /* 0x040fe4000782c0ff */
[----:B------:R-:W-:Y:S02]  /*78210*/  LOP3.LUT P0, RZ, R49, 0x1000, RZ, 0xc0, !PT ;  /* 0x0000100031ff7812 */ /* 0x000fe4000780c0ff */
[----:B---3--:R-:W-:-:S05]  /*78220*/  PRMT R3, R50, 0x7770, RZ ;  /* 0x0000777032037816 */ /* 0x008fca00000000ff */
[----:B------:R0:W-:Y:S02]  /*78230*/  @P4 STG.E.U8 desc[UR32][R8.64], R3 ;  /* 0x0000000308004986 */ /* 0x0001e4000c101120 */
[----:B0-----:R-:W-:-:S05]  /*78240*/  PRMT R3, R50, 0x7771, RZ ;  /* 0x0000777132037816 */ /* 0x001fca00000000ff */
[----:B------:R0:W-:Y:S02]  /*78250*/  @P3 STG.E.U8 desc[UR32][R54.64], R3 ;  /* 0x0000000336003986 */ /* 0x0001e4000c101120 */
[----:B0-----:R-:W-:-:S05]  /*78260*/  PRMT R3, R50, 0x7772, RZ ;  /* 0x0000777232037816 */ /* 0x001fca00000000ff */
[----:B------:R0:W-:Y:S02]  /*78270*/  @P2 STG.E.U8 desc[UR32][R58.64], R3 ;  /* 0x000000033a002986 */ /* 0x0001e4000c101120 */
[----:B0-----:R-:W-:Y:S02]  /*78280*/  PRMT R3, R50, 0x7773, RZ ;  /* 0x0000777332037816 */ /* 0x001fe400000000ff */
[----:B------:R-:W3:Y:S04]  /*78290*/  LDL.LU R50, [R1+0x2338] ;  /* 0x0023380001327983 */ /* 0x000ee80000300800 */
[----:B------:R0:W-:Y:S02]  /*782a0*/  @P1 STG.E.U8 desc[UR32][R52.64], R3 ;  /* 0x0000000334001986 */ /* 0x0001e4000c101120 */
[----:B0-----:R-:W-:-:S05]  /*782b0*/  PRMT R3, R11, 0x7770, RZ ;  /* 0x000077700b037816 */ /* 0x001fca00000000ff */
[----:B--2---:R0:W-:Y:S04]  /*782c0*/  @P0 STG.E.U8 desc[UR32][R56.64], R3 ;  /* 0x0000000338000986 */ /* 0x0041e8000c101120 */
[----:B0-----:R-:W2:Y:S04]  /*782d0*/  LDL.LU.64 R56, [R1+0x3a8] ;  /* 0x0003a80001387983 */ /* 0x001ea80000300a00 */
[----:B------:R-:W4:Y:S04]  /*782e0*/  LDL.LU.64 R12, [R1+0x388] ;  /* 0x00038800010c7983 */ /* 0x000f280000300a00 */
[----:B------:R-:W4:Y:S04]  /*782f0*/  LDL.LU.64 R52, [R1+0x370] ;  /* 0x0003700001347983 */ /* 0x000f280000300a00 */
[----:B------:R-:W4:Y:S04]  /*78300*/  LDL.LU.64 R8, [R1+0x368] ;  /* 0x0003680001087983 */ /* 0x000f280000300a00 */
[----:B------:R-:W4:Y:S04]  /*78310*/  LDL.LU.64 R54, [R1+0x360] ;  /* 0x0003600001367983 */ /* 0x000f280000300a00 */
[----:B------:R-:W4:Y:S04]  /*78320*/  LDL.LU.64 R58, [R1+0x340] ;  /* 0x00034000013a7983 */ /* 0x000f280000300a00 */
[----:B------:R-:W4:Y:S01]  /*78330*/  LDL.LU R26, [R1+0xc4] ;  /* 0x0000c400011a7983 */ /* 0x000f220000300800 */
[----:B------:R-:W-:-:S02]  /*78340*/  LOP3.LUT P3, RZ, R49, 0x800, RZ, 0xc0, !PT ;  /* 0x0000080031ff7812 */ /* 0x000fc4000786c0ff */
[----:B------:R-:W-:Y:S02]  /*78350*/  PRMT R3, R11, 0x7771, RZ ;  /* 0x000077710b037816 */ /* 0x000fe400000000ff */
[----:B------:R-:W-:Y:S02]  /*78360*/  LOP3.LUT R5, R5, 0xffffdfff, RZ, 0xc0, !PT ;  /* 0xffffdfff05057812 */ /* 0x000fe400078ec0ff */
[C---:B------:R-:W-:Y:S02]  /*78370*/  LOP3.LUT P2, RZ, R49.reuse, 0x400, RZ, 0xc0, !PT ;  /* 0x0000040031ff7812 */ /* 0x040fe4000784c0ff */
[C---:B------:R-:W-:Y:S02]  /*78380*/  LOP3.LUT P1, RZ, R49.reuse, 0x200, RZ, 0xc0, !PT ;  /* 0x0000020031ff7812 */ /* 0x040fe4000782c0ff */
[----:B------:R-:W-:-:S03]  /*78390*/  LOP3.LUT P0, RZ, R49, 0x100, RZ, 0xc0, !PT ;  /* 0x0000010031ff7812 */ /* 0x000fc6000780c0ff */
[----:B--2---:R0:W-:Y:S04]  /*783a0*/  @P3 STG.E.U8 desc[UR32][R56.64], R3 ;  /* 0x0000000338003986 */ /* 0x0041e8000c101120 */
[----:B0-----:R-:W2:Y:S01]  /*783b0*/  LDL.LU.64 R56, [R1+0x330] ;  /* 0x0003300001387983 */ /* 0x001ea20000300a00 */
[----:B---3--:R-:W-:Y:S02]  /*783c0*/  LOP3.LUT P6, RZ, R50, 0x80000000, RZ, 0xc0, !PT ;  /* 0x8000000032ff7812 */ /* 0x008fe400078cc0ff */
[----:B------:R-:W-:Y:S01]  /*783d0*/  PRMT R3, R11, 0x7772, RZ ;  /* 0x000077720b037816 */ /* 0x000fe200000000ff */
[----:B------:R-:W3:Y:S10]  /*783e0*/  LDL.LU R27, [R1+0xd8] ;  /* 0x0000d800011b7983 */ /* 0x000ef40000300800 */
        /* <DEDUP_REMOVED lines=20> */
[----:B------:R-:W-:Y:S01]  /*78530*/  LOP3.LUT P6, RZ, R49, 0x40, RZ, 0xc0, !PT ;  /* 0x0000004031ff7812 */ /* 0x000fe200078cc0ff */
[----:B0-----:R-:W4:Y:S01]  /*78540*/  LDL.LU.64 R12, [R1+0x328] ;  /* 0x00032800010c7983 */ /* 0x001f220000300a00 */
[----:B------:R-:W-:-:S11]  /*78550*/  LOP3.LUT R5, R5, 0xffefffff, RZ, 0xc0, !PT ;  /* 0xffefffff05057812 */ /* 0x000fd600078ec0ff */
[----:B------:R-:W-:Y:S02]  /*78560*/  @P6 LOP3.LUT R5, R5, 0x100000, RZ, 0xfc, !PT ;  /* 0x0010000005056812 */ /* 0x000fe400078efcff */
[----:B------:R-:W-:Y:S02]  /*78570*/  LOP3.LUT P6, RZ, R49, 0x80, RZ, 0xc0, !PT ;  /* 0x0000008031ff7812 */ /* 0x000fe400078cc0ff */
[----:B------:R-:W4:Y:S04]  /*78580*/  LDL.LU.64 R48, [R1+0x320] ;  /* 0x0003200001307983 */ /* 0x000f280000300a00 */
[----:B------:R-:W4:Y:S01]  /*78590*/  LDL.LU.64 R60, [R1+0x300] ;  /* 0x00030000013c7983 */ /* 0x000f220000300a00 */
[----:B------:R-:W-:-:S03]  /*785a0*/  PRMT R3, R11, 0x7773, RZ ;  /* 0x000077730b037816 */ /* 0x000fc600000000ff */
[----:B------:R-:W4:Y:S04]  /*785b0*/  LDL.LU.64 R22, [R1+0x2f0] ;  /* 0x0002f00001167983 */ /* 0x000f280000300a00 */
[----:B------:R0:W-:Y:S04]  /*785c0*/  @P1 STG.E.U8 desc[UR32][R52.64], R3 ;  /* 0x0000000334001986 */ /* 0x0001e8000c101120 */
[----:B0-----:R-:W4:Y:S04]  /*785d0*/  LDL.LU R52, [R1+0xc8] ;  /* 0x0000c80001347983 */ /* 0x001f280000300800 */
[----:B------:R-:W4:Y:S01]  /*785e0*/  LDL.LU.64 R18, [R1+0x2e8] ;  /* 0x0002e80001127983 */ /* 0x000f220000300a00 */
[----:B------:R-:W-:-:S03]  /*785f0*/  PRMT R3, R26, 0x7770, RZ ;  /* 0x000077701a037816 */ /* 0x000fc600000000ff */
[----:B------:R-:W4:Y:S04]  /*78600*/  LDL.LU.64 R16, [R1+0x2e0] ;  /* 0x0002e00001107983 */ /* 0x000f280000300a00 */
[----:B------:R0:W-:Y:S04]  /*78610*/  @P0 STG.E.U8 desc[UR32][R8.64], R3 ;  /* 0x0000000308000986 */ /* 0x0001e8000c101120 */
[----:B------:R-:W4:Y:S04]  /*78620*/  LDL.LU R53, [R1+0xdc] ;  /* 0x0000dc0001357983 */ /* 0x000f280000300800 */
[----:B------:R-:W4:Y:S01]  /*78630*/  LDL.LU.64 R14, [R1+0x2c0] ;  /* 0x0002c000010e7983 */ /* 0x000f220000300a00 */
[----:B0-----:R-:W-:-:S03]  /*78640*/  PRMT R3, R26, 0x7771, RZ ;  /* 0x000077711a037816 */ /* 0x001fc600000000ff */
[----:B------:R-:W4:Y:S04]  /*78650*/  LDL.LU.64 R10, [R1+0x2b0] ;  /* 0x0002b000010a7983 */ /* 0x000f280000300a00 */
[----:B------:R0:W-:Y:S01]  /*78660*/  @P6 STG.E.U8 desc[UR32][R54.64], R3 ;  /* 0x0000000336006986 */ /* 0x0001e2000c101120 */
[----:B------:R-:W-:-:S03]  /*78670*/  LOP3.LUT P6, RZ, R5, 0x100000, RZ, 0xc0, !PT ;  /* 0x0010000005ff7812 */ /* 0x000fc600078cc0ff */
[----:B------:R-:W4:Y:S01]  /*78680*/  LDL.LU.64 R8, [R1+0x2a8] ;  /* 0x0002a80001087983 */ /* 0x000f220000300a00 */
        /* <DEDUP_REMOVED lines=9> */
[----:B---3--:R-:W-:Y:S02]  /*78720*/  PRMT R3, R27, 0x7770, RZ ;  /* 0x000077701b037816 */ /* 0x008fe400000000ff */
[C---:B------:R-:W-:Y:S02]  /*78730*/  LOP3.LUT P5, RZ, R50.reuse, 0x40000000, RZ, 0xc0, !PT ;  /* 0x4000000032ff7812 */ /* 0x040fe400078ac0ff */
[----:B------:R-:W-:-:S02]  /*78740*/  LOP3.LUT P4, RZ, R50, 0x20000000, RZ, 0xc0, !PT ;  /* 0x2000000032ff7812 */ /* 0x000fc4000788c0ff */
[C---:B------:R-:W-:Y:S02]  /*78750*/  LOP3.LUT P3, RZ, R50.reuse, 0x10000000, RZ, 0xc0, !PT ;  /* 0x1000000032ff7812 */ /* 0x040fe4000786c0ff */
[----:B------:R-:W-:-:S03]  /*78760*/  LOP3.LUT P2, RZ, R50, 0x8000000, RZ, 0xc0, !PT ;  /* 0x0800000032ff7812 */ /* 0x000fc6000784c0ff */
[----:B----4-:R0:W-:Y:S01]  /*78770*/  @P6 STG.E.U8 desc[UR32][R12.64], R3 ;  /* 0x000000030c006986 */ /* 0x0101e2000c101120 */
[----:B------:R-:W-:Y:S02]  /*78780*/  LOP3.LUT P6, RZ, R5, 0x20000, RZ, 0xc0, !PT ;  /* 0x0002000005ff7812 */ /* 0x000fe400078cc0ff */
        /* <DEDUP_REMOVED lines=32> */
[----:B------:R-:W2:Y:S04]  /*78990*/  LDL.LU R9, [R1+0xcc] ;  /* 0x0000cc0001097983 */ /* 0x000ea80000300800 */
[----:B------:R-:W3:Y:S04]  /*789a0*/  LDL.LU.64 R54, [R1+0x228] ;  /* 0x0002280001367983 */ /* 0x000ee80000300a00 */
[----:B------:R-:W3:Y:S04]  /*789b0*/  LDL.LU.64 R58, [R1+0x220] ;  /* 0x00022000013a7983 */ /* 0x000ee80000300a00 */
[----:B------:R-:W3:Y:S04]  /*789c0*/  LDL.LU.64 R52, [R1+0x218] ;  /* 0x0002180001347983 */ /* 0x000ee80000300a00 */
[----:B------:R-:W3:Y:S01]  /*789d0*/  LDL.LU R4, [R1+0xb0] ;  /* 0x0000b00001047983 */ /* 0x000ee20000300800 */
        /* <DEDUP_REMOVED lines=27> */
[C---:B------:R-:W-:Y:S01]  /*78b90*/  LOP3.LUT P1, RZ, R50.reuse, 0x400000, RZ, 0xc0, !PT ;  /* 0x0040000032ff7812 */ /* 0x040fe2000782c0ff */
[----:B------:R-:W2:Y:S04]  /*78ba0*/  LDL.LU.64 R18, [R1+0x1b0] ;  /* 0x0001b00001127983 */ /* 0x000ea80000300a00 */
[----:B------:R-:W-:Y:S01]  /*78bb0*/  @P6 LOP3.LUT R5, R5, 0x400, RZ, 0xfc, !PT ;  /* 0x0000040005056812 */ /* 0x000fe200078efcff */
[----:B------:R-:W2:Y:S01]  /*78bc0*/  LDL.LU.64 R16, [R1+0x1a0] ;  /* 0x0001a00001107983 */ /* 0x000ea20000300a00 */
[----:B------:R-:W-:-:S02]  /*78bd0*/  LOP3.LUT P6, RZ, R50, 0x40000, RZ, 0xc0, !PT ;  /* 0x0004000032ff7812 */ /* 0x000fc400078cc0ff */
[----:B------:R-:W-:Y:S02]  /*78be0*/  LOP3.LUT R5, R5, 0xfffff7ff, RZ, 0xc0, !PT ;  /* 0xfffff7ff05057812 */ /* 0x000fe400078ec0ff */
[----:B------:R-:W-:-:S09]  /*78bf0*/  PRMT R3, R9, 0x7771, RZ ;  /* 0x0000777109037816 */ /* 0x000fd200000000ff */
[----:B------:R-:W-:Y:S02]  /*78c00*/  @P6 LOP3.LUT R5, R5, 0x800, RZ, 0xfc, !PT ;  /* 0x0000080005056812 */ /* 0x000fe400078efcff */
[C---:B------:R-:W-:Y:S01]  /*78c10*/  LOP3.LUT P6, RZ, R50.reuse, 0x80000, RZ, 0xc0, !PT ;  /* 0x0008000032ff7812 */ /* 0x040fe200078cc0ff */
[----:B----4-:R0:W-:Y:S01]  /*78c20*/  @P2 STG.E.U8 desc[UR32][R14.64], R3 ;  /* 0x000000030e002986 */ /* 0x0101e2000c101120 */
[----:B------:R-:W-:Y:S02]  /*78c30*/  LOP3.LUT P0, RZ, R50, 0x200000, RZ, 0xc0, !PT ;  /* 0x0020000032ff7812 */ /* 0x000fe4000780c0ff */
[----:B------:R-:W-:Y:S02]  /*78c40*/  LOP3.LUT R5, R5, 0xffffefff, RZ, 0xc0, !PT ;  /* 0xffffefff05057812 */ /* 0x000fe400078ec0ff */
[----:B0-----:R-:W-:Y:S01]  /*78c50*/  PRMT R3, R9, 0x7772, RZ ;  /* 0x0000777209037816 */ /* 0x001fe200000000ff */
[----:B------:R-:W4:Y:S06]  /*78c60*/  LDL.LU.64 R14, [R1+0x1c8] ;  /* 0x0001c800010e7983 */ /* 0x000f2c0000300a00 */
[----:B------:R-:W-:-:S02]  /*78c70*/  @P6 LOP3.LUT R5, R5, 0x1000, RZ, 0xfc, !PT ;  /* 0x0000100005056812 */ /* 0x000fc400078efcff */
[----:B------:R-:W-:Y:S01]  /*78c80*/  LOP3.LUT P6, RZ, R50, 0x100000, RZ, 0xc0, !PT ;  /* 0x0010000032ff7812 */ /* 0x000fe200078cc0ff */
[----:B---3--:R0:W-:Y:S02]  /*78c90*/  @P1 STG.E.U8 desc[UR32][R10.64], R3 ;  /* 0x000000030a001986 */ /* 0x0081e4000c101120 */
[----:B0-----:R-:W-:Y:S02]  /*78ca0*/  PRMT R3, R9, 0x7773, RZ ;  /* 0x0000777309037816 */ /* 0x001fe400000000ff */
[----:B------:R-:W3:Y:S04]  /*78cb0*/  LDL.LU.64 R10, [R1+0x1c0] ;  /* 0x0001c000010a7983 */ /* 0x000ee80000300a00 */
[----:B------:R0:W-:Y:S02]  /*78cc0*/  @P0 STG.E.U8 desc[UR32][R54.64], R3 ;  /* 0x0000000336000986 */ /* 0x0001e4000c101120 */
[----:B0-----:R-:W-:-:S02]  /*78cd0*/  PRMT R3, R4, 0x7770, RZ ;  /* 0x0000777004037816 */ /* 0x001fc400000000ff */
[----:B------:R-:W3:Y:S04]  /*78ce0*/  LDL.LU.64 R54, [R1+0x1b8] ;  /* 0x0001b80001367983 */ /* 0x000ee80000300a00 */
[----:B------:R0:W-:Y:S01]  /*78cf0*/  @P6 STG.E.U8 desc[UR32][R58.64], R3 ;  /* 0x000000033a006986 */ /* 0x0001e2000c101120 */
[----:B------:R-:W-:-:S03]  /*78d00*/  LOP3.LUT P6, RZ, R5, 0x1000, RZ, 0xc0, !PT ;  /* 0x0000100005ff7812 */ /* 0x000fc600078cc0ff */
[----:B------:R-:W3:Y:S01]  /*78d10*/  LDL.LU R9, [R1+0xa4] ;  /* 0x0000a40001097983 */ /* 0x000ee20000300800 */
[----:B0-----:R-:W-:-:S03]  /*78d20*/  PRMT R3, R4, 0x7771, RZ ;  /* 0x0000777104037816 */ /* 0x001fc600000000ff */
[----:B------:R-:W3:Y:S06]  /*78d30*/  LDL.LU.64 R58, [R1+0x1d8] ;  /* 0x0001d800013a7983 */ /* 0x000eec0000300a00 */
[----:B------:R0:W-:Y:S01]  /*78d40*/  @P6 STG.E.U8 desc[UR32][R52.64], R3 ;  /* 0x0000000334006986 */ /* 0x0001e2000c101120 */
[----:B------:R-:W-:-:S03]  /*78d50*/  LOP3.LUT P6, RZ, R5, 0x800, RZ, 0xc0, !PT ;  /* 0x0000080005ff7812 */ /* 0x000fc600078cc0ff */
[----:B0-----:R-:W3:Y:S01]  /*78d60*/  LDL.LU.64 R52, [R1+0x200] ;  /* 0x0002000001347983 */ /* 0x001ee20000300a00 */
        /* <DEDUP_REMOVED lines=25> */
[----:B----4-:R0:W-:Y:S01]  /*78f00*/  @P5 STG.E.U8 desc[UR32][R14.64], R3 ;  /* 0x000000030e005986 */ /* 0x0101e2000c101120 */
[----:B------:R-:W-:Y:S02]  /*78f10*/  LOP3.LUT P2, RZ, R50, 0x100, RZ, 0xc0, !PT ;  /* 0x0000010032ff7812 */ /* 0x000fe4000784c0ff */
[----:B0-----:R-:W-:-:S05]  /*78f20*/  PRMT R3, R51, 0x7772, RZ ;  /* 0x0000777233037816 */ /* 0x001fca00000000ff */
[----:B---3--:R0:W-:Y:S01]  /*78f30*/  @P4 STG.E.U8 desc[UR32][R10.64], R3 ;  /* 0x000000030a004986 */ /* 0x0081e2000c101120 */
[C---:B------:R-:W-:Y:S02]  /*78f40*/  LOP3.LUT P1, RZ, R50.reuse, 0x80, RZ, 0xc0, !PT ;  /* 0x0000008032ff7812 */ /* 0x040fe4000782c0ff */
[----:B0-----:R-:W-:Y:S02]  /*78f50*/  PRMT R3, R51, 0x7773, RZ ;  /* 0x0000777333037816 */ /* 0x001fe400000000ff */
[----:B------:R-:W-:Y:S01]  /*78f60*/  LOP3.LUT P0, RZ, R50, 0x40, RZ, 0xc0, !PT ;  /* 0x0000004032ff7812 */ /* 0x000fe2000780c0ff */
[----:B------:R-:W3:Y:S04]  /*78f70*/  LDL.LU R51, [R1+0x2328] ;  /* 0x0023280001337983 */ /* 0x000ee80000300800 */
        /* <DEDUP_REMOVED lines=9> */
[----:B------:R-:W4:Y:S04]  /*79010*/  LDL.LU.64 R22, [R1+0x258] ;  /* 0x0002580001167983 */ /* 0x000f280000300a00 */
[----:B------:R-:W4:Y:S04]  /*79020*/  LDL.LU.64 R16, [R1+0x250] ;  /* 0x0002500001107983 */ /* 0x000f280000300a00 */
[----:B------:R-:W4:Y:S04]  /*79030*/  LDL.LU R15, [R1+0xb8] ;  /* 0x0000b800010f7983 */ /* 0x000f280000300800 */
[----:B------:R-:W4:Y:S04]  /*79040*/  LDL.LU.64 R54, [R1+0x248] ;  /* 0x0002480001367983 */ /* 0x000f280000300a00 */
[----:B------:R-:W4:Y:S04]  /*79050*/  LDL.LU.64 R58, [R1+0x278] ;  /* 0x00027800013a7983 */ /* 0x000f280000300a00 */
[----:B------:R-:W4:Y:S01]  /*79060*/  LDL.LU R18, [R1+0xa8] ;  /* 0x0000a80001127983 */ /* 0x000f220000300800 */
[----:B------:R-:W-:-:S02]  /*79070*/  LOP3.LUT P3, RZ, R50, 0x20, RZ, 0xc0, !PT ;  /* 0x0000002032ff7812 */ /* 0x000fc4000786c0ff */
[----:B------:R-:W-:Y:S02]  /*79080*/  PRMT R3, R9, 0x7773, RZ ;  /* 0x0000777309037816 */ /* 0x000fe400000000ff */
[----:B------:R-:W-:Y:S02]  /*79090*/  LOP3.LUT P2, RZ, R50, 0x10, RZ, 0xc0, !PT ;  /* 0x0000001032ff7812 */ /* 0x000fe4000784c0ff */
[----:B------:R-:W-:Y:S02]  /*790a0*/  LOP3.LUT R6, R6, 0xdfffffff, RZ, 0xc0, !PT ;  /* 0xdfffffff06067812 */ /* 0x000fe400078ec0ff */
[----:B------:R-:W-:Y:S02]  /*790b0*/  LOP3.LUT R5, R5, 0xfffffffe, RZ, 0xc0, !PT ;  /* 0xfffffffe05057812 */ /* 0x000fe400078ec0ff */
[----:B---3--:R-:W-:-:S03]  /*790c0*/  LOP3.LUT P6, RZ, R51, 0x2000000, RZ, 0xc0, !PT ;  /* 0x0200000033ff7812 */ /* 0x008fc600078cc0ff */
[----:B--2---:R0:W-:Y:S04]  /*790d0*/  @P3 STG.E.U8 desc[UR32][R56.64], R3 ;  /* 0x0000000338003986 */ /* 0x0041e8000c101120 */
[----:B0-----:R-:W2:Y:S04]  /*790e0*/  LDL.LU.64 R56, [R1+0x298] ;  /* 0x0002980001387983 */ /* 0x001ea80000300a00 */
[----:B------:R-:W3:Y:S01]  /*790f0*/  LDL.LU.64 R8, [R1+0x290] ;  /* 0x0002900001087983 */ /* 0x000ee20000300a00 */
[----:B----4-:R-:W-:-:S05]  /*79100*/  PRMT R3, R15, 0x7770, RZ ;  /* 0x000077700f037816 */ /* 0x010fca00000000ff */
[----:B------:R0:W-:Y:S04]  /*79110*/  @P2 STG.E.U8 desc[UR32][R52.64], R3 ;  /* 0x0000000334002986 */ /* 0x0001e8000c101120 */
[----:B0-----:R-:W4:Y:S01]  /*79120*/  LDL.LU.64 R52, [R1+0x288] ;  /* 0x0002880001347983 */ /* 0x001f220000300a00 */
[----:B------:R-:W-:Y:S02]  /*79130*/  @P6 LOP3.LUT R6, R6, 0x20000000, RZ, 0xfc, !PT ;  /* 0x2000000006066812 */ /* 0x000fe400078efcff */
[----:B------:R-:W-:Y:S01]  /*79140*/  LOP3.LUT P6, RZ, R51, 0x4000000, RZ, 0xc0, !PT ;  /* 0x0400000033ff7812 */ /* 0x000fe200078cc0ff */
[----:B------:R-:W4:Y:S01]  /*79150*/  LDL.LU R10, [R1+0xbc] ;  /* 0x0000bc00010a7983 */ /* 0x000f220000300800 */
[----:B------:R-:W-:Y:S02]  /*79160*/  LOP3.LUT R6, R6, 0xbfffffff, RZ, 0xc0, !PT ;  /* 0xbfffffff06067812 */ /* 0x000fe400078ec0ff */
[C---:B------:R-:W-:Y:S01]  /*79170*/  LOP3.LUT P1, RZ, R50.reuse, 0x8, RZ, 0xc0, !PT ;  /* 0x0000000832ff7812 */ /* 0x040fe2000782c0ff */
[----:B------:R-:W4:Y:S01]  /*79180*/  LDL.LU.64 R48, [R1+0x2d8] ;  /* 0x0002d80001307983 */ /* 0x000f220000300a00 */
[----:B------:R-:W-:-:S02]  /*79190*/  LOP3.LUT P0, RZ, R50, 0x4, RZ, 0xc0, !PT ;  /* 0x0000000432ff7812 */ /* 0x000fc4000780c0ff */
[----:B------:R-:W-:Y:S01]  /*791a0*/  PRMT R3, R15, 0x7771, RZ ;  /* 0x000077710f037816 */ /* 0x000fe200000000ff */
[----:B------:R-:W4:Y:S04]  /*791b0*/  LDL.LU.64 R60, [R1+0x2d0] ;  /* 0x0002d000013c7983 */ /* 0x000f280000300a00 */
[----:B------:R-:W-:Y:S01]  /*791c0*/  @P6 LOP3.LUT R6, R6, 0x40000000, RZ, 0xfc, !PT ;  /* 0x4000000006066812 */ /* 0x000fe200078efcff */
[----:B------:R-:W4:Y:S01]  /*791d0*/  LDL.LU R11, [R1+0xac] ;  /* 0x0000ac00010b7983 */ /* 0x000f220000300800 */
[----:B------:R-:W-:Y:S02]  /*791e0*/  LOP3.LUT P6, RZ, R51, 0x8000000, RZ, 0xc0, !PT ;  /* 0x0800000033ff7812 */ /* 0x000fe400078cc0ff */
[----:B------:R-:W-:Y:S01]  /*791f0*/  LOP3.LUT R6, R6, 0x7fffffff, RZ, 0xc0, !PT ;  /* 0x7fffffff06067812 */ /* 0x000fe200078ec0ff */
[----:B------:R0:W-:Y:S04]  /*79200*/  @P1 STG.E.U8 desc[UR32][R22.64], R3 ;  /* 0x0000000316001986 */ /* 0x0001e8000c101120 */
[----:B------:R-:W4:Y:S06]  /*79210*/  LDL.LU.64 R26, [R1+0x2c8] ;  /* 0x0002c800011a7983 */ /* 0x000f2c0000300a00 */
[----:B------:R-:W-:-:S02]  /*79220*/  @P6 LOP3.LUT R6, R6, 0x80000000, RZ, 0xfc, !PT ;  /* 0x8000000006066812 */ /* 0x000fc400078efcff */
[----:B------:R-:W-:Y:S01]  /*79230*/  LOP3.LUT P6, RZ, R51, 0x10000000, RZ, 0xc0, !PT ;  /* 0x1000000033ff7812 */ /* 0x000fe200078cc0ff */
[----:B0-----:R-:W4:-:S12]  /*79240*/  LDL.LU.64 R22, [R1+0x2f8] ;  /* 0x0002f80001167983 */ /* 0x001f180000300a00 */
        /* <DEDUP_REMOVED lines=20> */
[----:B------:R-:W4:Y:S04]  /*79390*/  LDL.LU.64 R14, [R1+0x310] ;  /* 0x00031000010e7983 */ /* 0x000f280000300a00 */
[----:B------:R-:W4:Y:S01]  /*793a0*/  LDL.LU R19, [R1+0x90] ;  /* 0x0000900001137983 */ /* 0x000f220000300800 */
[----:B0-----:R-:W-:-:S03]  /*793b0*/  PRMT R3, R18, 0x7770, RZ ;  /* 0x0000777012037816 */ /* 0x001fc600000000ff */
[----:B------:R-:W4:Y:S04]  /*793c0*/  LDL.LU.64 R54, [R1+0x308] ;  /* 0x0003080001367983 */ /* 0x000f280000300a00 */
        /* <DEDUP_REMOVED lines=8> */
[----:B---3--:R0:W-:Y:S01]  /*79450*/  @P6 STG.E.U8 desc[UR32][R8.64], R3 ;  /* 0x0000000308006986 */ /* 0x0081e2000c101120 */
[----:B------:R-:W-:-:S02]  /*79460*/  LOP3.LUT P6, RZ, R5, 0x2, RZ, 0xc0, !PT ;  /* 0x0000000205ff7812 */ /* 0x000fc400078cc0ff */
[----:B0-----:R-:W-:Y:S01]  /*79470*/  PRMT R3, R18, 0x7773, RZ ;  /* 0x0000777312037816 */ /* 0x001fe200000000ff */
[----:B------:R-:W3:Y:S10]  /*79480*/  LDL.LU.64 R8, [R1+0x2320] ;  /* 0x0023200001087983 */ /* 0x000ef40000300a00 */
[----:B----4-:R0:W-:Y:S01]  /*79490*/  @P6 STG.E.U8 desc[UR32][R52.64], R3 ;  /* 0x0000000334006986 */ /* 0x0101e2000c101120 */
[----:B------:R-:W-:-:S03]  /*794a0*/  LOP3.LUT P6, RZ, R5, 0x1, RZ, 0xc0, !PT ;  /* 0x0000000105ff7812 */ /* 0x000fc600078cc0ff */
[----:B0-----:R-:W4:Y:S04]  /*794b0*/  LDL.LU.64 R52, [R1+0x2318] ;  /* 0x0023180001347983 */ /* 0x001f280000300a00 */
[----:B------:R-:W2:Y:S01]  /*794c0*/  LDL.LU.64 R4, [R1+0x2b8] ;  /* 0x0002b80001047983 */ /* 0x000ea20000300a00 */
[----:B------:R-:W-:Y:S02]  /*794d0*/  PRMT R3, R10, 0x7770, RZ ;  /* 0x000077700a037816 */ /* 0x000fe400000000ff */
[C---:B------:R-:W-:Y:S02]  /*794e0*/  LOP3.LUT P5, RZ, R51.reuse, 0x1000000, RZ, 0xc0, !PT ;  /* 0x0100000033ff7812 */ /* 0x040fe400078ac0ff */
[C---:B------:R-:W-:Y:S02]  /*794f0*/  LOP3.LUT P4, RZ, R51.reuse, 0x800000, RZ, 0xc0, !PT ;  /* 0x0080000033ff7812 */ /* 0x040fe4000788c0ff */
[----:B------:R-:W-:-:S02]  /*79500*/  LOP3.LUT P3, RZ, R51, 0x400000, RZ, 0xc0, !PT ;  /* 0x0040000033ff7812 */ /* 0x000fc4000786c0ff */
[C---:B------:R-:W-:Y:S02]  /*79510*/  LOP3.LUT P2, RZ, R51.reuse, 0x200000, RZ, 0xc0, !PT ;  /* 0x0020000033ff7812 */ /* 0x040fe4000784c0ff */
[C---:B------:R-:W-:Y:S02]  /*79520*/  LOP3.LUT P1, RZ, R51.reuse, 0x100000, RZ, 0xc0, !PT ;  /* 0x0010000033ff7812 */ /* 0x040fe4000782c0ff */
[----:B------:R-:W-:Y:S01]  /*79530*/  LOP3.LUT P0, RZ, R51, 0x80000, RZ, 0xc0, !PT ;  /* 0x0008000033ff7812 */ /* 0x000fe2000780c0ff */
[----:B--2---:R0:W-:Y:S01]  /*79540*/  @P6 STG.E.U8 desc[UR32][R4.64], R3 ;  /* 0x0000000304006986 */ /* 0x0041e2000c101120 */
        /* <DEDUP_REMOVED lines=20> */
[----:B------:R0:W-:Y:S04]  /*79690*/  @P0 STG.E.U8 desc[UR32][R56.64], R3 ;  /* 0x0000000338000986 */ /* 0x0001e8000c101120 */
[----:B0-----:R-:W2:Y:S04]  /*796a0*/  LDL.LU.64 R56, [R1+0x350] ;  /* 0x0003500001387983 */ /* 0x001ea80000300a00 */
[----:B------:R-:W3:Y:S04]  /*796b0*/  LDL.LU.64 R16, [R1+0x348] ;  /* 0x0003480001107983 */ /* 0x000ee80000300a00 */
[----:B------:R-:W4:Y:S04]  /*796c0*/  LDL.LU.64 R14, [R1+0x380] ;  /* 0x00038000010e7983 */ /* 0x000f280000300a00 */
[----:B------:R-:W4:Y:S04]  /*796d0*/  LDL.LU.64 R10, [R1+0x3a0] ;  /* 0x0003a000010a7983 */ /* 0x000f280000300a00 */
[----:B------:R-:W4:Y:S01]  /*796e0*/  LDL.LU.64 R54, [R1+0x398] ;  /* 0x0003980001367983 */ /* 0x000f220000300a00 */
[----:B------:R-:W-:-:S03]  /*796f0*/  LOP3.LUT P3, RZ, R51, 0x40000, RZ, 0xc0, !PT ;  /* 0x0004000033ff7812 */ /* 0x000fc6000786c0ff */
[----:B------:R-:W4:Y:S01]  /*79700*/  LDL.LU.64 R58, [R1+0x390] ;  /* 0x00039000013a7983 */ /* 0x000f220000300a00 */
[----:B------:R-:W-:-:S03]  /*79710*/  PRMT R3, R19, 0x7772, RZ ;  /* 0x0000777213037816 */ /* 0x000fc600000000ff */
[----:B------:R-:W4:Y:S01]  /*79720*/  LDL.LU R18, [R1+0x94] ;  /* 0x0000940001127983 */ /* 0x000f220000300800 */
        /* <DEDUP_REMOVED lines=17> */
[----:B------:R-:W-:-:S09]  /*79840*/  LOP3.LUT P2, RZ, R51, 0x20000, RZ, 0xc0, !PT ;  /* 0x0002000033ff7812 */ /* 0x000fd2000784c0ff */
[----:B------:R-:W-:Y:S02]  /*79850*/  @P6 LOP3.LUT R6, R6, 0x4000000, RZ, 0xfc, !PT ;  /* 0x0400000006066812 */ /* 0x000fe400078efcff */
[C---:B------:R-:W-:Y:S02]  /*79860*/  LOP3.LUT P6, RZ, R51.reuse, 0x1000, RZ, 0xc0, !PT ;  /* 0x0000100033ff7812 */ /* 0x040fe400078cc0ff */
[----:B------:R-:W-:Y:S02]  /*79870*/  LOP3.LUT P1, RZ, R51, 0x10000, RZ, 0xc0, !PT ;  /* 0x0001000033ff7812 */ /* 0x000fe4000782c0ff */
[----:B------:R-:W-:Y:S01]  /*79880*/  LOP3.LUT R6, R6, 0xf7ffffff, RZ, 0xc0, !PT ;  /* 0xf7ffffff06067812 */ /* 0x000fe200078ec0ff */
[----:B--2---:R0:W-:Y:S04]  /*79890*/  @P3 STG.E.U8 desc[UR32][R56.64], R3 ;  /* 0x0000000338003986 */ /* 0x0041e8000c101120 */
[----:B0-----:R-:W2:Y:S01]  /*798a0*/  LDL.LU.64 R56, [R1+0x3c0] ;  /* 0x0003c00001387983 */ /* 0x001ea20000300a00 */
[----:B------:R-:W-:-:S03]  /*798b0*/  PRMT R3, R19, 0x7773, RZ ;  /* 0x0000777313037816 */ /* 0x000fc600000000ff */
[----:B------:R-:W-:Y:S01]  /*798c0*/  @P6 LOP3.LUT R6, R6, 0x8000000, RZ, 0xfc, !PT ;  /* 0x0800000006066812 */ /* 0x000fe200078efcff */
[----:B------:R-:W2:Y:S01]  /*798d0*/  LDL.LU.64 R4, [R1+0x3d8] ;  /* 0x0003d80001047983 */ /* 0x000ea20000300a00 */
[C---:B------:R-:W-:Y:S02]  /*798e0*/  LOP3.LUT P0, RZ, R51.reuse, 0x8000, RZ, 0xc0, !PT ;  /* 0x0000800033ff7812 */ /* 0x040fe4000780c0ff */
[----:B------:R-:W-:Y:S01]  /*798f0*/  LOP3.LUT P6, RZ, R51, 0x2000, RZ, 0xc0, !PT ;  /* 0x0000200033ff7812 */ /* 0x000fe200078cc0ff */
[----:B---3--:R4:W-:Y:S01]  /*79900*/  @P2 STG.E.U8 desc[UR32][R16.64], R3 ;  /* 0x0000000310002986 */ /* 0x0089e2000c101120 */
[----:B------:R-:W-:-:S03]  /*79910*/  LOP3.LUT R6, R6, 0xefffffff, RZ, 0xc0, !PT ;  /* 0xefffffff06067812 */ /* 0x000fc600078ec0ff */
[----:B------:R-:W3:Y:S01]  /*79920*/  LDL.LU.64 R48, [R1+0x3d0] ;  /* 0x0003d00001307983 */ /* 0x000ee20000300a00 */
[----:B----4-:R-:W-:-:S03]  /*79930*/  PRMT R3, R53, 0x7770, RZ ;  /* 0x0000777035037816 */ /* 0x010fc600000000ff */
[----:B------:R-:W4:Y:S04]  /*79940*/  LDL.LU.64 R60, [R1+0x400] ;  /* 0x00040000013c7983 */ /* 0x000f280000300a00 */
[----:B------:R0:W-:Y:S01]  /*79950*/  @P1 STG.E.U8 desc[UR32][R14.64], R3 ;  /* 0x000000030e001986 */ /* 0x0001e2000c101120 */
[----:B------:R-:W-:Y:S02]  /*79960*/  @P6 LOP3.LUT R6, R6, 0x10000000, RZ, 0xfc, !PT ;  /* 0x1000000006066812 */ /* 0x000fe400078efcff */
[C---:B------:R-:W-:Y:S01]  /*79970*/  LOP3.LUT P6, RZ, R51.reuse, 0x4000, RZ, 0xc0, !PT ;  /* 0x0000400033ff7812 */ /* 0x040fe200078cc0ff */
[----:B------:R-:W4:Y:S01]  /*79980*/  LDL.LU.64 R26, [R1+0x420] ;  /* 0x00042000011a7983 */ /* 0x000f220000300a00 */
[----:B------:R-:W-:Y:S02]  /*79990*/  LOP3.LUT P5, RZ, R51, 0x20, RZ, 0xc0, !PT ;  /* 0x0000002033ff7812 */ /* 0x000fe400078ac0ff */
[----:B0-----:R-:W-:-:S02]  /*799a0*/  PRMT R3, R53, 0x7771, RZ ;  /* 0x0000777135037816 */ /* 0x001fc400000000ff */
[C---:B------:R-:W-:Y:S02]  /*799b0*/  LOP3.LUT P4, RZ, R51.reuse, 0x10, RZ, 0xc0, !PT ;  /* 0x0000001033ff7812 */ /* 0x040fe4000788c0ff */
[C---:B------:R-:W-:Y:S01]  /*799c0*/  LOP3.LUT P3, RZ, R51.reuse, 0x8, RZ, 0xc0, !PT ;  /* 0x0000000833ff7812 */ /* 0x040fe2000786c0ff */
[----:B------:R0:W-:Y:S01]  /*799d0*/  @P0 STG.E.U8 desc[UR32][R10.64], R3 ;  /* 0x000000030a000986 */ /* 0x0001e2000c101120 */
[C---:B------:R-:W-:Y:S02]  /*799e0*/  LOP3.LUT P2, RZ, R51.reuse, 0x4, RZ, 0xc0, !PT ;  /* 0x0000000433ff7812 */ /* 0x040fe4000784c0ff */
[C---:B------:R-:W-:Y:S02]  /*799f0*/  LOP3.LUT P1, RZ, R51.reuse, 0x2, RZ, 0xc0, !PT ;  /* 0x0000000233ff7812 */ /* 0x040fe4000782c0ff */
[----:B------:R-:W-:Y:S02]  /*79a00*/  LOP3.LUT P0, RZ, R51, 0x1, RZ, 0xc0, !PT ;  /* 0x0000000133ff7812 */ /* 0x000fe4000780c0ff */
[----:B------:R-:W3:Y:S04]  /*79a10*/  LDL.LU.64 R50, [R1+0x3e0] ;  /* 0x0003e00001327983 */ /* 0x000ee80000300a00 */
[----:B------:R-:W4:Y:S01]  /*79a20*/  LDL.LU.64 R22, [R1+0x418] ;  /* 0x0004180001167983 */ /* 0x000f220000300a00 */
[----:B0-----:R-:W-:-:S03]  /*79a30*/  PRMT R3, R53, 0x7772, RZ ;  /* 0x0000777235037816 */ /* 0x001fc600000000ff */
[----:B------:R-:W4:Y:S04]  /*79a40*/  LDL.LU.64 R16, [R1+0x410] ;  /* 0x0004100001107983 */ /* 0x000f280000300a00 */
[----:B------:R0:W-:Y:S01]  /*79a50*/  @P6 STG.E.U8 desc[UR32][R54.64], R3 ;  /* 0x0000000336006986 */ /* 0x0001e2000c101120 */
[----:B------:R-:W-:-:S03]  /*79a60*/  LOP3.LUT P6, RZ, R6, 0x10000000, RZ, 0xc0, !PT ;  /* 0x1000000006ff7812 */ /* 0x000fc600078cc0ff */
[----:B------:R-:W4:Y:S01]  /*79a70*/  LDL.LU.64 R14, [R1+0x440] ;  /* 0x00044000010e7983 */ /* 0x000f220000300a00 */
[----:B0-----:R-:W-:-:S03]  /*79a80*/  PRMT R3, R53, 0x7773, RZ ;  /* 0x0000777335037816 */ /* 0x001fc600000000ff */
[----:B------:R-:W4:Y:S04]  /*79a90*/  LDL.LU R53, [R1+0x2310] ;  /* 0x0023100001357983 */ /* 0x000f280000300800 */
[----:B------:R-:W4:Y:S04]  /*79aa0*/  LDL.LU.64 R10, [R1+0x460] ;  /* 0x00046000010a7983 */ /* 0x000f280000300a00 */
[----:B------:R0:W-:Y:S01]  /*79ab0*/  @P6 STG.E.U8 desc[UR32][R58.64], R3 ;  /* 0x000000033a006986 */ /* 0x0001e2000c101120 */
[----:B------:R-:W-:-:S03]  /*79ac0*/  LOP3.LUT P6, RZ, R6, 0x8000000, RZ, 0xc0, !PT ;  /* 0x0800000006ff7812 */ /* 0x000fc600078cc0ff */
[----:B------:R-:W4:Y:S04]  /*79ad0*/  LDL.LU.64 R54, [R1+0x458] ;  /* 0x0004580001367983 */ /* 0x000f280000300a00 */
[----:B0-----:R-:W4:Y:S01]  /*79ae0*/  LDL.LU.64 R58, [R1+0x450] ;  /* 0x00045000013a7983 */ /* 0x001f220000300a00 */
[----:B------:R-:W-:-:S03]  /*79af0*/  PRMT R3, R18, 0x7770, RZ ;  /* 0x0000777012037816 */ /* 0x000fc600000000ff */
[----:B------:R-:W4:Y:S04]  /*79b00*/  LDL.LU R19, [R1+0x88] ;  /* 0x0000880001137983 */ /* 0x000f280000300800 */
[----:B--2---:R0:W-:Y:S04]  /*79b10*/  @P6 STG.E.U8 desc[UR32][R56.64], R3 ;  /* 0x0000000338006986 */ /* 0x0041e8000c101120 */
[----:B0-----:R-:W2:Y:S01]  /*79b20*/  LDL.LU.64 R56, [R1+0x488] ;  /* 0x0004880001387983 */ /* 0x001ea20000300a00 */
[----:B------:R-:W-:Y:S02]  /*79b30*/  LOP3.LUT P6, RZ, R6, 0x4000000, RZ, 0xc0, !PT ;  /* 0x0400000006ff7812 */ /* 0x000fe400078cc0ff */
[----:B------:R-:W-:-:S11]  /*79b40*/  PRMT R3, R18, 0x7771, RZ ;  /* 0x0000777112037816 */ /* 0x000fd600000000ff */
[----:B---3--:R0:W-:Y:S01]  /*79b50*/  @P6 STG.E.U8 desc[UR32][R50.64], R3 ;  /* 0x0000000332006986 */ /* 0x0081e2000c101120 */
        /* <DEDUP_REMOVED lines=13> */
[----:B0-----:R-:W-:-:S11]  /*79c30*/  PRMT R3, R52, 0x7772, RZ ;  /* 0x0000777234037816 */ /* 0x001fd600000000ff */
[----:B------:R0:W-:Y:S02]  /*79c40*/  @P6 STG.E.U8 desc[UR32][R22.64], R3 ;  /* 0x0000000316006986 */ /* 0x0001e4000c101120 */
[----:B0-----:R-:W-:Y:S02]  /*79c50*/  PRMT R3, R52, 0x7773, RZ ;  /* 0x0000777334037816 */ /* 0x001fe400000000ff */
[----:B------:R-:W3:Y:S04]  /*79c60*/  LDL.LU R52, [R1+0x230c] ;  /* 0x00230c0001347983 */ /* 0x000ee80000300800 */
[----:B------:R0:W-:Y:S02]  /*79c70*/  @P5 STG.E.U8 desc[UR32][R16.64], R3 ;  /* 0x0000000310005986 */ /* 0x0001e4000c101120 */
[----:B0-----:R-:W-:-:S05]  /*79c80*/  PRMT R3, R53, 0x7770, RZ ;  /* 0x0000777035037816 */ /* 0x001fca00000000ff */
[----:B------:R0:W-:Y:S02]  /*79c90*/  @P4 STG.E.U8 desc[UR32][R14.64], R3 ;  /* 0x000000030e004986 */ /* 0x0001e4000c101120 */
[----:B0-----:R-:W-:-:S05]  /*79ca0*/  PRMT R3, R53, 0x7771, RZ ;  /* 0x0000777135037816 */ /* 0x001fca00000000ff */
[----:B------:R0:W-:Y:S02]  /*79cb0*/  @P3 STG.E.U8 desc[UR32][R10.64], R3 ;  /* 0x000000030a003986 */ /* 0x0001e4000c101120 */
[----:B0-----:R-:W-:-:S05]  /*79cc0*/  PRMT R3, R53, 0x7772, RZ ;  /* 0x0000777235037816 */ /* 0x001fca00000000ff */
[----:B------:R0:W-:Y:S02]  /*79cd0*/  @P2 STG.E.U8 desc[UR32][R54.64], R3 ;  /* 0x0000000336002986 */ /* 0x0001e4000c101120 */
[----:B0-----:R-:W-:Y:S02]  /*79ce0*/  PRMT R3, R53, 0x7773, RZ ;  /* 0x0000777335037816 */ /* 0x001fe400000000ff */
[----:B------:R-:W4:Y:S04]  /*79cf0*/  LDL.LU R53, [R1+0x2308] ;  /* 0x0023080001357983 */ /* 0x000f280000300800 */
        /* <DEDUP_REMOVED lines=10> */
[----:B------:R-:W-:-:S02]  /*79da0*/  PRMT R3, R19, 0x7771, RZ ;  /* 0x0000777113037816 */ /* 0x000fc400000000ff */
[C---:B---3--:R-:W-:Y:S02]  /*79db0*/  LOP3.LUT P3, RZ, R52.reuse, 0x80000000, RZ, 0xc0, !PT ;  /* 0x8000000034ff7812 */ /* 0x048fe4000786c0ff */
[----:B------:R-:W-:Y:S02]  /*79dc0*/  LOP3.LUT P6, RZ, R52, 0x80000, RZ, 0xc0, !PT ;  /* 0x0008000034ff7812 */ /* 0x000fe400078cc0ff */
[----:B------:R-:W-:-:S11]  /*79dd0*/  LOP3.LUT R6, R6, 0xffffdfff, RZ, 0xc0, !PT ;  /* 0xffffdfff06067812 */ /* 0x000fd600078ec0ff */
[----:B------:R-:W-:Y:S01]  /*79de0*/  @P6 LOP3.LUT R6, R6, 0x2000, RZ, 0xfc, !PT ;  /* 0x0000200006066812 */ /* 0x000fe200078efcff */
[----:B--2---:R0:W-:Y:S04]  /*79df0*/  @P3 STG.E.U8 desc[UR32][R56.64], R3 ;  /* 0x0000000338003986 */ /* 0x0041e8000c101120 */
[----:B0-----:R-:W2:Y:S04]  /*79e00*/  LDL.LU.64 R56, [R1+0x4d8] ;  /* 0x0004d80001387983 */ /* 0x001ea80000300a00 */
[----:B------:R-:W3:Y:S04]  /*79e10*/  LDL.LU.64 R58, [R1+0x508] ;  /* 0x00050800013a7983 */ /* 0x000ee80000300a00 */
[----:B------:R-:W3:Y:S01]  /*79e20*/  LDL.LU R48, [R1+0x8c] ;  /* 0x00008c0001307983 */ /* 0x000ee20000300800 */
[----:B------:R-:W-:-:S02]  /*79e30*/  LOP3.LUT P6, RZ, R52, 0x100000, RZ, 0xc0, !PT ;  /* 0x0010000034ff7812 */ /* 0x000fc400078cc0ff */
[----:B------:R-:W-:Y:S01]  /*79e40*/  LOP3.LUT R6, R6, 0xffffbfff, RZ, 0xc0, !PT ;  /* 0xffffbfff06067812 */ /* 0x000fe200078ec0ff */
[----:B------:R-:W3:Y:S01]  /*79e50*/  LDL.LU.64 R50, [R1+0x530] ;  /* 0x0005300001327983 */ /* 0x000ee20000300a00 */
[C---:B------:R-:W-:Y:S02]  /*79e60*/  LOP3.LUT P2, RZ, R52.reuse, 0x40000000, RZ, 0xc0, !PT ;  /* 0x4000000034ff7812 */ /* 0x040fe4000784c0ff */
[C---:B------:R-:W-:Y:S01]  /*79e70*/  LOP3.LUT P1, RZ, R52.reuse, 0x20000000, RZ, 0xc0, !PT ;  /* 0x2000000034ff7812 */ /* 0x040fe2000782c0ff */
[----:B------:R-:W3:Y:S01]  /*79e80*/  LDL.LU.64 R4, [R1+0x528] ;  /* 0x0005280001047983 */ /* 0x000ee20000300a00 */
[----:B------:R-:W-:Y:S02]  /*79e90*/  PRMT R3, R19, 0x7772, RZ ;  /* 0x0000777213037816 */ /* 0x000fe400000000ff */
[----:B------:R-:W-:Y:S01]  /*79ea0*/  LOP3.LUT P0, RZ, R52, 0x10000000, RZ, 0xc0, !PT ;  /* 0x1000000034ff7812 */ /* 0x000fe2000780c0ff */
[----:B------:R-:W3:Y:S02]  /*79eb0*/  LDL.LU.64 R60, [R1+0x520] ;  /* 0x00052000013c7983 */ /* 0x000ee40000300a00 */
[----:B------:R-:W-:-:S02]  /*79ec0*/  @P6 LOP3.LUT R6, R6, 0x4000, RZ, 0xfc, !PT ;  /* 0x0000400006066812 */ /* 0x000fc400078efcff */
[----:B------:R-:W-:Y:S01]  /*79ed0*/  LOP3.LUT P6, RZ, R52, 0x200000, RZ, 0xc0, !PT ;  /* 0x0020000034ff7812 */ /* 0x000fe200078cc0ff */
[----:B------:R-:W3:Y:S01]  /*79ee0*/  LDL.LU.64 R26, [R1+0x550] ;  /* 0x00055000011a7983 */ /* 0x000ee20000300a00 */
        /* <DEDUP_REMOVED lines=17> */
[----:B------:R-:W-:Y:S02]  /*7a000*/  LOP3.LUT R6, R6, 0xffefffff, RZ, 0xc0, !PT ;  /* 0xffefffff06067812 */ /* 0x000fe400078ec0ff */
[----:B------:R-:W-:Y:S02]  /*7a010*/  PRMT R3, R19, 0x7773, RZ ;  /* 0x0000777313037816 */ /* 0x000fe400000000ff */
[----:B------:R-:W4:Y:S04]  /*7a020*/  LDL.LU.64 R18, [R1+0x568] ;  /* 0x0005680001127983 */ /* 0x000f280000300a00 */
[----:B------:R0:W-:Y:S03]  /*7a030*/  @P1 STG.E.U8 desc[UR32][R16.64], R3 ;  /* 0x0000000310001986 */ /* 0x0001e6000c101120 */
[----:B------:R-:W-:-:S02]  /*7a040*/  @P6 LOP3.LUT R6, R6, 0x100000, RZ, 0xfc, !PT ;  /* 0x0010000006066812 */ /* 0x000fc400078efcff */
[----:B------:R-:W-:Y:S02]  /*7a050*/  LOP3.LUT P6, RZ, R52, 0x8000000, RZ, 0xc0, !PT ;  /* 0x0800000034ff7812 */ /* 0x000fe400078cc0ff */
[C---:B0-----:R-:W-:Y:S01]  /*7a060*/  PRMT R3, R49.reuse, 0x7770, RZ ;  /* 0x0000777031037816 */ /* 0x041fe200000000ff */
[----:B------:R-:W4:Y:S04]  /*7a070*/  LDL.LU.64 R16, [R1+0x560] ;  /* 0x0005600001107983 */ /* 0x000f280000300a00 */
[----:B------:R0:W-:Y:S02]  /*7a080*/  @P0 STG.E.U8 desc[UR32][R14.64], R3 ;  /* 0x000000030e000986 */ /* 0x0001e4000c101120 */
[----:B0-----:R-:W-:Y:S02]  /*7a090*/  PRMT R3, R49, 0x7771, RZ ;  /* 0x0000777131037816 */ /* 0x001fe400000000ff */
[----:B------:R-:W4:Y:S04]  /*7a0a0*/  LDL.LU.64 R14, [R1+0x590] ;  /* 0x00059000010e7983 */ /* 0x000f280000300a00 */
[----:B------:R0:W-:Y:S01]  /*7a0b0*/  @P6 STG.E.U8 desc[UR32][R10.64], R3 ;  /* 0x000000030a006986 */ /* 0x0001e2000c101120 */
[----:B------:R-:W-:-:S02]  /*7a0c0*/  LOP3.LUT P6, RZ, R6, 0x100000, RZ, 0xc0, !PT ;  /* 0x0010000006ff7812 */ /* 0x000fc400078cc0ff */
[----:B0-----:R-:W-:Y:S01]  /*7a0d0*/  PRMT R3, R49, 0x7772, RZ ;  /* 0x0000777231037816 */ /* 0x001fe200000000ff */
[----:B------:R-:W4:Y:S10]  /*7a0e0*/  LDL.LU.64 R10, [R1+0x5b0] ;  /* 0x0005b000010a7983 */ /* 0x000f340000300a00 */
[----:B------:R0:W-:Y:S01]  /*7a0f0*/  @P6 STG.E.U8 desc[UR32][R54.64], R3 ;  /* 0x0000000336006986 */ /* 0x0001e2000c101120 */
[----:B------:R-:W-:-:S02]  /*7a100*/  LOP3.LUT P6, RZ, R6, 0x80000, RZ, 0xc0, !PT ;  /* 0x0008000006ff7812 */ /* 0x000fc400078cc0ff */
[----:B0-----:R-:W-:Y:S01]  /*7a110*/  PRMT R3, R49, 0x7773, RZ ;  /* 0x0000777331037816 */ /* 0x001fe200000000ff */
[----:B------:R-:W4:Y:S10]  /*7a120*/  LDL.LU.64 R54, [R1+0x5a8] ;  /* 0x0005a80001367983 */ /* 0x000f340000300a00 */
[----:B--2---:R3:W-:Y:S01]  /*7a130*/  @P6 STG.E.U8 desc[UR32][R56.64], R3 ;  /* 0x0000000338006986 */ /* 0x0047e2000c101120 */
[----:B------:R-:W-:-:S02]  /*7a140*/  LOP3.LUT P6, RZ, R6, 0x40000, RZ, 0xc0, !PT ;  /* 0x0004000006ff7812 */ /* 0x000fc400078cc0ff */
[----:B---3--:R-:W-:Y:S01]  /*7a150*/  PRMT R3, R48, 0x7770, RZ ;  /* 0x0000777030037816 */ /* 0x008fe200000000ff */
[----:B------:R-:W2:Y:S10]  /*7a160*/  LDL.LU.64 R56, [R1+0x5a0] ;  /* 0x0005a00001387983 */ /* 0x000eb40000300a00 */
[----:B------:R0:W-:Y:S04]  /*7a170*/  @P6 STG.E.U8 desc[UR32][R58.64], R3 ;  /* 0x000000033a006986 */ /* 0x0001e8000c101120 */
        /* <DEDUP_REMOVED lines=13> */
[C---:B------:R-:W-:Y:S02]  /*7a250*/  LOP3.LUT P3, RZ, R52.reuse, 0x20000, RZ, 0xc0, !PT ;  /* 0x0002000034ff7812 */ /* 0x040fe4000786c0ff */
[C---:B------:R-:W-:Y:S02]  /*7a260*/  LOP3.LUT P2, RZ, R52.reuse, 0x10000, RZ, 0xc0, !PT ;  /* 0x0001000034ff7812 */ /* 0x040fe4000784c0ff */
[----:B------:R-:W-:-:S02]  /*7a270*/  LOP3.LUT P1, RZ, R52, 0x8000, RZ, 0xc0, !PT ;  /* 0x0000800034ff7812 */ /* 0x000fc4000782c0ff */
[----:B------:R-:W-:Y:S02]  /*7a280*/  LOP3.LUT P0, RZ, R53, 0x4000, RZ, 0xc0, !PT ;  /* 0x0000400035ff7812 */ /* 0x000fe4000780c0ff */
[----:B---3--:R-:W-:-:S05]  /*7a290*/  PRMT R3, R59, 0x7770, RZ ;  /* 0x000077703b037816 */ /* 0x008fca00000000ff */
[----:B------:R0:W-:Y:S01]  /*7a2a0*/  @P6 STG.E.U8 desc[UR32][R26.64], R3 ;  /* 0x000000031a006986 */ /* 0x0001e2000c101120 */
[----:B------:R-:W-:Y:S02]  /*7a2b0*/  LOP3.LUT P6, RZ, R6, 0x2000, RZ, 0xc0, !PT ;  /* 0x0000200006ff7812 */ /* 0x000fe400078cc0ff */
[----:B0-----:R-:W-:-:S11]  /*7a2c0*/  PRMT R3, R59, 0x7771, RZ ;  /* 0x000077713b037816 */ /* 0x001fd600000000ff */
[----:B----4-:R0:W-:Y:S02]  /*7a2d0*/  @P6 STG.E.U8 desc[UR32][R22.64], R3 ;  /* 0x0000000316006986 */ /* 0x0101e4000c101120 */
        /* <DEDUP_REMOVED lines=16> */
[----:B------:R-:W4:Y:S01]  /*7a3e0*/  LDL.LU.64 R16, [R1+0x5e0] ;  /* 0x0005e00001107983 */ /* 0x000f220000300a00 */
[----:B------:R-:W-:-:S02]  /*7a3f0*/  LOP3.LUT P6, RZ, R52, 0x20, RZ, 0xc0, !PT ;  /* 0x0000002034ff7812 */ /* 0x000fc400078cc0ff */
[----:B------:R-:W-:Y:S01]  /*7a400*/  LOP3.LUT R6, R6, 0xffffffdf, RZ, 0xc0, !PT ;  /* 0xffffffdf06067812 */ /* 0x000fe200078ec0ff */
[----:B------:R-:W4:Y:S01]  /*7a410*/  LDL.LU.64 R10, [R1+0x618] ;  /* 0x00061800010a7983 */ /* 0x000f220000300a00 */
[C---:B------:R-:W-:Y:S02]  /*7a420*/  LOP3.LUT P3, RZ, R52.reuse, 0x4000, RZ, 0xc0, !PT ;  /* 0x0000400034ff7812 */ /* 0x040fe4000786c0ff */
[----:B------:R-:W-:Y:S01]  /*7a430*/  LOP3.LUT P2, RZ, R52, 0x2000, RZ, 0xc0, !PT ;  /* 0x0000200034ff7812 */ /* 0x000fe2000784c0ff */
[----:B------:R-:W4:Y:S06]  /*7a440*/  LDL.LU.64 R58, [R1+0x648] ;  /* 0x00064800013a7983 */ /* 0x000f2c0000300a00 */
        /* <DEDUP_REMOVED lines=18> */
[----:B------:R-:W-:Y:S02]  /*7a570*/  LOP3.LUT R6, R6, 0xfffff7ff, RZ, 0xc0, !PT ;  /* 0xfffff7ff06067812 */ /* 0x000fe400078ec0ff */
[----:B------:R-:W-:-:S09]  /*7a580*/  LOP3.LUT P0, RZ, R53, 0x2000, RZ, 0xc0, !PT ;  /* 0x0000200035ff7812 */ /* 0x000fd2000780c0ff */
[----:B------:R-:W-:Y:S02]  /*7a590*/  @P6 LOP3.LUT R6, R6, 0x800, RZ, 0xfc, !PT ;  /* 0x0000080006066812 */ /* 0x000fe400078efcff */
[----:B------:R-:W-:Y:S02]  /*7a5a0*/  LOP3.LUT P6, RZ, R52, 0x400, RZ, 0xc0, !PT ;  /* 0x0000040034ff7812 */ /* 0x000fe400078cc0ff */
[----:B------:R-:W-:Y:S02]  /*7a5b0*/  LOP3.LUT R6, R6, 0xffffefff, RZ, 0xc0, !PT ;  /* 0xffffefff06067812 */ /* 0x000fe400078ec0ff */
[C---:B------:R-:W-:Y:S02]  /*7a5c0*/  LOP3.LUT P5, RZ, R52.reuse, 0x10, RZ, 0xc0, !PT ;  /* 0x0000001034ff7812 */ /* 0x040fe400078ac0ff */
[----:B------:R-:W-:-:S07]  /*7a5d0*/  LOP3.LUT P4, RZ, R52, 0x8, RZ, 0xc0, !PT ;  /* 0x0000000834ff7812 */ /* 0x000fce000788c0ff */
[----:B------:R-:W-:Y:S02]  /*7a5e0*/  @P6 LOP3.LUT R6, R6, 0x1000, RZ, 0xfc, !PT ;  /* 0x0000100006066812 */ /* 0x000fe400078efcff */
[----:B------:R-:W-:Y:S02]  /*7a5f0*/  LOP3.LUT P6, RZ, R52, 0x800, RZ, 0xc0, !PT ;  /* 0x0000080034ff7812 */ /* 0x000fe400078cc0ff */
[----:B--2---:R-:W-:-:S05]  /*7a600*/  PRMT R3, R15, 0x7770, RZ ;  /* 0x000077700f037816 */ /* 0x004fca00000000ff */
[----:B------:R0:W-:Y:S02]  /*7a610*/  @P3 STG.E.U8 desc[UR32][R56.64], R3 ;  /* 0x0000000338003986 */ /* 0x0001e4000c101120 */
[C---:B0-----:R-:W-:Y:S02]  /*7a620*/  PRMT R3, R15.reuse, 0x7771, RZ ;  /* 0x000077710f037816 */ /* 0x041fe400000000ff */
[----:B------:R-:W2:Y:S04]  /*7a630*/  LDL.LU.64 R56, [R1+0x640] ;  /* 0x0006400001387983 */ /* 0x000ea80000300a00 */
[----:B---3--:R0:W-:Y:S04]  /*7a640*/  @P2 STG.E.U8 desc[UR32][R54.64], R3 ;  /* 0x0000000336002986 */ /* 0x0081e8000c101120 */
[----:B------:R-:W3:Y:S01]  /*7a650*/  LDL.LU R14, [R1+0x78] ;  /* 0x00007800010e7983 */ /* 0x000ee20000300800 */
[----:B0-----:R-:W-:-:S03]  /*7a660*/  PRMT R3, R15, 0x7772, RZ ;  /* 0x000077720f037816 */ /* 0x001fc600000000ff */
[----:B------:R-:W3:Y:S04]  /*7a670*/  LDL.LU.64 R54, [R1+0x638] ;  /* 0x0006380001367983 */ /* 0x000ee80000300a00 */
[----:B----4-:R0:W-:Y:S01]  /*7a680*/  @P1 STG.E.U8 desc[UR32][R18.64], R3 ;  /* 0x0000000312001986 */ /* 0x0101e2000c101120 */
[----:B------:R-:W-:-:S03]  /*7a690*/  LOP3.LUT P2, RZ, R52, 0x4, RZ, 0xc0, !PT ;  /* 0x0000000434ff7812 */ /* 0x000fc6000784c0ff */
[----:B------:R-:W4:Y:S01]  /*7a6a0*/  LDL.LU.64 R50, [R1+0x658] ;  /* 0x0006580001327983 */ /* 0x000f220000300a00 */
[----:B------:R-:W-:-:S03]  /*7a6b0*/  LOP3.LUT P1, RZ, R52, 0x2, RZ, 0xc0, !PT ;  /* 0x0000000234ff7812 */ /* 0x000fc6000782c0ff */
[----:B------:R-:W4:Y:S01]  /*7a6c0*/  LDL.LU.64 R4, [R1+0x688] ;  /* 0x0006880001047983 */ /* 0x000f220000300a00 */
[----:B0-----:R-:W-:-:S03]  /*7a6d0*/  PRMT R3, R15, 0x7773, RZ ;  /* 0x000077730f037816 */ /* 0x001fc600000000ff */
[----:B------:R-:W4:Y:S04]  /*7a6e0*/  LDL.LU.64 R48, [R1+0x680] ;  /* 0x0006800001307983 */ /* 0x000f280000300a00 */
[----:B------:R0:W-:Y:S01]  /*7a6f0*/  @P0 STG.E.U8 desc[UR32][R16.64], R3 ;  /* 0x0000000310000986 */ /* 0x0001e2000c101120 */
[----:B------:R-:W-:-:S03]  /*7a700*/  LOP3.LUT P0, RZ, R52, 0x1, RZ, 0xc0, !PT ;  /* 0x0000000134ff7812 */ /* 0x000fc6000780c0ff */
[----:B------:R-:W4:Y:S04]  /*7a710*/  LDL.LU.64 R60, [R1+0x678] ;  /* 0x00067800013c7983 */ /* 0x000f280000300a00 */
[----:B------:R-:W2:Y:S04]  /*7a720*/  LDL.LU R52, [R1+0x64] ;  /* 0x0000640001347983 */ /* 0x000ea80000300800 */
[----:B------:R-:W4:Y:S04]  /*7a730*/  LDL.LU.64 R26, [R1+0x698] ;  /* 0x00069800011a7983 */ /* 0x000f280000300a00 */
[----:B------:R-:W4:Y:S04]  /*7a740*/  LDL.LU.64 R22, [R1+0x6c8] ;  /* 0x0006c80001167983 */ /* 0x000f280000300a00 */
[----:B------:R-:W4:Y:S04]  /*7a750*/  LDL.LU.64 R18, [R1+0x6c0] ;  /* 0x0006c00001127983 */ /* 0x000f280000300a00 */
[----:B0-----:R-:W4:Y:S04]  /*7a760*/  LDL.LU.64 R16, [R1+0x6b8] ;  /* 0x0006b80001107983 */ /* 0x001f280000300a00 */
[----:B------:R-:W4:Y:S01]  /*7a770*/  LDL.LU R15, [R1+0x7c] ;  /* 0x00007c00010f7983 */ /* 0x000f220000300800 */
[----:B--2---:R-:W-:-:S05]  /*7a780*/  PRMT R3, R52, 0x7770, RZ ;  /* 0x0000777034037816 */ /* 0x004fca00000000ff */
[----:B------:R0:W-:Y:S01]  /*7a790*/  @P6 STG.E.U8 desc[UR32][R10.64], R3 ;  /* 0x000000030a006986 */ /* 0x0001e2000c101120 */
[----:B------:R-:W-:Y:S02]  /*7a7a0*/  LOP3.LUT P6, RZ, R6, 0x1000, RZ, 0xc0, !PT ;  /* 0x0000100006ff7812 */ /* 0x000fe400078cc0ff */
[----:B0-----:R-:W-:Y:S01]  /*7a7b0*/  PRMT R3, R52, 0x7771, RZ ;  /* 0x0000777134037816 */ /* 0x001fe200000000ff */
[----:B------:R-:W2:Y:S10]  /*7a7c0*/  LDL.LU.64 R10, [R1+0x6d8] ;  /* 0x0006d800010a7983 */ /* 0x000eb40000300a00 */
[----:B------:R0:W-:Y:S01]  /*7a7d0*/  @P6 STG.E.U8 desc[UR32][R58.64], R3 ;  /* 0x000000033a006986 */ /* 0x0001e2000c101120 */
[----:B------:R-:W-:-:S02]  /*7a7e0*/  LOP3.LUT P6, RZ, R6, 0x800, RZ, 0xc0, !PT ;  /* 0x0000080006ff7812 */ /* 0x000fc400078cc0ff */
[----:B0-----:R-:W-:Y:S01]  /*7a7f0*/  PRMT R3, R52, 0x7772, RZ ;  /* 0x0000777234037816 */ /* 0x001fe200000000ff */
[----:B------:R-:W2:Y:S10]  /*7a800*/  LDL.LU.64 R58, [R1+0x700] ;  /* 0x00070000013a7983 */ /* 0x000eb40000300a00 */
[----:B------:R0:W-:Y:S01]  /*7a810*/  @P6 STG.E.U8 desc[UR32][R56.64], R3 ;  /* 0x0000000338006986 */ /* 0x0001e2000c101120 */
[----:B------:R-:W-:-:S02]  /*7a820*/  LOP3.LUT P6, RZ, R6, 0x400, RZ, 0xc0, !PT ;  /* 0x0000040006ff7812 */ /* 0x000fc400078cc0ff */
[----:B0-----:R-:W-:Y:S01]  /*7a830*/  PRMT R3, R52, 0x7773, RZ ;  /* 0x0000777334037816 */ /* 0x001fe200000000ff */
[----:B------:R-:W2:Y:S10]  /*7a840*/  LDL.LU.64 R56, [R1+0x6f8] ;  /* 0x0006f80001387983 */ /* 0x000eb40000300a00 */
[----:B---3--:R0:W-:Y:S04]  /*7a850*/  @P6 STG.E.U8 desc[UR32][R54.64], R3 ;  /* 0x0000000336006986 */ /* 0x0081e8000c101120 */
[----:B0-----:R-:W3:Y:S01]  /*7a860*/  LDL.LU.64 R54, [R1+0x22f8] ;  /* 0x0022f80001367983 */ /* 0x001ee20000300a00 */
[----:B------:R-:W-:-:S02]  /*7a870*/  LOP3.LUT P6, RZ, R6, 0x200, RZ, 0xc0, !PT ;  /* 0x0000020006ff7812 */ /* 0x000fc400078cc0ff */
        /* <DEDUP_REMOVED lines=12> */
[----:B------:R-:W-:Y:S02]  /*7a940*/  LOP3.LUT P3, RZ, R53, 0x400, RZ, 0xc0, !PT ;  /* 0x0000040035ff7812 */ /* 0x000fe4000786c0ff */
[----:B---3--:R-:W-:-:S09]  /*7a950*/  PRMT R3, R54, 0x7770, RZ ;  /* 0x0000777036037816 */ /* 0x008fd200000000ff */
        /* <DEDUP_REMOVED lines=9> */
[----:B--2---:R0:W-:Y:S02]  /*7a9f0*/  @P2 STG.E.U8 desc[UR32][R10.64], R3 ;  /* 0x000000030a002986 */ /* 0x0041e4000c101120 */
[----:B0-----:R-:W-:-:S05]  /*7aa00*/  PRMT R3, R15, 0x7771, RZ ;  /* 0x000077710f037816 */ /* 0x001fca00000000ff */
[----:B------:R0:W-:Y:S02]  /*7aa10*/  @P1 STG.E.U8 desc[UR32][R58.64], R3 ;  /* 0x000000033a001986 */ /* 0x0001e4000c101120 */
[----:B0-----:R-:W-:-:S05]  /*7aa20*/  PRMT R3, R15, 0x7772, RZ ;  /* 0x000077720f037816 */ /* 0x001fca00000000ff */
[----:B------:R0:W-:Y:S04]  /*7aa30*/  @P0 STG.E.U8 desc[UR32][R56.64], R3 ;  /* 0x0000000338000986 */ /* 0x0001e8000c101120 */
[----:B0-----:R-:W2:Y:S04]  /*7aa40*/  LDL.LU.64 R56, [R1+0x710] ;  /* 0x0007100001387983 */ /* 0x001ea80000300a00 */
[----:B------:R-:W4:Y:S04]  /*7aa50*/  LDL.LU.64 R10, [R1+0x730] ;  /* 0x00073000010a7983 */ /* 0x000f280000300a00 */
[----:B------:R-:W4:Y:S04]  /*7aa60*/  LDL.LU.64 R22, [R1+0x750] ;  /* 0x0007500001167983 */ /* 0x000f280000300a00 */
[----:B------:R-:W4:Y:S04]  /*7aa70*/  LDL.LU.64 R18, [R1+0x748] ;  /* 0x0007480001127983 */ /* 0x000f280000300a00 */
[----:B------:R-:W4:Y:S04]  /*7aa80*/  LDL.LU.64 R16, [R1+0x740] ;  /* 0x0007400001107983 */ /* 0x000f280000300a00 */
[----:B------:R-:W4:Y:S01]  /*7aa90*/  LDL.LU.64 R58, [R1+0x770] ;  /* 0x00077000013a7983 */ /* 0x000f220000300a00 */
[----:B------:R-:W-:-:S02]  /*7aaa0*/  LOP3.LUT P6, RZ, R53, 0x40, RZ, 0xc0, !PT ;  /* 0x0000004035ff7812 */ /* 0x000fc400078cc0ff */
[----:B------:R-:W-:-:S11]  /*7aab0*/  LOP3.LUT R7, R7, 0xdfffffff, RZ, 0xc0, !PT ;  /* 0xdfffffff07077812 */ /* 0x000fd600078ec0ff */
[----:B------:R-:W-:Y:S02]  /*7aac0*/  @P6 LOP3.LUT R7, R7, 0x20000000, RZ, 0xfc, !PT ;  /* 0x2000000007076812 */ /* 0x000fe400078efcff */
[----:B------:R-:W-:Y:S02]  /*7aad0*/  LOP3.LUT P3, RZ, R53, 0x200, RZ, 0xc0, !PT ;  /* 0x0000020035ff7812 */ /* 0x000fe4000786c0ff */
[----:B------:R-:W-:Y:S02]  /*7aae0*/  LOP3.LUT R7, R7, 0xbfffffff, RZ, 0xc0, !PT ;  /* 0xbfffffff07077812 */ /* 0x000fe400078ec0ff */
[----:B------:R-:W-:Y:S02]  /*7aaf0*/  PRMT R3, R15, 0x7773, RZ ;  /* 0x000077730f037816 */ /* 0x000fe400000000ff */
[----:B------:R-:W-:Y:S02]  /*7ab00*/  LOP3.LUT R6, R6, 0xfffffffe, RZ, 0xc0, !PT ;  /* 0xfffffffe06067812 */ /* 0x000fe400078ec0ff */
[----:B---3--:R-:W-:-:S13]  /*7ab10*/  LOP3.LUT P6, RZ, R54, 0x800000, RZ, 0xc0, !PT ;  /* 0x0080000036ff7812 */ /* 0x008fda00078cc0ff */
[----:B------:R-:W-:Y:S02]  /*7ab20*/  @P6 LOP3.LUT R7, R7, 0x40000000, RZ, 0xfc, !PT ;  /* 0x4000000007076812 */ /* 0x000fe400078efcff */
[----:B------:R-:W-:Y:S02]  /*7ab30*/  LOP3.LUT P6, RZ, R54, 0x1000000, RZ, 0xc0, !PT ;  /* 0x0100000036ff7812 */ /* 0x000fe400078cc0ff */
[----:B------:R-:W-:-:S11]  /*7ab40*/  LOP3.LUT R7, R7, 0x7fffffff, RZ, 0xc0, !PT ;  /* 0x7fffffff07077812 */ /* 0x000fd600078ec0ff */
[----:B------:R-:W-:Y:S02]  /*7ab50*/  @P6 LOP3.LUT R7, R7, 0x80000000, RZ, 0xfc, !PT ;  /* 0x8000000007076812 */ /* 0x000fe400078efcff */
[C---:B------:R-:W-:Y:S02]  /*7ab60*/  LOP3.LUT P6, RZ, R54.reuse, 0x2000000, RZ, 0xc0, !PT ;  /* 0x0200000036ff7812 */ /* 0x040fe400078cc0ff */
[----:B------:R-:W-:-:S11]  /*7ab70*/  LOP3.LUT P2, RZ, R54, 0x80000000, RZ, 0xc0, !PT ;  /* 0x8000000036ff7812 */ /* 0x000fd6000784c0ff */
[----:B------:R-:W-:Y:S02]  /*7ab80*/  @P6 LOP3.LUT R6, R6, 0x1, RZ, 0xfc, !PT ;  /* 0x0000000106066812 */ /* 0x000fe400078efcff */
[----:B------:R-:W-:Y:S01]  /*7ab90*/  LOP3.LUT P6, RZ, R53, 0x80, RZ, 0xc0, !PT ;  /* 0x0000008035ff7812 */ /* 0x000fe200078cc0ff */
[----:B--2---:R0:W-:Y:S04]  /*7aba0*/  @P3 STG.E.U8 desc[UR32][R56.64], R3 ;  /* 0x0000000338003986 */ /* 0x0041e8000c101120 */
[----:B0-----:R-:W2:Y:S04]  /*7abb0*/  LDL.LU.64 R56, [R1+0x790] ;  /* 0x0007900001387983 */ /* 0x001ea80000300a00 */
[----:B------:R-:W3:Y:S01]  /*7abc0*/  LDL.LU.64 R14, [R1+0x788] ;  /* 0x00078800010e7983 */ /* 0x000ee20000300a00 */
[----:B------:R-:W-:-:S02]  /*7abd0*/  PRMT R3, R55, 0x7770, RZ ;  /* 0x0000777037037816 */ /* 0x000fc400000000ff */
[----:B------:R-:W-:-:S03]  /*7abe0*/  LOP3.LUT R6, R6, 0xfffffffd, RZ, 0xc0, !PT ;  /* 0xfffffffd06067812 */ /* 0x000fc600078ec0ff */
[----:B----4-:R0:W-:Y:S01]  /*7abf0*/  @P2 STG.E.U8 desc[UR32][R10.64], R3 ;  /* 0x000000030a002986 */ /* 0x0101e2000c101120 */
[----:B------:R-:W-:Y:S02]  /*7ac00*/  @P6 LOP3.LUT R6, R6, 0x2, RZ, 0xfc, !PT ;  /* 0x0000000206066812 */ /* 0x000fe400078efcff */
[----:B------:R-:W-:Y:S01]  /*7ac10*/  LOP3.LUT P6, RZ, R54, 0x4000000, RZ, 0xc0, !PT ;  /* 0x0400000036ff7812 */ /* 0x000fe200078cc0ff */
[----:B0-----:R-:W4:Y:S01]  /*7ac20*/  LDL.LU.64 R10, [R1+0x780] ;  /* 0x00078000010a7983 */ /* 0x001f220000300a00 */
[----:B------:R-:W-:-:S03]  /*7ac30*/  LOP3.LUT R6, R6, 0xfffffffb, RZ, 0xc0, !PT ;  /* 0xfffffffb06067812 */ /* 0x000fc600078ec0ff */
[----:B------:R-:W4:Y:S08]  /*7ac40*/  LDL.LU.64 R50, [R1+0x7b0] ;  /* 0x0007b00001327983 */ /* 0x000f300000300a00 */
[----:B------:R-:W-:Y:S02]  /*7ac50*/  @P6 LOP3.LUT R6, R6, 0x4, RZ, 0xfc, !PT ;  /* 0x0000000406066812 */ /* 0x000fe400078efcff */
[----:B------:R-:W-:Y:S01]  /*7ac60*/  LOP3.LUT P6, RZ, R54, 0x8000000, RZ, 0xc0, !PT ;  /* 0x0800000036ff7812 */ /* 0x000fe200078cc0ff */
[----:B------:R-:W4:Y:S01]  /*7ac70*/  LDL.LU.64 R4, [R1+0x7d8] ;  /* 0x0007d80001047983 */ /* 0x000f220000300a00 */
[----:B------:R-:W-:-:S02]  /*7ac80*/  LOP3.LUT R6, R6, 0xfffffff7, RZ, 0xc0, !PT ;  /* 0xfffffff706067812 */ /* 0x000fc400078ec0ff */
[----:B------:R-:W-:Y:S01]  /*7ac90*/  LOP3.LUT P1, RZ, R54, 0x40000000, RZ, 0xc0, !PT ;  /* 0x4000000036ff7812 */ /* 0x000fe2000782c0ff */
[----:B------:R-:W4:Y:S08]  /*7aca0*/  LDL.LU.64 R48, [R1+0x7d0] ;  /* 0x0007d00001307983 */ /* 0x000f300000300a00 */
[----:B------:R-:W-:Y:S02]  /*7acb0*/  @P6 LOP3.LUT R6, R6, 0x8, RZ, 0xfc, !PT ;  /* 0x0000000806066812 */ /* 0x000fe400078efcff */
[----:B------:R-:W-:-:S02]  /*7acc0*/  LOP3.LUT P6, RZ, R54, 0x10000000, RZ, 0xc0, !PT ;  /* 0x1000000036ff7812 */ /* 0x000fc400078cc0ff */
[----:B------:R-:W-:Y:S02]  /*7acd0*/  LOP3.LUT P0, RZ, R54, 0x20000000, RZ, 0xc0, !PT ;  /* 0x2000000036ff7812 */ /* 0x000fe4000780c0ff */
[----:B------:R-:W-:Y:S02]  /*7ace0*/  LOP3.LUT R6, R6, 0xffffffef, RZ, 0xc0, !PT ;  /* 0xffffffef06067812 */ /* 0x000fe400078ec0ff */
[----:B------:R-:W-:-:S05]  /*7acf0*/  PRMT R3, R55, 0x7771, RZ ;  /* 0x0000777137037816 */ /* 0x000fca00000000ff */
[----:B------:R0:W-:Y:S02]  /*7ad00*/  @P1 STG.E.U8 desc[UR32][R22.64], R3 ;  /* 0x0000000316001986 */ /* 0x0001e4000c101120 */
[----:B------:R-:W-:Y:S02]  /*7ad10*/  @P6 LOP3.LUT R6, R6, 0x10, RZ, 0xfc, !PT ;  /* 0x0000001006066812 */ /* 0x000fe400078efcff */
[----:B------:R-:W-:Y:S02]  /*7ad20*/  LOP3.LUT P6, RZ, R53, 0x100, RZ, 0xc0, !PT ;  /* 0x0000010035ff7812 */ /* 0x000fe400078cc0ff */
[----:B0-----:R-:W-:-:S05]  /*7ad30*/  PRMT R3, R55, 0x7772, RZ ;  /* 0x0000777237037816 */ /* 0x001fca00000000ff */
[----:B------:R0:W-:Y:S02]  /*7ad40*/  @P0 STG.E.U8 desc[UR32][R18.64], R3 ;  /* 0x0000000312000986 */ /* 0x0001e4000c101120 */
[----:B0-----:R-:W-:Y:S02]  /*7ad50*/  PRMT R3, R55, 0x7773, RZ ;  /* 0x0000777337037816 */ /* 0x001fe400000000ff */
[----:B------:R-:W4:Y:S04]  /*7ad60*/  LDL.LU R55, [R1+0x22f0] ;  /* 0x0022f00001377983 */ /* 0x000f280000300800 */
[----:B------:R-:W4:Y:S04]  /*7ad70*/  LDL.LU.64 R60, [R1+0x7c8] ;  /* 0x0007c800013c7983 */ /* 0x000f280000300a00 */
[----:B------:R-:W4:Y:S04]  /*7ad80*/  LDL.LU.64 R26, [R1+0x7f8] ;  /* 0x0007f800011a7983 */ /* 0x000f280000300a00 */
[----:B------:R0:W-:Y:S01]  /*7ad90*/  @P6 STG.E.U8 desc[UR32][R16.64], R3 ;  /* 0x0000000310006986 */ /* 0x0001e2000c101120 */
[----:B------:R-:W-:-:S03]  /*7ada0*/  LOP3.LUT P6, RZ, R6, 0x10, RZ, 0xc0, !PT ;  /* 0x0000001006ff7812 */ /* 0x000fc600078cc0ff */
[----:B------:R-:W4:Y:S04]  /*7adb0*/  LDL.LU.64 R22, [R1+0x818] ;  /* 0x0008180001167983 */ /* 0x000f280000300a00 */
[----:B------:R-:W4:Y:S01]  /*7adc0*/  LDL.LU.64 R18, [R1+0x810] ;  /* 0x0008100001127983 */ /* 0x000f220000300a00 */
[----:B0-----:R-:W-:-:S03]  /*7add0*/  PRMT R3, R8, 0x7770, RZ ;  /* 0x0000777008037816 */ /* 0x001fc600000000ff */
[----:B------:R-:W4:Y:S04]  /*7ade0*/  LDL.LU.64 R16, [R1+0x808] ;  /* 0x0008080001107983 */ /* 0x000f280000300a00 */
[----:B------:R0:W-:Y:S04]  /*7adf0*/  @P6 STG.E.U8 desc[UR32][R58.64], R3 ;  /* 0x000000033a006986 */ /* 0x0001e8000c101120 */
[----:B0-----:R-:W4:Y:S01]  /*7ae00*/  LDL.LU.64 R58, [R1+0x838] ;  /* 0x00083800013a7983 */ /* 0x001f220000300a00 */
[----:B------:R-:W-:Y:S02]  /*7ae10*/  LOP3.LUT P6, RZ, R6, 0x8, RZ, 0xc0, !PT ;  /* 0x0000000806ff7812 */ /* 0x000fe400078cc0ff */
[----:B------:R-:W-:-:S02]  /*7ae20*/  PRMT R3, R8, 0x7771, RZ ;  /* 0x0000777108037816 */ /* 0x000fc400000000ff */
[C---:B------:R-:W-:Y:S02]  /*7ae30*/  LOP3.LUT P5, RZ, R54.reuse, 0x400000, RZ, 0xc0, !PT ;  /* 0x0040000036ff7812 */ /* 0x040fe400078ac0ff */
[C---:B------:R-:W-:Y:S02]  /*7ae40*/  LOP3.LUT P4, RZ, R54.reuse, 0x200000, RZ, 0xc0, !PT ;  /* 0x0020000036ff7812 */ /* 0x040fe4000788c0ff */
[C---:B------:R-:W-:Y:S02]  /*7ae50*/  LOP3.LUT P3, RZ, R54.reuse, 0x100000, RZ, 0xc0, !PT ;  /* 0x0010000036ff7812 */ /* 0x040fe4000786c0ff */
[----:B------:R-:W-:Y:S02]  /*7ae60*/  LOP3.LUT P2, RZ, R53, 0x20, RZ, 0xc0, !PT ;  /* 0x0000002035ff7812 */ /* 0x000fe4000784c0ff */
[----:B------:R-:W-:Y:S01]  /*7ae70*/  LOP3.LUT P1, RZ, R54, 0x80000, RZ, 0xc0, !PT ;  /* 0x0008000036ff7812 */ /* 0x000fe2000782c0ff */
[----:B--2---:R0:W-:Y:S01]  /*7ae80*/  @P6 STG.E.U8 desc[UR32][R56.64], R3 ;  /* 0x0000000338006986 */ /* 0x0041e2000c101120 */
[----:B------:R-:W-:-:S02]  /*7ae90*/  LOP3.LUT P6, RZ, R6, 0x4, RZ, 0xc0, !PT ;  /* 0x0000000406ff7812 */ /* 0x000fc400078cc0ff */
[----:B0-----:R-:W-:Y:S01]  /*7aea0*/  PRMT R3, R8, 0x7772, RZ ;  /* 0x0000777208037816 */ /* 0x001fe200000000ff */
[----:B------:R-:W2:Y:S10]  /*7aeb0*/  LDL.LU.64 R56, [R1+0x858] ;  /* 0x0008580001387983 */ /* 0x000eb40000300a00 */
[----:B---3--:R0:W-:Y:S01]  /*7aec0*/  @P6 STG.E.U8 desc[UR32][R14.64], R3 ;  /* 0x000000030e006986 */ /* 0x0081e2000c101120 */
[----:B------:R-:W-:-:S02]  /*7aed0*/  LOP3.LUT P6, RZ, R6, 0x2, RZ, 0xc0, !PT ;  /* 0x0000000206ff7812 */ /* 0x000fc400078cc0ff */
[----:B------:R-:W-:Y:S02]  /*7aee0*/  PRMT R8, R8, 0x7773, RZ ;  /* 0x0000777308087816 */ /* 0x000fe400000000ff */
[----:B0-----:R-:W-:Y:S01]  /*7aef0*/  PRMT R3, R12, 0x7770, RZ ;  /* 0x000077700c037816 */ /* 0x001fe200000000ff */
[----:B------:R-:W3:Y:S08]  /*7af00*/  LDL.LU.64 R14, [R1+0x22e8] ;  /* 0x0022e800010e7983 */ /* 0x000ef00000300a00 */
[----:B----4-:R0:W-:Y:S01]  /*7af10*/  @P6 STG.E.U8 desc[UR32][R10.64], R8 ;  /* 0x000000080a006986 */ /* 0x0101e2000c101120 */
[----:B------:R-:W-:-:S03]  /*7af20*/  LOP3.LUT P6, RZ, R6, 0x1, RZ, 0xc0, !PT ;  /* 0x0000000106ff7812 */ /* 0x000fc600078cc0ff */
[----:B0-----:R-:W4:Y:S10]  /*7af30*/  LDL.LU.64 R10, [R1+0x22e0] ;  /* 0x0022e000010a7983 */ /* 0x001f340000300a00 */
        /* <DEDUP_REMOVED lines=8> */
[----:B------:R-:W-:Y:S02]  /*7afc0*/  PRMT R12, R12, 0x7773, RZ ;  /* 0x000077730c0c7816 */ /* 0x000fe400000000ff */
[----:B0-----:R-:W-:-:S09]  /*7afd0*/  PRMT R3, R9, 0x7770, RZ ;  /* 0x0000777009037816 */ /* 0x001fd200000000ff */
[----:B------:R-:W-:Y:S04]  /*7afe0*/  @P6 STG.E.U8 desc[UR32][R60.64], R12 ;  /* 0x0000000c3c006986 */ /* 0x000fe8000c101120 */
[----:B------:R0:W-:Y:S02]  /*7aff0*/  @P5 STG.E.U8 desc[UR32][R26.64], R3 ;  /* 0x000000031a005986 */ /* 0x0001e4000c101120 */
[----:B0-----:R-:W-:-:S05]  /*7b000*/  PRMT R3, R9, 0x7771, RZ ;  /* 0x0000777109037816 */ /* 0x001fca00000000ff */
[----:B------:R0:W-:Y:S02]  /*7b010*/  @P4 STG.E.U8 desc[UR32][R22.64], R3 ;  /* 0x0000000316004986 */ /* 0x0001e4000c101120 */
[C---:B0-----:R-:W-:Y:S02]  /*7b020*/  PRMT R3, R9.reuse, 0x7772, RZ ;  /* 0x0000777209037816 */ /* 0x041fe400000000ff */
[----:B------:R-:W-:-:S03]  /*7b030*/  PRMT R9, R9, 0x7773, RZ ;  /* 0x0000777309097816 */ /* 0x000fc600000000ff */
[----:B------:R0:W-:Y:S04]  /*7b040*/  @P3 STG.E.U8 desc[UR32][R18.64], R3 ;  /* 0x0000000312003986 */ /* 0x0001e8000c101120 */
[----:B------:R-:W-:Y:S01]  /*7b050*/  @P2 STG.E.U8 desc[UR32][R16.64], R9 ;  /* 0x0000000910002986 */ /* 0x000fe2000c101120 */
[----:B0-----:R-:W-:-:S05]  /*7b060*/  PRMT R3, R13, 0x7770, RZ ;  /* 0x000077700d037816 */ /* 0x001fca00000000ff */
[----:B------:R0:W-:Y:S04]  /*7b070*/  @P1 STG.E.U8 desc[UR32][R58.64], R3 ;  /* 0x000000033a001986 */ /* 0x0001e8000c101120 */
[----:B0-----:R-:W3:Y:S01]  /*7b080*/  LDL.LU.64 R58, [R1+0x850] ;  /* 0x00085000013a7983 */ /* 0x001ee20000300a00 */
[C---:B------:R-:W-:Y:S02]  /*7b090*/  LOP3.LUT P0, RZ, R54.reuse, 0x40000, RZ, 0xc0, !PT ;  /* 0x0004000036ff7812 */ /* 0x040fe4000780c0ff */
[----:B------:R-:W-:Y:S02]  /*7b0a0*/  PRMT R3, R13, 0x7771, RZ ;  /* 0x000077710d037816 */ /* 0x000fe400000000ff */
[----:B------:R-:W-:-:S09]  /*7b0b0*/  LOP3.LUT P3, RZ, R54, 0x20000, RZ, 0xc0, !PT ;  /* 0x0002000036ff7812 */ /* 0x000fd2000786c0ff */
[----:B--2---:R0:W-:Y:S04]  /*7b0c0*/  @P0 STG.E.U8 desc[UR32][R56.64], R3 ;  /* 0x0000000338000986 */ /* 0x0041e8000c101120 */
[----:B0-----:R-:W2:Y:S04]  /*7b0d0*/  LDL.LU.64 R56, [R1+0x848] ;  /* 0x0008480001387983 */ /* 0x001ea80000300a00 */
[----:B------:R-:W2:Y:S04]  /*7b0e0*/  LDL.LU.64 R60, [R1+0x878] ;  /* 0x00087800013c7983 */ /* 0x000ea80000300a00 */
[----:B------:R-:W2:Y:S04]  /*7b0f0*/  LDL.LU.64 R26, [R1+0x898] ;  /* 0x00089800011a7983 */ /* 0x000ea80000300a00 */
[----:B------:R-:W2:Y:S04]  /*7b100*/  LDL.LU.64 R22, [R1+0x890] ;  /* 0x0008900001167983 */ /* 0x000ea80000300a00 */
[----:B------:R-:W2:Y:S01]  /*7b110*/  LDL.LU.64 R18, [R1+0x888] ;  /* 0x0008880001127983 */ /* 0x000ea20000300a00 */
[----:B------:R-:W-:-:S05]  /*7b120*/  PRMT R3, R13, 0x7772, RZ ;  /* 0x000077720d037816 */ /* 0x000fca00000000ff */
[----:B---3--:R0:W-:Y:S04]  /*7b130*/  @P3 STG.E.U8 desc[UR32][R58.64], R3 ;  /* 0x000000033a003986 */ /* 0x0081e8000c101120 */
[----:B0-----:R-:W3:Y:S04]  /*7b140*/  LDL.LU.64 R58, [R1+0x8b8] ;  /* 0x0008b800013a7983 */ /* 0x001ee80000300a00 */
[----:B------:R-:W3:Y:S01]  /*7b150*/  LDL.LU.64 R16, [R1+0x8d8] ;  /* 0x0008d80001107983 */ /* 0x000ee20000300a00 */
        /* <DEDUP_REMOVED lines=16> */
[----:B------:R-:W-:Y:S02]  /*7b260*/  LOP3.LUT P2, RZ, R53, 0x10, RZ, 0xc0, !PT ;  /* 0x0000001035ff7812 */ /* 0x000fe4000784c0ff */
[----:B------:R-:W-:Y:S02]  /*7b270*/  LOP3.LUT R7, R7, 0xfbffffff, RZ, 0xc0, !PT ;  /* 0xfbffffff07077812 */ /* 0x000fe400078ec0ff */
[----:B------:R-:W-:-:S07]  /*7b280*/  PRMT R13, R13, 0x7773, RZ ;  /* 0x000077730d0d7816 */ /* 0x000fce00000000ff */
[----:B------:R-:W-:Y:S02]  /*7b290*/  @P6 LOP3.LUT R7, R7, 0x4000000, RZ, 0xfc, !PT ;  /* 0x0400000007076812 */ /* 0x000fe400078efcff */
[C---:B------:R-:W-:Y:S02]  /*7b2a0*/  LOP3.LUT P6, RZ, R54.reuse, 0x2000, RZ, 0xc0, !PT ;  /* 0x0000200036ff7812 */ /* 0x040fe400078cc0ff */
[----:B------:R-:W-:Y:S02]  /*7b2b0*/  LOP3.LUT R7, R7, 0xf7ffffff, RZ, 0xc0, !PT ;  /* 0xf7ffffff07077812 */ /* 0x000fe400078ec0ff */
[----:B------:R-:W-:-:S09]  /*7b2c0*/  LOP3.LUT P1, RZ, R54, 0x10000, RZ, 0xc0, !PT ;  /* 0x0001000036ff7812 */ /* 0x000fd2000782c0ff */
[----:B------:R-:W-:Y:S02]  /*7b2d0*/  @P6 LOP3.LUT R7, R7, 0x8000000, RZ, 0xfc, !PT ;  /* 0x0800000007076812 */ /* 0x000fe400078efcff */
[----:B------:R-:W-:Y:S02]  /*7b2e0*/  LOP3.LUT P6, RZ, R53, 0x8, RZ, 0xc0, !PT ;  /* 0x0000000835ff7812 */ /* 0x000fe400078cc0ff */
[----:B------:R-:W-:Y:S02]  /*7b2f0*/  LOP3.LUT P0, RZ, R54, 0x8000, RZ, 0xc0, !PT ;  /* 0x0000800036ff7812 */ /* 0x000fe4000780c0ff */
[----:B------:R-:W-:Y:S02]  /*7b300*/  LOP3.LUT R7, R7, 0xefffffff, RZ, 0xc0, !PT ;  /* 0xefffffff07077812 */ /* 0x000fe400078ec0ff */
[----:B----4-:R-:W-:-:S07]  /*7b310*/  PRMT R3, R10, 0x7770, RZ ;  /* 0x000077700a037816 */ /* 0x010fce00000000ff */
[----:B------:R-:W-:Y:S02]  /*7b320*/  @P6 LOP3.LUT R7, R7, 0x10000000, RZ, 0xfc, !PT ;  /* 0x1000000007076812 */ /* 0x000fe400078efcff */
[----:B------:R-:W-:Y:S01]  /*7b330*/  LOP3.LUT P6, RZ, R54, 0x4000, RZ, 0xc0, !PT ;  /* 0x0000400036ff7812 */ /* 0x000fe200078cc0ff */
[----:B--2---:R0:W-:Y:S04]  /*7b340*/  @P2 STG.E.U8 desc[UR32][R56.64], R13 ;  /* 0x0000000d38002986 */ /* 0x0041e8000c101120 */
[----:B0-----:R-:W2:Y:S04]  /*7b350*/  LDL.LU.64 R56, [R1+0x8d0] ;  /* 0x0008d00001387983 */ /* 0x001ea80000300a00 */
[----:B------:R-:W4:Y:S04]  /*7b360*/  LDL.LU.64 R12, [R1+0x8c8] ;  /* 0x0008c800010c7983 */ /* 0x000f280000300a00 */
[----:B------:R0:W-:Y:S04]  /*7b370*/  @P1 STG.E.U8 desc[UR32][R60.64], R3 ;  /* 0x000000033c001986 */ /* 0x0001e8000c101120 */
[----:B------:R-:W4:Y:S04]  /*7b380*/  LDL.LU.64 R8, [R1+0x8f8] ;  /* 0x0008f80001087983 */ /* 0x000f280000300a00 */
[----:B------:R-:W4:Y:S01]  /*7b390*/  LDL.LU.64 R50, [R1+0x920] ;  /* 0x0009200001327983 */ /* 0x000f220000300a00 */
[----:B0-----:R-:W-:-:S03]  /*7b3a0*/  PRMT R3, R10, 0x7771, RZ ;  /* 0x000077710a037816 */ /* 0x001fc600000000ff */
[----:B------:R-:W4:Y:S04]  /*7b3b0*/  LDL.LU.64 R4, [R1+0x918] ;  /* 0x0009180001047983 */ /* 0x000f280000300a00 */
[----:B------:R0:W-:Y:S04]  /*7b3c0*/  @P0 STG.E.U8 desc[UR32][R26.64], R3 ;  /* 0x000000031a000986 */ /* 0x0001e8000c101120 */
[----:B------:R-:W4:Y:S04]  /*7b3d0*/  LDL.LU.64 R48, [R1+0x910] ;  /* 0x0009100001307983 */ /* 0x000f280000300a00 */
[----:B------:R-:W4:Y:S01]  /*7b3e0*/  LDL.LU.64 R60, [R1+0x940] ;  /* 0x00094000013c7983 */ /* 0x000f220000300a00 */
[----:B0-----:R-:W-:-:S03]  /*7b3f0*/  PRMT R3, R10, 0x7772, RZ ;  /* 0x000077720a037816 */ /* 0x001fc600000000ff */
[----:B------:R-:W4:Y:S04]  /*7b400*/  LDL.LU.64 R26, [R1+0x960] ;  /* 0x00096000011a7983 */ /* 0x000f280000300a00 */
[----:B------:R0:W-:Y:S01]  /*7b410*/  @P6 STG.E.U8 desc[UR32][R22.64], R3 ;  /* 0x0000000316006986 */ /* 0x0001e2000c101120 */
[C---:B------:R-:W-:Y:S02]  /*7b420*/  LOP3.LUT P6, RZ, R7.reuse, 0x10000000, RZ, 0xc0, !PT ;  /* 0x1000000007ff7812 */ /* 0x040fe400078cc0ff */
[----:B------:R-:W-:Y:S02]  /*7b430*/  PRMT R10, R10, 0x7773, RZ ;  /* 0x000077730a0a7816 */ /* 0x000fe400000000ff */
[----:B0-----:R-:W-:Y:S01]  /*7b440*/  PRMT R3, R14, 0x7770, RZ ;  /* 0x000077700e037816 */ /* 0x001fe200000000ff */
[----:B------:R-:W4:Y:S08]  /*7b450*/  LDL.LU.64 R22, [R1+0x958] ;  /* 0x0009580001167983 */ /* 0x000f300000300a00 */
[----:B------:R0:W-:Y:S01]  /*7b460*/  @P6 STG.E.U8 desc[UR32][R18.64], R10 ;  /* 0x0000000a12006986 */ /* 0x0001e2000c101120 */
[----:B------:R-:W-:-:S03]  /*7b470*/  LOP3.LUT P6, RZ, R7, 0x8000000, RZ, 0xc0, !PT ;  /* 0x0800000007ff7812 */ /* 0x000fc600078cc0ff */
[----:B0-----:R-:W4:Y:S10]  /*7b480*/  LDL.LU.64 R18, [R1+0x950] ;  /* 0x0009500001127983 */ /* 0x001f340000300a00 */
[----:B---3--:R0:W-:Y:S01]  /*7b490*/  @P6 STG.E.U8 desc[UR32][R58.64], R3 ;  /* 0x000000033a006986 */ /* 0x0081e2000c101120 */
[----:B------:R-:W-:-:S02]  /*7b4a0*/  LOP3.LUT P6, RZ, R7, 0x4000000, RZ, 0xc0, !PT ;  /* 0x0400000007ff7812 */ /* 0x000fc400078cc0ff */
[----:B0-----:R-:W-:Y:S01]  /*7b4b0*/  PRMT R3, R14, 0x7771, RZ ;  /* 0x000077710e037816 */ /* 0x001fe200000000ff */
[----:B------:R-:W3:Y:S10]  /*7b4c0*/  LDL.LU.64 R58, [R1+0x980] ;  /* 0x00098000013a7983 */ /* 0x000ef40000300a00 */
[----:B------:R0:W-:Y:S04]  /*7b4d0*/  @P6 STG.E.U8 desc[UR32][R16.64], R3 ;  /* 0x0000000310006986 */ /* 0x0001e8000c101120 */
[----:B0-----:R-:W3:Y:S01]  /*7b4e0*/  LDL.LU.64 R16, [R1+0x22d8] ;  /* 0x0022d80001107983 */ /* 0x001ee20000300a00 */
[----:B------:R-:W-:-:S02]  /*7b4f0*/  LOP3.LUT P6, RZ, R7, 0x2000000, RZ, 0xc0, !PT ;  /* 0x0200000007ff7812 */ /* 0x000fc400078cc0ff */
[C---:B------:R-:W-:Y:S02]  /*7b500*/  PRMT R3, R14.reuse, 0x7772, RZ ;  /* 0x000077720e037816 */ /* 0x040fe400000000ff */
[----:B------:R-:W-:Y:S02]  /*7b510*/  PRMT R14, R14, 0x7773, RZ ;  /* 0x000077730e0e7816 */ /* 0x000fe400000000ff */
[----:B------:R-:W-:Y:S02]  /*7b520*/  LOP3.LUT P5, RZ, R53, 0x2, RZ, 0xc0, !PT ;  /* 0x0000000235ff7812 */ /* 0x000fe400078ac0ff */
[C---:B------:R-:W-:Y:S02]  /*7b530*/  LOP3.LUT P4, RZ, R54.reuse, 0x80, RZ, 0xc0, !PT ;  /* 0x0000008036ff7812 */ /* 0x040fe4000788c0ff */
[C---:B------:R-:W-:Y:S02]  /*7b540*/  LOP3.LUT P3, RZ, R54.reuse, 0x40, RZ, 0xc0, !PT ;  /* 0x0000004036ff7812 */ /* 0x040fe4000786c0ff */
[----:B------:R-:W-:-:S02]  /*7b550*/  LOP3.LUT P2, RZ, R54, 0x20, RZ, 0xc0, !PT ;  /* 0x0000002036ff7812 */ /* 0x000fc4000784c0ff */
[----:B------:R-:W-:Y:S02]  /*7b560*/  LOP3.LUT P1, RZ, R53, 0x1, RZ, 0xc0, !PT ;  /* 0x0000000135ff7812 */ /* 0x000fe4000782c0ff */
[----:B------:R-:W-:Y:S01]  /*7b570*/  LOP3.LUT P0, RZ, R54, 0x10, RZ, 0xc0, !PT ;  /* 0x0000001036ff7812 */ /* 0x000fe2000780c0ff */
[----:B--2---:R0:W-:Y:S01]  /*7b580*/  @P6 STG.E.U8 desc[UR32][R56.64], R3 ;  /* 0x0000000338006986 */ /* 0x0041e2000c101120 */
[----:B------:R-:W-:Y:S02]  /*7b590*/  LOP3.LUT P6, RZ, R7, 0x1000000, RZ, 0xc0, !PT ;  /* 0x0100000007ff7812 */ /* 0x000fe400078cc0ff */
[----:B0-----:R-:W-:Y:S01]  /*7b5a0*/  PRMT R3, R11, 0x7770, RZ ;  /* 0x000077700b037816 */ /* 0x001fe200000000ff */
[----:B------:R-:W2:Y:S10]  /*7b5b0*/  LDL.LU.64 R56, [R1+0x22d0] ;  /* 0x0022d00001387983 */ /* 0x000eb40000300a00 */
[----:B----4-:R-:W-:Y:S01]  /*7b5c0*/  @P6 STG.E.U8 desc[UR32][R12.64], R14 ;  /* 0x0000000e0c006986 */ /* 0x010fe2000c101120 */
[----:B------:R-:W-:-:S13]  /*7b5d0*/  LOP3.LUT P6, RZ, R7, 0x800000, RZ, 0xc0, !PT ;  /* 0x0080000007ff7812 */ /* 0x000fda00078cc0ff */
[----:B------:R0:W-:Y:S01]  /*7b5e0*/  @P6 STG.E.U8 desc[UR32][R8.64], R3 ;  /* 0x0000000308006986 */ /* 0x0001e2000c101120 */
[----:B------:R-:W-:Y:S02]  /*7b5f0*/  LOP3.LUT P6, RZ, R7, 0x400000, RZ, 0xc0, !PT ;  /* 0x0040000007ff7812 */ /* 0x000fe400078cc0ff */
[----:B0-----:R-:W-:-:S11]  /*7b600*/  PRMT R3, R11, 0x7771, RZ ;  /* 0x000077710b037816 */ /* 0x001fd600000000ff */
[----:B------:R0:W-:Y:S01]  /*7b610*/  @P6 STG.E.U8 desc[UR32][R50.64], R3 ;  /* 0x0000000332006986 */ /* 0x0001e2000c101120 */
[----:B------:R-:W-:Y:S02]  /*7b620*/  LOP3.LUT P6, RZ, R7, 0x200000, RZ, 0xc0, !PT ;  /* 0x0020000007ff7812 */ /* 0x000fe400078cc0ff */
[C---:B0-----:R-:W-:Y:S02]  /*7b630*/  PRMT R3, R11.reuse, 0x7772, RZ ;  /* 0x000077720b037816 */ /* 0x041fe400000000ff */
[----:B------:R-:W-:-:S09]  /*7b640*/  PRMT R11, R11, 0x7773, RZ ;  /* 0x000077730b0b7816 */ /* 0x000fd200000000ff */
[----:B------:R0:W-:Y:S04]  /*7b650*/  @P6 STG.E.U8 desc[UR32][R4.64], R3 ;  /* 0x0000000304006986 */ /* 0x0001e8000c101120 */
[----:B------:R-:W-:Y:S01]  /*7b660*/  @P5 STG.E.U8 desc[UR32][R48.64], R11 ;  /* 0x0000000b30005986 */ /* 0x000fe2000c101120 */
[----:B0-----:R-:W-:-:S05]  /*7b670*/  PRMT R3, R15, 0x7770, RZ ;  /* 0x000077700f037816 */ /* 0x001fca00000000ff */
[----:B------:R0:W-:Y:S02]  /*7b680*/  @P4 STG.E.U8 desc[UR32][R60.64], R3 ;  /* 0x000000033c004986 */ /* 0x0001e4000c101120 */
[----:B0-----:R-:W-:-:S05]  /*7b690*/  PRMT R3, R15, 0x7771, RZ ;  /* 0x000077710f037816 */ /* 0x001fca00000000ff */
[----:B------:R0:W-:Y:S02]  /*7b6a0*/  @P3 STG.E.U8 desc[UR32][R26.64], R3 ;  /* 0x000000031a003986 */ /* 0x0001e4000c101120 */
[C---:B0-----:R-:W-:Y:S02]  /*7b6b0*/  PRMT R3, R15.reuse, 0x7772, RZ ;  /* 0x000077720f037816 */ /* 0x041fe400000000ff */
[----:B------:R-:W-:-:S03]  /*7b6c0*/  PRMT R15, R15, 0x7773, RZ ;  /* 0x000077730f0f7816 */ /* 0x000fc600000000ff */
[----:B------:R3:W-:Y:S04]  /*7b6d0*/  @P2 STG.E.U8 desc[UR32][R22.64], R3 ;  /* 0x0000000316002986 */ /* 0x0007e8000c101120 */
[----:B------:R-:W-:Y:S01]  /*7b6e0*/  @P1 STG.E.U8 desc[UR32][R18.64], R15 ;  /* 0x0000000f12001986 */ /* 0x000fe2000c101120 */
[----:B---3--:R-:W-:-:S05]  /*7b6f0*/  PRMT R3, R16, 0x7770, RZ ;  /* 0x0000777010037816 */ /* 0x008fca00000000ff */
[----:B------:R0:W-:Y:S04]  /*7b700*/  @P0 STG.E.U8 desc[UR32][R58.64], R3 ;  /* 0x000000033a000986 */ /* 0x0001e8000c101120 */
[----:B0-----:R-:W3:Y:S04]  /*7b710*/  LDL.LU.64 R58, [R1+0x9a8] ;  /* 0x0009a800013a7983 */ /* 0x001ee80000300a00 */
[----:B------:R-:W4:Y:S04]  /*7b720*/  LDL.LU.64 R18, [R1+0x998] ;  /* 0x0009980001127983 */ /* 0x000f280000300a00 */
[----:B------:R-:W4:Y:S04]  /*7b730*/  LDL.LU.64 R50, [R1+0x990] ;  /* 0x0009900001327983 */ /* 0x000f280000300a00 */
[----:B------:R-:W4:Y:S04]  /*7b740*/  LDL.LU.64 R4, [R1+0x9c8] ;  /* 0x0009c80001047983 */ /* 0x000f280000300a00 */
[----:B------:R-:W4:Y:S01]  /*7b750*/  LDL.LU.64 R48, [R1+0x9e8] ;  /* 0x0009e80001307983 */ /* 0x000f220000300a00 */
[----:B------:R-:W-:-:S03]  /*7b760*/  LOP3.LUT P3, RZ, R54, 0x8, RZ, 0xc0, !PT ;  /* 0x0000000836ff7812 */ /* 0x000fc6000786c0ff */
[----:B------:R-:W4:Y:S01]  /*7b770*/  LDL.LU.64 R60, [R1+0x9e0] ;  /* 0x0009e000013c7983 */ /* 0x000f220000300a00 */
[----:B------:R-:W-:Y:S02]  /*7b780*/  PRMT R3, R16, 0x7771, RZ ;  /* 0x0000777110037816 */ /* 0x000fe400000000ff */
[----:B------:R-:W-:Y:S02]  /*7b790*/  LOP3.LUT P2, RZ, R54, 0x4, RZ, 0xc0, !PT ;  /* 0x0000000436ff7812 */ /* 0x000fe4000784c0ff */
[----:B------:R-:W-:Y:S02]  /*7b7a0*/  LOP3.LUT R7, R7, 0xffffdfff, RZ, 0xc0, !PT ;  /* 0xffffdfff07077812 */ /* 0x000fe400078ec0ff */
[----:B--2---:R-:W-:-:S03]  /*7b7b0*/  LOP3.LUT P6, RZ, R56, 0x4000000, RZ, 0xc0, !PT ;  /* 0x0400000038ff7812 */ /* 0x004fc600078cc0ff */
[----:B---3--:R0:W-:Y:S04]  /*7b7c0*/  @P3 STG.E.U8 desc[UR32][R58.64], R3 ;  /* 0x000000033a003986 */ /* 0x0081e8000c101120 */
[----:B0-----:R-:W2:Y:S04]  /*7b7d0*/  LDL.LU.64 R58, [R1+0x9d8] ;  /* 0x0009d800013a7983 */ /* 0x001ea80000300a00 */
[----:B------:R-:W3:Y:S04]  /*7b7e0*/  LDL.LU.64 R26, [R1+0xa08] ;  /* 0x000a0800011a7983 */ /* 0x000ee80000300a00 */
[----:B------:R-:W3:Y:S01]  /*7b7f0*/  LDL.LU.64 R22, [R1+0xa28] ;  /* 0x000a280001167983 */ /* 0x000ee20000300a00 */
[----:B------:R-:W-:-:S05]  /*7b800*/  PRMT R3, R16, 0x7772, RZ ;  /* 0x0000777210037816 */ /* 0x000fca00000000ff */
[----:B----4-:R0:W-:Y:S04]  /*7b810*/  @P2 STG.E.U8 desc[UR32][R18.64], R3 ;  /* 0x0000000312002986 */ /* 0x0101e8000c101120 */
[----:B0-----:R-:W4:Y:S01]  /*7b820*/  LDL.LU.64 R18, [R1+0xa20] ;  /* 0x000a200001127983 */ /* 0x001f220000300a00 */
[----:B------:R-:W-:Y:S02]  /*7b830*/  @P6 LOP3.LUT R7, R7, 0x2000, RZ, 0xfc, !PT ;  /* 0x0000200007076812 */ /* 0x000fe400078efcff */
[----:B------:R-:W-:Y:S01]  /*7b840*/  LOP3.LUT P6, RZ, R56, 0x8000000, RZ, 0xc0, !PT ;  /* 0x0800000038ff7812 */ /* 0x000fe200078cc0ff */
[----:B------:R-:W4:Y:S01]  /*7b850*/  LDL.LU.64 R14, [R1+0xa18] ;  /* 0x000a1800010e7983 */ /* 0x000f220000300a00 */
[----:B------:R-:W-:Y:S02]  /*7b860*/  LOP3.LUT R7, R7, 0xffffbfff, RZ, 0xc0, !PT ;  /* 0xffffbfff07077812 */ /* 0x000fe400078ec0ff */
[----:B------:R-:W-:Y:S01]  /*7b870*/  LOP3.LUT P1, RZ, R55, 0x80000000, RZ, 0xc0, !PT ;  /* 0x8000000037ff7812 */ /* 0x000fe2000782c0ff */
[----:B------:R-:W4:Y:S01]  /*7b880*/  LDL.LU.64 R10, [R1+0xa48] ;  /* 0x000a4800010a7983 */ /* 0x000f220000300a00 */
[----:B------:R-:W-:-:S02]  /*7b890*/  LOP3.LUT P0, RZ, R54, 0x2, RZ, 0xc0, !PT ;  /* 0x0000000236ff7812 */ /* 0x000fc4000780c0ff */
[----:B------:R-:W-:Y:S01]  /*7b8a0*/  PRMT R16, R16, 0x7773, RZ ;  /* 0x0000777310107816 */ /* 0x000fe200000000ff */
[----:B------:R-:W4:Y:S04]  /*7b8b0*/  LDL.LU.64 R12, [R1+0xa68] ;  /* 0x000a6800010c7983 */ /* 0x000f280000300a00 */
[----:B------:R-:W-:Y:S01]  /*7b8c0*/  @P6 LOP3.LUT R7, R7, 0x4000, RZ, 0xfc, !PT ;  /* 0x0000400007076812 */ /* 0x000fe200078efcff */
        /* <DEDUP_REMOVED lines=18> */
[----:B------:R-:W-:Y:S01]  /*7b9f0*/  PRMT R3, R20, 0x7770, RZ ;  /* 0x0000777014037816 */ /* 0x000fe200000000ff */
[----:B------:R0:W-:Y:S08]  /*7ba00*/  @P1 STG.E.U8 desc[UR32][R50.64], R16 ;  /* 0x0000001032001986 */ /* 0x0001f0000c101120 */
[----:B------:R-:W-:-:S02]  /*7ba10*/  @P6 LOP3.LUT R7, R7, 0x100000, RZ, 0xfc, !PT ;  /* 0x0010000007076812 */ /* 0x000fc400078efcff */
[----:B------:R-:W-:Y:S01]  /*7ba20*/  LOP3.LUT P6, RZ, R54, 0x1, RZ, 0xc0, !PT ;  /* 0x0000000136ff7812 */ /* 0x000fe200078cc0ff */
[----:B------:R1:W-:Y:S04]  /*7ba30*/  @P0 STG.E.U8 desc[UR32][R4.64], R3 ;  /* 0x0000000304000986 */ /* 0x0003e8000c101120 */
[----:B0-----:R-:W4:Y:S01]  /*7ba40*/  LDL.LU.64 R50, [R1+0xa58] ;  /* 0x000a580001327983 */ /* 0x001f220000300a00 */
[----:B-1----:R-:W-:-:S03]  /*7ba50*/  PRMT R3, R20, 0x7771, RZ ;  /* 0x0000777114037816 */ /* 0x002fc600000000ff */
[----:B------:R-:W4:Y:S04]  /*7ba60*/  LDL.LU.64 R4, [R1+0xa90] ;  /* 0x000a900001047983 */ /* 0x000f280000300a00 */
[----:B------:R0:W-:Y:S01]  /*7ba70*/  @P6 STG.E.U8 desc[UR32][R48.64], R3 ;  /* 0x0000000330006986 */ /* 0x0001e2000c101120 */
[C---:B------:R-:W-:Y:S02]  /*7ba80*/  LOP3.LUT P6, RZ, R7.reuse, 0x100000, RZ, 0xc0, !PT ;  /* 0x0010000007ff7812 */ /* 0x040fe400078cc0ff */
[----:B0-----:R-:W-:Y:S01]  /*7ba90*/  PRMT R3, R20, 0x7772, RZ ;  /* 0x0000777214037816 */ /* 0x001fe200000000ff */
[----:B------:R-:W4:Y:S10]  /*7baa0*/  LDL.LU.64 R48, [R1+0xab0] ;  /* 0x000ab00001307983 */ /* 0x000f340000300a00 */
[----:B------:R0:W-:Y:S01]  /*7bab0*/  @P6 STG.E.U8 desc[UR32][R60.64], R3 ;  /* 0x000000033c006986 */ /* 0x0001e2000c101120 */
[----:B------:R-:W-:-:S02]  /*7bac0*/  LOP3.LUT P6, RZ, R7, 0x80000, RZ, 0xc0, !PT ;  /* 0x0008000007ff7812 */ /* 0x000fc400078cc0ff */
[----:B------:R-:W-:Y:S02]  /*7bad0*/  PRMT R20, R20, 0x7773, RZ ;  /* 0x0000777314147816 */ /* 0x000fe400000000ff */
[----:B0-----:R-:W-:Y:S01]  /*7bae0*/  PRMT R3, R17, 0x7770, RZ ;  /* 0x0000777011037816 */ /* 0x001fe200000000ff */
[----:B------:R-:W4:Y:S08]  /*7baf0*/  LDL.LU.64 R60, [R1+0xaa8] ;  /* 0x000aa800013c7983 */ /* 0x000f300000300a00 */
[----:B--2---:R0:W-:Y:S01]  /*7bb00*/  @P6 STG.E.U8 desc[UR32][R58.64], R20 ;  /* 0x000000143a006986 */ /* 0x0041e2000c101120 */
[----:B------:R-:W-:-:S03]  /*7bb10*/  LOP3.LUT P6, RZ, R7, 0x40000, RZ, 0xc0, !PT ;  /* 0x0004000007ff7812 */ /* 0x000fc600078cc0ff */
[----:B0-----:R-:W2:Y:S10]  /*7bb20*/  LDL.LU.64 R58, [R1+0xaa0] ;  /* 0x000aa000013a7983 */ /* 0x001eb40000300a00 */
[----:B---3--:R0:W-:Y:S01]  /*7bb30*/  @P6 STG.E.U8 desc[UR32][R26.64], R3 ;  /* 0x000000031a006986 */ /* 0x0081e2000c101120 */
[----:B------:R-:W-:-:S02]  /*7bb40*/  LOP3.LUT P6, RZ, R7, 0x20000, RZ, 0xc0, !PT ;  /* 0x0002000007ff7812 */ /* 0x000fc400078cc0ff */
[----:B0-----:R-:W-:Y:S01]  /*7bb50*/  PRMT R3, R17, 0x7771, RZ ;  /* 0x0000777111037816 */ /* 0x001fe200000000ff */
[----:B------:R-:W3:Y:S10]  /*7bb60*/  LDL.LU.64 R26, [R1+0x22c8] ;  /* 0x0022c800011a7983 */ /* 0x000ef40000300a00 */
[----:B------:R0:W-:Y:S01]  /*7bb70*/  @P6 STG.E.U8 desc[UR32][R22.64], R3 ;  /* 0x0000000316006986 */ /* 0x0001e2000c101120 */
[----:B------:R-:W-:-:S02]  /*7bb80*/  LOP3.LUT P6, RZ, R7, 0x10000, RZ, 0xc0, !PT ;  /* 0x0001000007ff7812 */ /* 0x000fc400078cc0ff */
[----:B0-----:R-:W-:Y:S01]  /*7bb90*/  PRMT R3, R17, 0x7772, RZ ;  /* 0x0000777211037816 */ /* 0x001fe200000000ff */
[----:B------:R-:W3:Y:S10]  /*7bba0*/  LDL.LU.64 R22, [R1+0x22c0] ;  /* 0x0022c00001167983 */ /* 0x000ef40000300a00 */
[----:B----4-:R0:W-:Y:S04]  /*7bbb0*/  @P6 STG.E.U8 desc[UR32][R18.64], R3 ;  /* 0x0000000312006986 */ /* 0x0101e8000c101120 */
[----:B0-----:R-:W4:Y:S01]  /*7bbc0*/  LDL.LU.64 R18, [R1+0x22b8] ;  /* 0x0022b80001127983 */ /* 0x001f220000300a00 */
[----:B------:R-:W-:-:S02]  /*7bbd0*/  LOP3.LUT P6, RZ, R7, 0x8000, RZ, 0xc0, !PT ;  /* 0x0000800007ff7812 */ /* 0x000fc400078cc0ff */
[----:B------:R-:W-:Y:S02]  /*7bbe0*/  PRMT R17, R17, 0x7773, RZ ;  /* 0x0000777311117816 */ /* 0x000fe400000000ff */
[----:B------:R-:W-:-:S09]  /*7bbf0*/  PRMT R3, R21, 0x7770, RZ ;  /* 0x0000777015037816 */ /* 0x000fd200000000ff */
[----:B------:R-:W-:Y:S01]  /*7bc00*/  @P6 STG.E.U8 desc[UR32][R14.64], R17 ;  /* 0x000000110e006986 */ /* 0x000fe2000c101120 */
[----:B------:R-:W-:Y:S02]  /*7bc10*/  LOP3.LUT P6, RZ, R7, 0x4000, RZ, 0xc0, !PT ;  /* 0x0000400007ff7812 */ /* 0x000fe400078cc0ff */
[----:B------:R-:W-:-:S11]  /*7bc20*/  LOP3.LUT P5, RZ, R56, 0x2000000, RZ, 0xc0, !PT ;  /* 0x0200000038ff7812 */ /* 0x000fd600078ac0ff */
[----:B------:R0:W-:Y:S01]  /*7bc30*/  @P6 STG.E.U8 desc[UR32][R10.64], R3 ;  /* 0x000000030a006986 */ /* 0x0001e2000c101120 */
[----:B------:R-:W-:Y:S02]  /*7bc40*/  LOP3.LUT P6, RZ, R7, 0x2000, RZ, 0xc0, !PT ;  /* 0x0000200007ff7812 */ /* 0x000fe400078cc0ff */
[----:B------:R-:W-:Y:S02]  /*7bc50*/  LOP3.LUT P4, RZ, R55, 0x10000000, RZ, 0xc0, !PT ;  /* 0x1000000037ff7812 */ /* 0x000fe4000788c0ff */
[----:B------:R-:W-:Y:S02]  /*7bc60*/  LOP3.LUT P3, RZ, R56, 0x1000000, RZ, 0xc0, !PT ;  /* 0x0100000038ff7812 */ /* 0x000fe4000786c0ff */
[----:B0-----:R-:W-:-:S07]  /*7bc70*/  PRMT R3, R21, 0x7771, RZ ;  /* 0x0000777115037816 */ /* 0x001fce00000000ff */
[----:B------:R0:W-:Y:S01]  /*7bc80*/  @P6 STG.E.U8 desc[UR32][R12.64], R3 ;  /* 0x000000030c006986 */ /* 0x0001e2000c101120 */
[----:B------:R-:W-:Y:S02]  /*7bc90*/  LOP3.LUT P2, RZ, R56, 0x800000, RZ, 0xc0, !PT ;  /* 0x0080000038ff7812 */ /* 0x000fe4000784c0ff */
[C---:B0-----:R-:W-:Y:S02]  /*7bca0*/  PRMT R3, R21.reuse, 0x7772, RZ ;  /* 0x0000777215037816 */ /* 0x041fe400000000ff */
[----:B------:R-:W-:-:S03]  /*7bcb0*/  PRMT R21, R21, 0x7773, RZ ;  /* 0x0000777315157816 */ /* 0x000fc600000000ff */
[----:B------:R4:W-:Y:S01]  /*7bcc0*/  @P5 STG.E.U8 desc[UR32][R8.64], R3 ;  /* 0x0000000308005986 */ /* 0x0009e2000c101120 */
[----:B------:R-:W-:Y:S02]  /*7bcd0*/  LOP3.LUT P1, RZ, R56, 0x400000, RZ, 0xc0, !PT ;  /* 0x0040000038ff7812 */ /* 0x000fe4000782c0ff */
[----:B------:R-:W-:Y:S01]  /*7bce0*/  LOP3.LUT P0, RZ, R55, 0x8000000, RZ, 0xc0, !PT ;  /* 0x0800000037ff7812 */ /* 0x000fe2000780c0ff */
[----:B------:R-:W-:Y:S01]  /*7bcf0*/  @P4 STG.E.U8 desc[UR32][R50.64], R21 ;  /* 0x0000001532004986 */ /* 0x000fe2000c101120 */
[----:B----4-:R-:W-:-:S05]  /*7bd00*/  PRMT R3, R18, 0x7770, RZ ;  /* 0x0000777012037816 */ /* 0x010fca00000000ff */
[----:B------:R0:W-:Y:S02]  /*7bd10*/  @P3 STG.E.U8 desc[UR32][R4.64], R3 ;  /* 0x0000000304003986 */ /* 0x0001e4000c101120 */
[----:B0-----:R-:W-:-:S05]  /*7bd20*/  PRMT R3, R18, 0x7771, RZ ;  /* 0x0000777112037816 */ /* 0x001fca00000000ff */
[----:B------:R0:W-:Y:S02]  /*7bd30*/  @P2 STG.E.U8 desc[UR32][R48.64], R3 ;  /* 0x0000000330002986 */ /* 0x0001e4000c101120 */
[C---:B0-----:R-:W-:Y:S02]  /*7bd40*/  PRMT R3, R18.reuse, 0x7772, RZ ;  /* 0x0000777212037816 */ /* 0x041fe400000000ff */
[----:B------:R-:W-:-:S03]  /*7bd50*/  PRMT R18, R18, 0x7773, RZ ;  /* 0x0000777312127816 */ /* 0x000fc600000000ff */
[----:B------:R-:W-:Y:S04]  /*7bd60*/  @P1 STG.E.U8 desc[UR32][R60.64], R3 ;  /* 0x000000033c001986 */ /* 0x000fe8000c101120 */
[----:B--2---:R0:W-:Y:S04]  /*7bd70*/  @P0 STG.E.U8 desc[UR32][R58.64], R18 ;  /* 0x000000123a000986 */ /* 0x0041e8000c101120 */
[----:B0-----:R-:W2:Y:S04]  /*7bd80*/  LDL.LU.64 R58, [R1+0xad8] ;  /* 0x000ad800013a7983 */ /* 0x001ea80000300a00 */
[----:B------:R-:W4:Y:S04]  /*7bd90*/  LDL.LU.64 R12, [R1+0xb08] ;  /* 0x000b0800010c7983 */ /* 0x000f280000300a00 */
[----:B------:R-:W4:Y:S04]  /*7bda0*/  LDL.LU.64 R48, [R1+0xb00] ;  /* 0x000b000001307983 */ /* 0x000f280000300a00 */
[----:B------:R-:W4:Y:S04]  /*7bdb0*/  LDL.LU.64 R8, [R1+0xaf8] ;  /* 0x000af80001087983 */ /* 0x000f280000300a00 */
[----:B------:R-:W4:Y:S04]  /*7bdc0*/  LDL.LU.64 R60, [R1+0xb18] ;  /* 0x000b1800013c7983 */ /* 0x000f280000300a00 */
[----:B------:R-:W4:Y:S01]  /*7bdd0*/  LDL.LU.64 R50, [R1+0xb48] ;  /* 0x000b480001327983 */ /* 0x000f220000300a00 */
[----:B------:R-:W-:-:S03]  /*7bde0*/  LOP3.LUT P5, RZ, R56, 0x200000, RZ, 0xc0, !PT ;  /* 0x0020000038ff7812 */ /* 0x000fc600078ac0ff */
[----:B------:R-:W4:Y:S01]  /*7bdf0*/  LDL.LU.64 R4, [R1+0xb40] ;  /* 0x000b400001047983 */ /* 0x000f220000300a00 */
[----:B---3--:R-:W-:Y:S02]  /*7be00*/  PRMT R3, R22, 0x7770, RZ ;  /* 0x0000777016037816 */ /* 0x008fe400000000ff */
[C---:B------:R-:W-:Y:S02]  /*7be10*/  LOP3.LUT P4, RZ, R56.reuse, 0x100000, RZ, 0xc0, !PT ;  /* 0x0010000038ff7812 */ /* 0x040fe4000788c0ff */
[----:B------:R-:W-:Y:S02]  /*7be20*/  LOP3.LUT P0, RZ, R55, 0x2000000, RZ, 0xc0, !PT ;  /* 0x0200000037ff7812 */ /* 0x000fe4000780c0ff */
[----:B------:R-:W-:Y:S02]  /*7be30*/  LOP3.LUT P3, RZ, R56, 0x80000, RZ, 0xc0, !PT ;  /* 0x0008000038ff7812 */ /* 0x000fe4000786c0ff */
[----:B------:R-:W-:-:S09]  /*7be40*/  LOP3.LUT R7, R7, 0xfffffbff, RZ, 0xc0, !PT ;  /* 0xfffffbff07077812 */ /* 0x000fd200078ec0ff */
        /* <DEDUP_REMOVED lines=8> */
[C---:B------:R-:W-:Y:S02]  /*7bed0*/  LOP3.LUT P0, RZ, R56.reuse, 0x40000, RZ, 0xc0, !PT ;  /* 0x0004000038ff7812 */ /* 0x040fe4000780c0ff */
[----:B------:R-:W-:Y:S02]  /*7bee0*/  LOP3.LUT P1, RZ, R56, 0x1000, RZ, 0xc0, !PT ;  /* 0x0000100038ff7812 */ /* 0x000fe4000782c0ff */
[----:B------:R-:W-:Y:S01]  /*7bef0*/  LOP3.LUT R7, R7, 0xffffffbf, RZ, 0xc0, !PT ;  /* 0xffffffbf07077812 */ /* 0x000fe200078ec0ff */
[----:B--2---:R0:W-:Y:S04]  /*7bf00*/  @P5 STG.E.U8 desc[UR32][R58.64], R3 ;  /* 0x000000033a005986 */ /* 0x0041e8000c101120 */
[----:B0-----:R-:W2:Y:S04]  /*7bf10*/  LDL.LU.64 R58, [R1+0xb38] ;  /* 0x000b3800013a7983 */ /* 0x001ea80000300a00 */
[----:B------:R-:W3:Y:S01]  /*7bf20*/  LDL.LU.64 R20, [R1+0xb58] ;  /* 0x000b580001147983 */ /* 0x000ee20000300a00 */
[----:B------:R-:W-:-:S03]  /*7bf30*/  PRMT R3, R22, 0x7771, RZ ;  /* 0x0000777116037816 */ /* 0x000fc600000000ff */
[----:B------:R-:W3:Y:S04]  /*7bf40*/  LDL.LU.64 R16, [R1+0xb88] ;  /* 0x000b880001107983 */ /* 0x000ee80000300a00 */
[----:B----4-:R0:W-:Y:S02]  /*7bf50*/  @P4 STG.E.U8 desc[UR32][R12.64], R3 ;  /* 0x000000030c004986 */ /* 0x0101e4000c101120 */
[----:B0-----:R-:W-:-:S05]  /*7bf60*/  PRMT R3, R22, 0x7772, RZ ;  /* 0x0000777216037816 */ /* 0x001fca00000000ff */
[----:B------:R0:W-:Y:S04]  /*7bf70*/  @P3 STG.E.U8 desc[UR32][R48.64], R3 ;  /* 0x0000000330003986 */ /* 0x0001e8000c101120 */
[----:B0-----:R-:W4:Y:S04]  /*7bf80*/  LDL.LU.64 R48, [R1+0xb80] ;  /* 0x000b800001307983 */ /* 0x001f280000300a00 */
[----:B------:R-:W4:Y:S04]  /*7bf90*/  LDL.LU.64 R14, [R1+0xb78] ;  /* 0x000b7800010e7983 */ /* 0x000f280000300a00 */
[----:B------:R-:W4:Y:S01]  /*7bfa0*/  LDL.LU.64 R10, [R1+0xb98] ;  /* 0x000b9800010a7983 */ /* 0x000f220000300a00 */
[----:B------:R-:W-:-:S02]  /*7bfb0*/  PRMT R22, R22, 0x7773, RZ ;  /* 0x0000777316167816 */ /* 0x000fc400000000ff */
[----:B------:R-:W-:Y:S01]  /*7bfc0*/  PRMT R3, R19, 0x7770, RZ ;  /* 0x0000777013037816 */ /* 0x000fe200000000ff */
[----:B------:R-:W4:Y:S04]  /*7bfd0*/  LDL.LU.64 R12, [R1+0xbc8] ;  /* 0x000bc800010c7983 */ /* 0x000f280000300a00 */
[----:B------:R-:W-:Y:S04]  /*7bfe0*/  @P2 STG.E.U8 desc[UR32][R8.64], R22 ;  /* 0x0000001608002986 */ /* 0x000fe8000c101120 */
[----:B------:R0:W-:Y:S04]  /*7bff0*/  @P0 STG.E.U8 desc[UR32][R60.64], R3 ;  /* 0x000000033c000986 */ /* 0x0001e8000c101120 */
[----:B0-----:R-:W4:Y:S01]  /*7c000*/  LDL.LU.64 R60, [R1+0xbc0] ;  /* 0x000bc000013c7983 */ /* 0x001f220000300a00 */
[----:B------:R-:W-:-:S02]  /*7c010*/  @P1 LOP3.LUT R7, R7, 0x40, RZ, 0xfc, !PT ;  /* 0x0000004007071812 */ /* 0x000fc400078efcff */
[----:B------:R-:W-:Y:S01]  /*7c020*/  LOP3.LUT P1, RZ, R55, 0x1000000, RZ, 0xc0, !PT ;  /* 0x0100000037ff7812 */ /* 0x000fe2000782c0ff */
[----:B------:R-:W4:Y:S01]  /*7c030*/  LDL.LU.64 R8, [R1+0xbb8] ;  /* 0x000bb80001087983 */ /* 0x000f220000300a00 */
[----:B------:R-:W-:-:S11]  /*7c040*/  LOP3.LUT R7, R7, 0xffffff7f, RZ, 0xc0, !PT ;  /* 0xffffff7f07077812 */ /* 0x000fd600078ec0ff */
[----:B------:R-:W-:Y:S02]  /*7c050*/  @P1 LOP3.LUT R7, R7, 0x80, RZ, 0xfc, !PT ;  /* 0x0000008007071812 */ /* 0x000fe400078efcff */
[----:B------:R-:W-:Y:S02]  /*7c060*/  LOP3.LUT P1, RZ, R56, 0x2000, RZ, 0xc0, !PT ;  /* 0x0000200038ff7812 */ /* 0x000fe4000782c0ff */
[----:B------:R-:W-:-:S11]  /*7c070*/  LOP3.LUT R7, R7, 0xfffffeff, RZ, 0xc0, !PT ;  /* 0xfffffeff07077812 */ /* 0x000fd600078ec0ff */
[----:B------:R-:W-:Y:S02]  /*7c080*/  @P1 LOP3.LUT R7, R7, 0x100, RZ, 0xfc, !PT ;  /* 0x0000010007071812 */ /* 0x000fe400078efcff */
[----:B------:R-:W-:Y:S02]  /*7c090*/  LOP3.LUT P1, RZ, R56, 0x4000, RZ, 0xc0, !PT ;  /* 0x0000400038ff7812 */ /* 0x000fe4000782c0ff */
[----:B------:R-:W-:-:S11]  /*7c0a0*/  LOP3.LUT R7, R7, 0xfffffdff, RZ, 0xc0, !PT ;  /* 0xfffffdff07077812 */ /* 0x000fd600078ec0ff */
[----:B------:R-:W-:-:S04]  /*7c0b0*/  @P1 LOP3.LUT R7, R7, 0x200, RZ, 0xfc, !PT ;  /* 0x0000020007071812 */ /* 0x000fc800078efcff */
[----:B------:R-:W-:Y:S02]  /*7c0c0*/  LOP3.LUT P0, RZ, R7, 0x1000, RZ, 0xc0, !PT ;  /* 0x0000100007ff7812 */ /* 0x000fe4000780c0ff */
[----:B------:R-:W-:-:S11]  /*7c0d0*/  PRMT R3, R19, 0x7771, RZ ;  /* 0x0000777113037816 */ /* 0x000fd600000000ff */
[----:B------:R0:W-:Y:S01]  /*7c0e0*/  @P0 STG.E.U8 desc[UR32][R50.64], R3 ;  /* 0x0000000332000986 */ /* 0x0001e2000c101120 */
[----:B------:R-:W-:Y:S02]  /*7c0f0*/  LOP3.LUT P0, RZ, R7, 0x800, RZ, 0xc0, !PT ;  /* 0x0000080007ff7812 */ /* 0x000fe4000780c0ff */
[----:B------:R-:W-:Y:S02]  /*7c100*/  LOP3.LUT P1, RZ, R56, 0x8000, RZ, 0xc0, !PT ;  /* 0x0000800038ff7812 */ /* 0x000fe4000782c0ff */
[----:B0-----:R-:W-:Y:S01]  /*7c110*/  PRMT R3, R19, 0x7772, RZ ;  /* 0x0000777213037816 */ /* 0x001fe200000000ff */
[----:B------:R-:W4:Y:S08]  /*7c120*/  LDL.LU.64 R50, [R1+0xbd8] ;  /* 0x000bd80001327983 */ /* 0x000f300000300a00 */
[----:B------:R0:W-:Y:S01]  /*7c130*/  @P0 STG.E.U8 desc[UR32][R4.64], R3 ;  /* 0x0000000304000986 */ /* 0x0001e2000c101120 */
[----:B------:R-:W-:-:S02]  /*7c140*/  LOP3.LUT P0, RZ, R7, 0x400, RZ, 0xc0, !PT ;  /* 0x0000040007ff7812 */ /* 0x000fc4000780c0ff */
[----:B------:R-:W-:Y:S02]  /*7c150*/  PRMT R19, R19, 0x7773, RZ ;  /* 0x0000777313137816 */ /* 0x000fe400000000ff */
[----:B0-----:R-:W-:Y:S01]  /*7c160*/  PRMT R3, R23, 0x7770, RZ ;  /* 0x0000777017037816 */ /* 0x001fe200000000ff */
[----:B------:R-:W4:Y:S01]  /*7c170*/  LDL.LU.64 R4, [R1+0xc08] ;  /* 0x000c080001047983 */ /* 0x000f220000300a00 */
[C---:B------:R-:W-:Y:S02]  /*7c180*/  LOP3.LUT P6, RZ, R56.reuse, 0x800, RZ, 0xc0, !PT ;  /* 0x0000080038ff7812 */ /* 0x040fe400078cc0ff */
[----:B------:R-:W-:-:S05]  /*7c190*/  LOP3.LUT P5, RZ, R56, 0x400, RZ, 0xc0, !PT ;  /* 0x0000040038ff7812 */ /* 0x000fca00078ac0ff */
[----:B--2---:R0:W-:Y:S04]  /*7c1a0*/  @P0 STG.E.U8 desc[UR32][R58.64], R19 ;  /* 0x000000133a000986 */ /* 0x0041e8000c101120 */
[----:B---3--:R1:W-:Y:S01]  /*7c1b0*/  @P1 STG.E.U8 desc[UR32][R20.64], R3 ;  /* 0x0000000314001986 */ /* 0x0083e2000c101120 */
[----:B------:R-:W-:-:S03]  /*7c1c0*/  LOP3.LUT P1, RZ, R7, 0x200, RZ, 0xc0, !PT ;  /* 0x0000020007ff7812 */ /* 0x000fc6000782c0ff */
[----:B0-----:R-:W2:Y:S01]  /*7c1d0*/  LDL.LU.64 R58, [R1+0x22b0] ;  /* 0x0022b000013a7983 */ /* 0x001ea20000300a00 */
[----:B-1----:R-:W-:-:S09]  /*7c1e0*/  PRMT R3, R23, 0x7771, RZ ;  /* 0x0000777117037816 */ /* 0x002fd200000000ff */
[----:B------:R0:W-:Y:S01]  /*7c1f0*/  @P1 STG.E.U8 desc[UR32][R16.64], R3 ;  /* 0x0000000310001986 */ /* 0x0001e2000c101120 */
[----:B------:R-:W-:Y:S02]  /*7c200*/  LOP3.LUT P1, RZ, R7, 0x100, RZ, 0xc0, !PT ;  /* 0x0000010007ff7812 */ /* 0x000fe4000782c0ff */
[----:B0-----:R-:W-:-:S11]  /*7c210*/  PRMT R3, R23, 0x7772, RZ ;  /* 0x0000777217037816 */ /* 0x001fd600000000ff */
[----:B----4-:R0:W-:Y:S01]  /*7c220*/  @P1 STG.E.U8 desc[UR32][R48.64], R3 ;  /* 0x0000000330001986 */ /* 0x0101e2000c101120 */
[----:B------:R-:W-:Y:S02]  /*7c230*/  LOP3.LUT P1, RZ, R7, 0x80, RZ, 0xc0, !PT ;  /* 0x0000008007ff7812 */ /* 0x000fe4000782c0ff */
[----:B------:R-:W-:Y:S01]  /*7c240*/  PRMT R23, R23, 0x7773, RZ ;  /* 0x0000777317177816 */ /* 0x000fe200000000ff */
[----:B0-----:R-:W3:Y:S10]  /*7c250*/  LDL.LU.64 R48, [R1+0xc00] ;  /* 0x000c000001307983 */ /* 0x001ef40000300a00 */
[----:B------:R-:W-:Y:S01]  /*7c260*/  @P1 STG.E.U8 desc[UR32][R14.64], R23 ;  /* 0x000000170e001986 */ /* 0x000fe2000c101120 */
[----:B------:R-:W-:-:S02]  /*7c270*/  LOP3.LUT P1, RZ, R7, 0x40, RZ, 0xc0, !PT ;  /* 0x0000004007ff7812 */ /* 0x000fc4000782c0ff */
[----:B------:R-:W-:-:S11]  /*7c280*/  PRMT R3, R24, 0x7770, RZ ;  /* 0x0000777018037816 */ /* 0x000fd600000000ff */
[----:B------:R0:W-:Y:S02]  /*7c290*/  @P1 STG.E.U8 desc[UR32][R10.64], R3 ;  /* 0x000000030a001986 */ /* 0x0001e4000c101120 */
[----:B0-----:R-:W-:-:S05]  /*7c2a0*/  PRMT R3, R24, 0x7771, RZ ;  /* 0x0000777118037816 */ /* 0x001fca00000000ff */
[----:B------:R0:W-:Y:S02]  /*7c2b0*/  @P6 STG.E.U8 desc[UR32][R12.64], R3 ;  /* 0x000000030c006986 */ /* 0x0001e4000c101120 */
[----:B0-----:R-:W-:-:S05]  /*7c2c0*/  PRMT R3, R24, 0x7772, RZ ;  /* 0x0000777218037816 */ /* 0x001fca00000000ff */
[----:B------:R0:W-:Y:S04]  /*7c2d0*/  @P5 STG.E.U8 desc[UR32][R60.64], R3 ;  /* 0x000000033c005986 */ /* 0x0001e8000c101120 */
[----:B0-----:R-:W4:Y:S01]  /*7c2e0*/  LDL.LU.64 R60, [R1+0xbf8] ;  /* 0x000bf800013c7983 */ /* 0x001f220000300a00 */
[----:B------:R-:W-:Y:S02]  /*7c2f0*/  LOP3.LUT P4, RZ, R55, 0x800000, RZ, 0xc0, !PT ;  /* 0x0080000037ff7812 */ /* 0x000fe4000788c0ff */
[----:B------:R-:W-:Y:S02]  /*7c300*/  LOP3.LUT P3, RZ, R56, 0x200, RZ, 0xc0, !PT ;  /* 0x0000020038ff7812 */ /* 0x000fe4000786c0ff */
[----:B------:R-:W-:Y:S02]  /*7c310*/  PRMT R24, R24, 0x7773, RZ ;  /* 0x0000777318187816 */ /* 0x000fe400000000ff */
[----:B------:R-:W-:-:S07]  /*7c320*/  PRMT R3, R28, 0x7770, RZ ;  /* 0x000077701c037816 */ /* 0x000fce00000000ff */
[----:B------:R-:W-:Y:S01]  /*7c330*/  @P4 STG.E.U8 desc[UR32][R8.64], R24 ;  /* 0x0000001808004986 */ /* 0x000fe2000c101120 */
[----:B------:R-:W-:-:S03]  /*7c340*/  LOP3.LUT P2, RZ, R56, 0x100, RZ, 0xc0, !PT ;  /* 0x0000010038ff7812 */ /* 0x000fc6000784c0ff */
[----:B------:R0:W-:Y:S04]  /*7c350*/  @P3 STG.E.U8 desc[UR32][R50.64], R3 ;  /* 0x0000000332003986 */ /* 0x0001e8000c101120 */
[----:B0-----:R-:W2:Y:S01]  /*7c360*/  LDL.LU.64 R50, [R1+0xc20] ;  /* 0x000c200001327983 */ /* 0x001ea20000300a00 */
[----:B------:R-:W-:-:S03]  /*7c370*/  LOP3.LUT P0, RZ, R56, 0x80, RZ, 0xc0, !PT ;  /* 0x0000008038ff7812 */ /* 0x000fc6000780c0ff */
[----:B------:R-:W2:Y:S01]  /*7c380*/  LDL.LU.64 R10, [R1+0xc50] ;  /* 0x000c5000010a7983 */ /* 0x000ea20000300a00 */
[----:B------:R-:W-:-:S05]  /*7c390*/  PRMT R3, R28, 0x7771, RZ ;  /* 0x000077711c037816 */ /* 0x000fca00000000ff */
[----:B------:R0:W-:Y:S02]  /*7c3a0*/  @P2 STG.E.U8 desc[UR32][R4.64], R3 ;  /* 0x0000000304002986 */ /* 0x0001e4000c101120 */
[C---:B0-----:R-:W-:Y:S02]  /*7c3b0*/  PRMT R3, R28.reuse, 0x7772, RZ ;  /* 0x000077721c037816 */ /* 0x041fe400000000ff */
[----:B------:R-:W-:Y:S02]  /*7c3c0*/  LOP3.LUT P1, RZ, R55, 0x400000, RZ, 0xc0, !PT ;  /* 0x0040000037ff7812 */ /* 0x000fe4000782c0ff */
[----:B------:R-:W-:Y:S01]  /*7c3d0*/  PRMT R28, R28, 0x7773, RZ ;  /* 0x000077731c1c7816 */ /* 0x000fe200000000ff */
[----:B---3--:R0:W-:Y:S04]  /*7c3e0*/  @P0 STG.E.U8 desc[UR32][R48.64], R3 ;  /* 0x0000000330000986 */ /* 0x0081e8000c101120 */
[----:B0-----:R-:W3:Y:S04]  /*7c3f0*/  LDL.LU.64 R48, [R1+0xc48] ;  /* 0x000c480001307983 */ /* 0x001ee80000300a00 */
[----:B------:R-:W3:Y:S04]  /*7c400*/  LDL.LU.64 R12, [R1+0xc40] ;  /* 0x000c4000010c7983 */ /* 0x000ee80000300a00 */
[----:B------:R-:W3:Y:S04]  /*7c410*/  LDL.LU.64 R4, [R1+0xc60] ;  /* 0x000c600001047983 */ /* 0x000ee80000300a00 */
[----:B----4-:R0:W-:Y:S04]  /*7c420*/  @P1 STG.E.U8 desc[UR32][R60.64], R28 ;  /* 0x0000001c3c001986 */ /* 0x0101e8000c101120 */
[----:B0-----:R-:W4:Y:S01]  /*7c430*/  LDL.LU.64 R60, [R1+0xc90] ;  /* 0x000c9000013c7983 */ /* 0x001f220000300a00 */
        /* <DEDUP_REMOVED lines=8> */
[----:B------:R-:W-:Y:S02]  /*7c4c0*/  LOP3.LUT R7, R7, 0xffffffdf, RZ, 0xc0, !PT ;  /* 0xffffffdf07077812 */ /* 0x000fe400078ec0ff */
[----:B------:R-:W-:-:S09]  /*7c4d0*/  PRMT R3, R25, 0x7770, RZ ;  /* 0x0000777019037816 */ /* 0x000fd200000000ff */
[----:B------:R-:W-:-:S04]  /*7c4e0*/  @P6 LOP3.LUT R7, R7, 0x20, RZ, 0xfc, !PT ;  /* 0x0000002007076812 */ /* 0x000fc800078efcff */
[----:B------:R-:W-:-:S04]  /*7c4f0*/  LOP3.LUT R7, R7, 0xfffffffb, RZ, 0xc0, !PT ;  /* 0xfffffffb07077812 */ /* 0x000fc800078ec0ff */
[----:B------:R-:W-:Y:S02]  /*7c500*/  @P3 LOP3.LUT R7, R7, 0x4, RZ, 0xfc, !PT ;  /* 0x0000000407073812 */ /* 0x000fe400078efcff */
[----:B------:R-:W-:Y:S01]  /*7c510*/  LOP3.LUT P3, RZ, R55, 0x100000, RZ, 0xc0, !PT ;  /* 0x0010000037ff7812 */ /* 0x000fe2000786c0ff */
[----:B--2---:R0:W-:Y:S01]  /*7c520*/  @P5 STG.E.U8 desc[UR32][R50.64], R3 ;  /* 0x0000000332005986 */ /* 0x0041e2000c101120 */
[----:B------:R-:W-:Y:S02]  /*7c530*/  LOP3.LUT P4, RZ, R57, 0x20000000, RZ, 0xc0, !PT ;  /* 0x2000000039ff7812 */ /* 0x000fe4000788c0ff */
[----:B------:R-:W-:Y:S02]  /*7c540*/  LOP3.LUT R7, R7, 0xfffffff7, RZ, 0xc0, !PT ;  /* 0xfffffff707077812 */ /* 0x000fe400078ec0ff */
[----:B------:R-:W-:Y:S01]  /*7c550*/  LOP3.LUT P2, RZ, R56, 0x20, RZ, 0xc0, !PT ;  /* 0x0000002038ff7812 */ /* 0x000fe2000784c0ff */
[----:B0-----:R-:W2:Y:S06]  /*7c560*/  LDL.LU.64 R50, [R1+0xca0] ;  /* 0x000ca00001327983 */ /* 0x001eac0000300a00 */
[----:B------:R-:W-:-:S02]  /*7c570*/  @P3 LOP3.LUT R7, R7, 0x8, RZ, 0xfc, !PT ;  /* 0x0000000807073812 */ /* 0x000fc400078efcff */
[----:B------:R-:W-:Y:S01]  /*7c580*/  PRMT R3, R25, 0x7771, RZ ;  /* 0x0000777119037816 */ /* 0x000fe200000000ff */
[----:B------:R-:W2:Y:S01]  /*7c590*/  LDL.LU.64 R14, [R1+0xcd0] ;  /* 0x000cd000010e7983 */ /* 0x000ea20000300a00 */
[----:B------:R-:W-:-:S04]  /*7c5a0*/  LOP3.LUT R7, R7, 0xfffffffe, RZ, 0xc0, !PT ;  /* 0xfffffffe07077812 */ /* 0x000fc800078ec0ff */
[----:B------:R-:W-:Y:S02]  /*7c5b0*/  @P4 LOP3.LUT R7, R7, 0x1, RZ, 0xfc, !PT ;  /* 0x0000000107074812 */ /* 0x000fe400078efcff */
[----:B------:R-:W-:Y:S01]  /*7c5c0*/  LOP3.LUT P4, RZ, R55, 0x80000, RZ, 0xc0, !PT ;  /* 0x0008000037ff7812 */ /* 0x000fe2000788c0ff */
[----:B------:R0:W-:Y:S01]  /*7c5d0*/  @P2 STG.E.U8 desc[UR32][R10.64], R3 ;  /* 0x000000030a002986 */ /* 0x0001e2000c101120 */
[----:B------:R-:W-:Y:S02]  /*7c5e0*/  LOP3.LUT P6, RZ, R56, 0x10, RZ, 0xc0, !PT ;  /* 0x0000001038ff7812 */ /* 0x000fe400078cc0ff */
[----:B------:R-:W-:Y:S01]  /*7c5f0*/  LOP3.LUT R7, R7, 0xfffffffd, RZ, 0xc0, !PT ;  /* 0xfffffffd07077812 */ /* 0x000fe200078ec0ff */
[----:B0-----:R-:W2:Y:S01]  /*7c600*/  LDL.LU.64 R10, [R1+0xcc8] ;  /* 0x000cc800010a7983 */ /* 0x001ea20000300a00 */
[----:B------:R-:W-:-:S07]  /*7c610*/  PRMT R3, R25, 0x7772, RZ ;  /* 0x0000777219037816 */ /* 0x000fce00000000ff */
[----:B------:R-:W-:Y:S02]  /*7c620*/  @P4 LOP3.LUT R7, R7, 0x2, RZ, 0xfc, !PT ;  /* 0x0000000207074812 */ /* 0x000fe400078efcff */
[----:B------:R-:W-:Y:S02]  /*7c630*/  PRMT R25, R25, 0x7773, RZ ;  /* 0x0000777319197816 */ /* 0x000fe400000000ff */
[----:B------:R-:W-:Y:S01]  /*7c640*/  LOP3.LUT P0, RZ, R56, 0x4, RZ, 0xc0, !PT ;  /* 0x0000000438ff7812 */ /* 0x000fe2000780c0ff */
[----:B---3--:R0:W-:Y:S01]  /*7c650*/  @P6 STG.E.U8 desc[UR32][R48.64], R3 ;  /* 0x0000000330006986 */ /* 0x0081e2000c101120 */
[----:B------:R-:W-:-:S03]  /*7c660*/  LOP3.LUT P6, RZ, R7, 0x20, RZ, 0xc0, !PT ;  /* 0x0000002007ff7812 */ /* 0x000fc600078cc0ff */
[----:B0-----:R-:W3:Y:S10]  /*7c670*/  LDL.LU.64 R48, [R1+0xcc0] ;  /* 0x000cc00001307983 */ /* 0x001ef40000300a00 */
[----:B------:R0:W-:Y:S01]  /*7c680*/  @P6 STG.E.U8 desc[UR32][R12.64], R25 ;  /* 0x000000190c006986 */ /* 0x0001e2000c101120 */
[----:B------:R-:W-:-:S02]  /*7c690*/  LOP3.LUT P6, RZ, R7, 0x10, RZ, 0xc0, !PT ;  /* 0x0000001007ff7812 */ /* 0x000fc400078cc0ff */
[C---:B------:R-:W-:Y:S01]  /*7c6a0*/  PRMT R3, R29.reuse, 0x7770, RZ ;  /* 0x000077701d037816 */ /* 0x040fe200000000ff */
[----:B0-----:R-:W3:Y:S10]  /*7c6b0*/  LDL.LU.64 R12, [R1+0xce0] ;  /* 0x000ce000010c7983 */ /* 0x001ef40000300a00 */
[----:B------:R0:W-:Y:S04]  /*7c6c0*/  @P6 STG.E.U8 desc[UR32][R4.64], R3 ;  /* 0x0000000304006986 */ /* 0x0001e8000c101120 */
[----:B0-----:R-:W3:Y:S01]  /*7c6d0*/  LDL.LU.64 R4, [R1+0xd08] ;  /* 0x000d080001047983 */ /* 0x001ee20000300a00 */
[----:B------:R-:W-:-:S05]  /*7c6e0*/  PRMT R3, R29, 0x7771, RZ ;  /* 0x000077711d037816 */ /* 0x000fca00000000ff */
[----:B----4-:R0:W-:Y:S04]  /*7c6f0*/  @P0 STG.E.U8 desc[UR32][R60.64], R3 ;  /* 0x000000033c000986 */ /* 0x0101e8000c101120 */
[----:B0-----:R-:W4:Y:S01]  /*7c700*/  LDL.LU.64 R60, [R1+0xd00] ;  /* 0x000d0000013c7983 */ /* 0x001f220000300a00 */
[----:B------:R-:W-:Y:S02]  /*7c710*/  LOP3.LUT P3, RZ, R56, 0x2, RZ, 0xc0, !PT ;  /* 0x0000000238ff7812 */ /* 0x000fe4000786c0ff */
[C---:B------:R-:W-:Y:S02]  /*7c720*/  PRMT R3, R29.reuse, 0x7772, RZ ;  /* 0x000077721d037816 */ /* 0x040fe400000000ff */
[----:B------:R-:W-:-:S09]  /*7c730*/  PRMT R29, R29, 0x7773, RZ ;  /* 0x000077731d1d7816 */ /* 0x000fd200000000ff */
[----:B------:R0:W-:Y:S01]  /*7c740*/  @P3 STG.E.U8 desc[UR32][R16.64], R3 ;  /* 0x0000000310003986 */ /* 0x0001e2000c101120 */
[----:B------:R-:W-:-:S13]  /*7c750*/  LOP3.LUT P3, RZ, R7, 0x8, RZ, 0xc0, !PT ;  /* 0x0000000807ff7812 */ /* 0x000fda000786c0ff */
[----:B------:R1:W-:Y:S01]  /*7c760*/  @P3 STG.E.U8 desc[UR32][R8.64], R29 ;  /* 0x0000001d08003986 */ /* 0x0003e2000c101120 */
[----:B------:R-:W-:Y:S02]  /*7c770*/  LOP3.LUT P3, RZ, R7, 0x4, RZ, 0xc0, !PT ;  /* 0x0000000407ff7812 */ /* 0x000fe4000786c0ff */
[----:B0-----:R-:W-:Y:S02]  /*7c780*/  PRMT R3, R26, 0x7770, RZ ;  /* 0x000077701a037816 */ /* 0x001fe400000000ff */
[C---:B------:R-:W-:Y:S01]  /*7c790*/  LOP3.LUT P1, RZ, R57.reuse, 0x80000000, RZ, 0xc0, !PT ;  /* 0x8000000039ff7812 */ /* 0x040fe2000782c0ff */
[----:B-1----:R-:W4:Y:S08]  /*7c7a0*/  LDL.LU.64 R8, [R1+0xd38] ;  /* 0x000d380001087983 */ /* 0x002f300000300a00 */
[----:B--2---:R0:W-:Y:S01]  /*7c7b0*/  @P3 STG.E.U8 desc[UR32][R50.64], R3 ;  /* 0x0000000332003986 */ /* 0x0041e2000c101120 */
[----:B------:R-:W-:-:S03]  /*7c7c0*/  LOP3.LUT P4, RZ, R57, 0x40000000, RZ, 0xc0, !PT ;  /* 0x4000000039ff7812 */ /* 0x000fc6000788c0ff */
[----:B0-----:R-:W2:Y:S01]  /*7c7d0*/  LDL.LU.64 R50, [R1+0xd48] ;  /* 0x000d480001327983 */ /* 0x001ea20000300a00 */
[----:B------:R-:W-:-:S05]  /*7c7e0*/  PRMT R3, R26, 0x7771, RZ ;  /* 0x000077711a037816 */ /* 0x000fca00000000ff */
[----:B------:R0:W-:Y:S02]  /*7c7f0*/  @P1 STG.E.U8 desc[UR32][R14.64], R3 ;  /* 0x000000030e001986 */ /* 0x0001e4000c101120 */
[----:B0-----:R-:W-:-:S05]  /*7c800*/  PRMT R3, R26, 0x7772, RZ ;  /* 0x000077721a037816 */ /* 0x001fca00000000ff */
[----:B------:R0:W-:Y:S01]  /*7c810*/  @P4 STG.E.U8 desc[UR32][R10.64], R3 ;  /* 0x000000030a004986 */ /* 0x0001e2000c101120 */
[----:B------:R-:W-:Y:S02]  /*7c820*/  LOP3.LUT P4, RZ, R7, 0x2, RZ, 0xc0, !PT ;  /* 0x0000000207ff7812 */ /* 0x000fe4000788c0ff */
[----:B------:R-:W-:Y:S02]  /*7c830*/  PRMT R26, R26, 0x7773, RZ ;  /* 0x000077731a1a7816 */ /* 0x000fe400000000ff */
[C---:B------:R-:W-:Y:S02]  /*7c840*/  LOP3.LUT P5, RZ, R57.reuse, 0x10000000, RZ, 0xc0, !PT ;  /* 0x1000000039ff7812 */ /* 0x040fe400078ac0ff */
[----:B0-----:R-:W-:Y:S02]  /*7c850*/  PRMT R3, R30, 0x7770, RZ ;  /* 0x000077701e037816 */ /* 0x001fe400000000ff */
[----:B------:R-:W-:-:S05]  /*7c860*/  LOP3.LUT P2, RZ, R57, 0x8000000, RZ, 0xc0, !PT ;  /* 0x0800000039ff7812 */ /* 0x000fca000784c0ff */
[----:B---3--:R0:W-:Y:S01]  /*7c870*/  @P4 STG.E.U8 desc[UR32][R48.64], R26 ;  /* 0x0000001a30004986 */ /* 0x0081e2000c101120 */
[----:B------:R-:W-:-:S03]  /*7c880*/  LOP3.LUT P4, RZ, R7, 0x1, RZ, 0xc0, !PT ;  /* 0x0000000107ff7812 */ /* 0x000fc6000788c0ff */
[----:B0-----:R-:W3:Y:S10]  /*7c890*/  LDL.LU.64 R48, [R1+0xd90] ;  /* 0x000d900001307983 */ /* 0x001ef40000300a00 */
[----:B------:R0:W-:Y:S04]  /*7c8a0*/  @P4 STG.E.U8 desc[UR32][R12.64], R3 ;  /* 0x000000030c004986 */ /* 0x0001e8000c101120 */
[----:B0-----:R-:W3:Y:S01]  /*7c8b0*/  LDL.LU.64 R12, [R1+0xd88] ;  /* 0x000d8800010c7983 */ /* 0x001ee20000300a00 */
[----:B------:R-:W-:-:S05]  /*7c8c0*/  PRMT R3, R30, 0x7771, RZ ;  /* 0x000077711e037816 */ /* 0x000fca00000000ff */
[----:B------:R0:W-:Y:S02]  /*7c8d0*/  @P5 STG.E.U8 desc[UR32][R4.64], R3 ;  /* 0x0000000304005986 */ /* 0x0001e4000c101120 */
[----:B0-----:R-:W-:-:S05]  /*7c8e0*/  PRMT R3, R30, 0x7772, RZ ;  /* 0x000077721e037816 */ /* 0x001fca00000000ff */
[----:B----4-:R0:W-:Y:S04]  /*7c8f0*/  @P2 STG.E.U8 desc[UR32][R60.64], R3 ;  /* 0x000000033c002986 */ /* 0x0101e8000c101120 */
[----:B0-----:R-:W4:Y:S01]  /*7c900*/  LDL.LU.64 R60, [R1+0xdb8] ;  /* 0x000db800013c7983 */ /* 0x001f220000300a00 */
[----:B------:R-:W-:Y:S02]  /*7c910*/  LOP3.LUT P6, RZ, R55, 0x40000, RZ, 0xc0, !PT ;  /* 0x0004000037ff7812 */ /* 0x000fe400078cc0ff */
[----:B------:R-:W-:Y:S01]  /*7c920*/  LOP3.LUT P0, RZ, R57, 0x4000000, RZ, 0xc0, !PT ;  /* 0x0400000039ff7812 */ /* 0x000fe2000780c0ff */
[----:B------:R-:W4:Y:S01]  /*7c930*/  LDL.LU.64 R16, [R1+0xdc8] ;  /* 0x000dc80001107983 */ /* 0x000f220000300a00 */
[----:B------:R-:W-:Y:S02]  /*7c940*/  PRMT R30, R30, 0x7773, RZ ;  /* 0x000077731e1e7816 */ /* 0x000fe400000000ff */
[----:B------:R-:W-:-:S07]  /*7c950*/  PRMT R5, R27, 0x7770, RZ ;  /* 0x000077701b057816 */ /* 0x000fce00000000ff */
[----:B------:R-:W-:Y:S04]  /*7c960*/  @P6 STG.E.U8 desc[UR32][R8.64], R30 ;  /* 0x0000001e08006986 */ /* 0x000fe8000c101120 */
[----:B--2---:R0:W-:Y:S04]  /*7c970*/  @P0 STG.E.U8 desc[UR32][R50.64], R5 ;  /* 0x0000000532000986 */ /* 0x0041e8000c101120 */
[----:B0-----:R-:W2:Y:S04]  /*7c980*/  LDL.LU.64 R50, [R1+0xdf8] ;  /* 0x000df80001327983 */ /* 0x001ea80000300a00 */
[----:B------:R-:W2:Y:S01]  /*7c990*/  LDL.LU.64 R10, [R1+0xdf0] ;  /* 0x000df000010a7983 */ /* 0x000ea20000300a00 */
[----:B------:R-:W-:-:S02]  /*7c9a0*/  LOP3.LUT P3, RZ, R57, 0x2000000, RZ, 0xc0, !PT ;  /* 0x0200000039ff7812 */ /* 0x000fc4000786c0ff */
[----:B------:R-:W-:Y:S01]  /*7c9b0*/  PRMT R5, R27, 0x7771, RZ ;  /* 0x000077711b057816 */ /* 0x000fe200000000ff */
[----:B------:R-:W2:Y:S01]  /*7c9c0*/  LDL.LU.64 R14, [R1+0xde8] ;  /* 0x000de800010e7983 */ /* 0x000ea20000300a00 */
[----:B------:R-:W-:Y:S02]  /*7c9d0*/  LOP3.LUT P1, RZ, R57, 0x1000000, RZ, 0xc0, !PT ;  /* 0x0100000039ff7812 */ /* 0x000fe4000782c0ff */
[----:B------:R-:W-:-:S07]  /*7c9e0*/  LOP3.LUT P4, RZ, R55, 0x20000, RZ, 0xc0, !PT ;  /* 0x0002000037ff7812 */ /* 0x000fce000788c0ff */
[----:B---3--:R0:W-:Y:S04]  /*7c9f0*/  @P3 STG.E.U8 desc[UR32][R48.64], R5 ;  /* 0x0000000530003986 */ /* 0x0081e8000c101120 */
[----:B0-----:R-:W3:Y:S04]  /*7ca00*/  LDL.LU.64 R48, [R1+0xe08] ;  /* 0x000e080001307983 */ /* 0x001ee80000300a00 */
[----:B------:R-:W3:Y:S01]  /*7ca10*/  LDL.LU.64 R18, [R1+0xe40] ;  /* 0x000e400001127983 */ /* 0x000ee20000300a00 */
[----:B------:R-:W-:-:S05]  /*7ca20*/  PRMT R5, R27, 0x7772, RZ ;  /* 0x000077721b057816 */ /* 0x000fca00000000ff */
[----:B------:R0:W-:Y:S01]  /*7ca30*/  @P1 STG.E.U8 desc[UR32][R12.64], R5 ;  /* 0x000000050c001986 */ /* 0x0001e2000c101120 */
[----:B------:R-:W-:-:S03]  /*7ca40*/  PRMT R27, R27, 0x7773, RZ ;  /* 0x000077731b1b7816 */ /* 0x000fc600000000ff */
[----:B0-----:R-:W3:Y:S04]  /*7ca50*/  LDL.LU.64 R12, [R1+0xe38] ;  /* 0x000e3800010c7983 */ /* 0x001ee80000300a00 */
[----:B----4-:R0:W-:Y:S04]  /*7ca60*/  @P4 STG.E.U8 desc[UR32][R60.64], R27 ;  /* 0x0000001b3c004986 */ /* 0x0101e8000c101120 */
[----:B0-----:R-:W4:Y:S01]  /*7ca70*/  LDL.LU.64 R60, [R1+0xe30] ;  /* 0x000e3000013c7983 */ /* 0x001f220000300a00 */
[----:B------:R-:W-:Y:S02]  /*7ca80*/  LOP3.LUT P2, RZ, R55, 0x10000, RZ, 0xc0, !PT ;  /* 0x0001000037ff7812 */ /* 0x000fe4000784c0ff */
[----:B------:R-:W-:Y:S01]  /*7ca90*/  LOP3.LUT P5, RZ, R57, 0x800000, RZ, 0xc0, !PT ;  /* 0x0080000039ff7812 */ /* 0x000fe200078ac0ff */
[----:B------:R-:W4:Y:S01]  /*7caa0*/  LDL.LU.64 R20, [R1+0xe50] ;  /* 0x000e500001147983 */ /* 0x000f220000300a00 */
[----:B------:R-:W-:-:S02]  /*7cab0*/  P2R R3, PR, RZ, 0x4 ;  /* 0x00000004ff037803 */ /* 0x000fc40000000000 */
[----:B------:R-:W-:Y:S02]  /*7cac0*/  LOP3.LUT P2, RZ, R57, 0x200000, RZ, 0xc0, !PT ;  /* 0x0020000039ff7812 */ /* 0x000fe4000784c0ff */
[----:B------:R-:W-:Y:S02]  /*7cad0*/  PRMT R9, R31, 0x7770, RZ ;  /* 0x000077701f097816 */ /* 0x000fe400000000ff */
[----:B------:R-:W-:Y:S02]  /*7cae0*/  P2R R4, PR, RZ, 0x4 ;  /* 0x00000004ff047803 */ /* 0x000fe40000000000 */
[----:B------:R-:W-:-:S03]  /*7caf0*/  LOP3.LUT P2, RZ, R57, 0x400000, RZ, 0xc0, !PT ;  /* 0x0040000039ff7812 */ /* 0x000fc6000784c0ff */
[----:B------:R0:W-:Y:S04]  /*7cb00*/  @P5 STG.E.U8 desc[UR32][R16.64], R9 ;  /* 0x0000000910005986 */ /* 0x0001e8000c101120 */
[----:B0-----:R-:W4:Y:S01]  /*7cb10*/  LDL.LU.64 R16, [R1+0xe80] ;  /* 0x000e800001107983 */ /* 0x001f220000300a00 */
[----:B------:R-:W-:-:S05]  /*7cb20*/  PRMT R9, R31, 0x7771, RZ ;  /* 0x000077711f097816 */ /* 0x000fca00000000ff */
[----:B--2---:R0:W-:Y:S01]  /*7cb30*/  @P2 STG.E.U8 desc[UR32][R50.64], R9 ;  /* 0x0000000932002986 */ /* 0x0041e2000c101120 */
[----:B------:R-:W-:Y:S02]  /*7cb40*/  ISETP.NE.AND P2, PT, R4, RZ, PT ;  /* 0x000000ff0400720c */ /* 0x000fe40003f45270 */
[----:B------:R-:W-:Y:S01]  /*7cb50*/  PRMT R4, R31, 0x7772, RZ ;  /* 0x000077721f047816 */ /* 0x000fe200000000ff */
[----:B0-----:R-:W2:Y:S01]  /*7cb60*/  LDL.LU.64 R50, [R1+0xe78] ;  /* 0x000e780001327983 */ /* 0x001ea20000300a00 */
[----:B------:R-:W-:-:S09]  /*7cb70*/  LOP3.LUT P0, RZ, R55, 0x8000, RZ, 0xc0, !PT ;  /* 0x0000800037ff7812 */ /* 0x000fd2000780c0ff */
[----:B------:R0:W-:Y:S01]  /*7cb80*/  @P2 STG.E.U8 desc[UR32][R10.64], R4 ;  /* 0x000000040a002986 */ /* 0x0001e2000c101120 */
[----:B------:R-:W-:Y:S02]  /*7cb90*/  ISETP.NE.AND P2, PT, R3, RZ, PT ;  /* 0x000000ff0300720c */ /* 0x000fe40003f45270 */
[C---:B------:R-:W-:Y:S02]  /*7cba0*/  LOP3.LUT P6, RZ, R57.reuse, 0x100000, RZ, 0xc0, !PT ;  /* 0x0010000039ff7812 */ /* 0x040fe400078cc0ff */
[----:B------:R-:W-:Y:S02]  /*7cbb0*/  P2R R7, PR, RZ, 0x1 ;  /* 0x00000001ff077803 */ /* 0x000fe40000000000 */
[----:B------:R-:W-:Y:S02]  /*7cbc0*/  LOP3.LUT P0, RZ, R57, 0x40000, RZ, 0xc0, !PT ;  /* 0x0004000039ff7812 */ /* 0x000fe4000780c0ff */
[----:B------:R-:W-:Y:S01]  /*7cbd0*/  PRMT R31, R31, 0x7773, RZ ;  /* 0x000077731f1f7816 */ /* 0x000fe200000000ff */
[----:B0-----:R-:W2:Y:S01]  /*7cbe0*/  LDL.LU.64 R10, [R1+0xe70] ;  /* 0x000e7000010a7983 */ /* 0x001ea20000300a00 */
[----:B------:R-:W-:-:S02]  /*7cbf0*/  P2R R8, PR, RZ, 0x1 ;  /* 0x00000001ff087803 */ /* 0x000fc40000000000 */
[----:B------:R-:W-:Y:S01]  /*7cc00*/  LOP3.LUT P0, RZ, R57, 0x80000, RZ, 0xc0, !PT ;  /* 0x0008000039ff7812 */ /* 0x000fe2000780c0ff */
[----:B------:R0:W-:Y:S01]  /*7cc10*/  @P2 STG.E.U8 desc[UR32][R14.64], R31 ;  /* 0x0000001f0e002986 */ /* 0x0001e2000c101120 */
[----:B------:R-:W-:-:S03]  /*7cc20*/  PRMT R3, R32, 0x7770, RZ ;  /* 0x0000777020037816 */ /* 0x000fc600000000ff */
[----:B0-----:R-:W2:Y:S04]  /*7cc30*/  LDL.LU.64 R14, [R1+0xe90] ;  /* 0x000e9000010e7983 */ /* 0x001ea80000300a00 */
[----:B---3--:R0:W-:Y:S04]  /*7cc40*/  @P6 STG.E.U8 desc[UR32][R48.64], R3 ;  /* 0x0000000330006986 */ /* 0x0081e8000c101120 */
[----:B0-----:R-:W3:Y:S01]  /*7cc50*/  LDL.LU.64 R48, [R1+0xeb0] ;  /* 0x000eb00001307983 */ /* 0x001ee20000300a00 */
[----:B------:R-:W-:-:S05]  /*7cc60*/  PRMT R3, R32, 0x7771, RZ ;  /* 0x0000777120037816 */ /* 0x000fca00000000ff */
[----:B------:R0:W-:Y:S01]  /*7cc70*/  @P0 STG.E.U8 desc[UR32][R18.64], R3 ;  /* 0x0000000312000986 */ /* 0x0001e2000c101120 */
[----:B------:R-:W-:Y:S02]  /*7cc80*/  ISETP.NE.AND P0, PT, R8, RZ, PT ;  /* 0x000000ff0800720c */ /* 0x000fe40003f05270 */
[----:B0-----:R-:W-:-:S11]  /*7cc90*/  PRMT R3, R32, 0x7772, RZ ;  /* 0x0000777220037816 */ /* 0x001fd600000000ff */
[----:B------:R0:W-:Y:S01]  /*7cca0*/  @P0 STG.E.U8 desc[UR32][R12.64], R3 ;  /* 0x000000030c000986 */ /* 0x0001e2000c101120 */
[----:B------:R-:W-:Y:S02]  /*7ccb0*/  ISETP.NE.AND P0, PT, R7, RZ, PT ;  /* 0x000000ff0700720c */ /* 0x000fe40003f05270 */
[----:B------:R-:W-:Y:S01]  /*7ccc0*/  PRMT R32, R32, 0x7773, RZ ;  /* 0x0000777320207816 */ /* 0x000fe200000000ff */
[----:B0-----:R-:W3:Y:S10]  /*7ccd0*/  LDL.LU.64 R12, [R1+0xee0] ;  /* 0x000ee000010c7983 */ /* 0x001ef40000300a00 */
[----:B----4-:R0:W-:Y:S04]  /*7cce0*/  @P0 STG.E.U8 desc[UR32][R60.64], R32 ;  /* 0x000000203c000986 */ /* 0x0101e8000c101120 */
[----:B0-----:R-:W4:Y:S01]  /*7ccf0*/  LDL.LU.64 R60, [R1+0xed8] ;  /* 0x000ed800013c7983 */ /* 0x001f220000300a00 */
[----:B------:R-:W-:-:S02]  /*7cd00*/  LOP3.LUT P1, RZ, R55, 0x4000, RZ, 0xc0, !PT ;  /* 0x0000400037ff7812 */ /* 0x000fc4000782c0ff */
[C---:B------:R-:W-:Y:S02]  /*7cd10*/  LOP3.LUT P3, RZ, R57.reuse, 0x20000, RZ, 0xc0, !PT ;  /* 0x0002000039ff7812 */ /* 0x040fe4000786c0ff */
[----:B------:R-:W-:Y:S02]  /*7cd20*/  P2R R5, PR, RZ, 0x2 ;  /* 0x00000002ff057803 */ /* 0x000fe40000000000 */
[----:B------:R-:W-:-:S04]  /*7cd30*/  LOP3.LUT P1, RZ, R57, 0x8000, RZ, 0xc0, !PT ;  /* 0x0000800039ff7812 */ /* 0x000fc8000782c0ff */
[----:B------:R-:W-:Y:S02]  /*7cd40*/  P2R R6, PR, RZ, 0x2 ;  /* 0x00000002ff067803 */ /* 0x000fe40000000000 */
[----:B------:R-:W-:Y:S02]  /*7cd50*/  LOP3.LUT P1, RZ, R57, 0x10000, RZ, 0xc0, !PT ;  /* 0x0001000039ff7812 */ /* 0x000fe4000782c0ff */
[----:B------:R-:W-:-:S05]  /*7cd60*/  PRMT R3, R36, 0x7770, RZ ;  /* 0x0000777024037816 */ /* 0x000fca00000000ff */
[----:B------:R0:W-:Y:S02]  /*7cd70*/  @P3 STG.E.U8 desc[UR32][R20.64], R3 ;  /* 0x0000000314003986 */ /* 0x0001e4000c101120 */
[----:B0-----:R-:W-:-:S05]  /*7cd80*/  PRMT R3, R36, 0x7771, RZ ;  /* 0x0000777124037816 */ /* 0x001fca00000000ff */
[----:B------:R0:W-:Y:S01]  /*7cd90*/  @P1 STG.E.U8 desc[UR32][R16.64], R3 ;  /* 0x0000000310001986 */ /* 0x0001e2000c101120 */
[----:B------:R-:W-:Y:S02]  /*7cda0*/  ISETP.NE.AND P1, PT, R6, RZ, PT ;  /* 0x000000ff0600720c */ /* 0x000fe40003f25270 */
[----:B0-----:R-:W-:-:S11]  /*7cdb0*/  PRMT R3, R36, 0x7772, RZ ;  /* 0x0000777224037816 */ /* 0x001fd600000000ff */
[----:B--2---:R0:W-:Y:S01]  /*7cdc0*/  @P1 STG.E.U8 desc[UR32][R50.64], R3 ;  /* 0x0000000332001986 */ /* 0x0041e2000c101120 */
[----:B------:R-:W-:Y:S02]  /*7cdd0*/  ISETP.NE.AND P1, PT, R5, RZ, PT ;  /* 0x000000ff0500720c */ /* 0x000fe40003f25270 */
[C---:B------:R-:W-:Y:S01]  /*7cde0*/  LOP3.LUT P4, RZ, R57.reuse, 0x4000, RZ, 0xc0, !PT ;  /* 0x0000400039ff7812 */ /* 0x040fe2000788c0ff */
[----:B0-----:R-:W2:Y:S01]  /*7cdf0*/  LDL.LU.64 R50, [R1+0xf30] ;  /* 0x000f300001327983 */ /* 0x001ea20000300a00 */
[----:B------:R-:W-:Y:S02]  /*7ce00*/  PRMT R36, R36, 0x7773, RZ ;  /* 0x0000777324247816 */ /* 0x000fe400000000ff */
[----:B------:R-:W-:-:S07]  /*7ce10*/  LOP3.LUT P5, RZ, R57, 0x2000, RZ, 0xc0, !PT ;  /* 0x0000200039ff7812 */ /* 0x000fce00078ac0ff */
[----:B------:R0:W-:Y:S01]  /*7ce20*/  @P1 STG.E.U8 desc[UR32][R10.64], R36 ;  /* 0x000000240a001986 */ /* 0x0001e2000c101120 */
[----:B------:R-:W-:-:S03]  /*7ce30*/  PRMT R3, R33, 0x7770, RZ ;  /* 0x0000777021037816 */ /* 0x000fc600000000ff */
[----:B0-----:R-:W2:Y:S04]  /*7ce40*/  LDL.LU.64 R10, [R1+0xf38] ;  /* 0x000f3800010a7983 */ /* 0x001ea80000300a00 */
[----:B------:R0:W-:Y:S02]  /*7ce50*/  @P4 STG.E.U8 desc[UR32][R14.64], R3 ;  /* 0x000000030e004986 */ /* 0x0001e4000c101120 */
[----:B0-----:R-:W-:Y:S02]  /*7ce60*/  PRMT R3, R33, 0x7771, RZ ;  /* 0x0000777121037816 */ /* 0x001fe400000000ff */
[----:B------:R-:W-:Y:S02]  /*7ce70*/  LOP3.LUT P2, RZ, R57, 0x1000, RZ, 0xc0, !PT ;  /* 0x0000100039ff7812 */ /* 0x000fe4000784c0ff */
[----:B------:R-:W-:-:S02]  /*7ce80*/  LOP3.LUT P6, RZ, R55, 0x2000, RZ, 0xc0, !PT ;  /* 0x0000200037ff7812 */ /* 0x000fc400078cc0ff */
[C---:B------:R-:W-:Y:S02]  /*7ce90*/  PRMT R5, R33.reuse, 0x7772, RZ ;  /* 0x0000777221057816 */ /* 0x040fe400000000ff */
[----:B------:R-:W-:Y:S01]  /*7cea0*/  PRMT R33, R33, 0x7773, RZ ;  /* 0x0000777321217816 */ /* 0x000fe200000000ff */
[----:B---3--:R0:W-:Y:S04]  /*7ceb0*/  @P5 STG.E.U8 desc[UR32][R48.64], R3 ;  /* 0x0000000330005986 */ /* 0x0081e8000c101120 */
[----:B0-----:R-:W3:Y:S04]  /*7cec0*/  LDL.LU.64 R48, [R1+0xf90] ;  /* 0x000f900001307983 */ /* 0x001ee80000300a00 */
[----:B------:R-:W3:Y:S04]  /*7ced0*/  LDL.LU.64 R16, [R1+0xf88] ;  /* 0x000f880001107983 */ /* 0x000ee80000300a00 */
[----:B------:R-:W-:Y:S04]  /*7cee0*/  @P2 STG.E.U8 desc[UR32][R12.64], R5 ;  /* 0x000000050c002986 */ /* 0x000fe8000c101120 */
[----:B----4-:R0:W-:Y:S04]  /*7cef0*/  @P6 STG.E.U8 desc[UR32][R60.64], R33 ;  /* 0x000000213c006986 */ /* 0x0101e8000c101120 */
[----:B0-----:R-:W4:Y:S04]  /*7cf00*/  LDL.LU.64 R60, [R1+0xf98] ;  /* 0x000f9800013c7983 */ /* 0x001f280000300a00 */
[----:B------:R-:W4:Y:S01]  /*7cf10*/  LDL.LU.64 R12, [R1+0xfb0] ;  /* 0x000fb000010c7983 */ /* 0x000f220000300a00 */
[----:B------:R-:W-:-:S02]  /*7cf20*/  LOP3.LUT P0, RZ, R57, 0x800, RZ, 0xc0, !PT ;  /* 0x0000080039ff7812 */ /* 0x000fc4000780c0ff */
[----:B------:R-:W-:Y:S01]  /*7cf30*/  PRMT R7, R37, 0x7770, RZ ;  /* 0x0000777025077816 */ /* 0x000fe200000000ff */
[----:B------:R-:W4:Y:S01]  /*7cf40*/  LDL.LU.64 R14, [R1+0xfa8] ;  /* 0x000fa800010e7983 */ /* 0x000f220000300a00 */
[C---:B------:R-:W-:Y:S02]  /*7cf50*/  LOP3.LUT P3, RZ, R57.reuse, 0x400, RZ, 0xc0, !PT ;  /* 0x0000040039ff7812 */ /* 0x040fe4000786c0ff */
[----:B------:R-:W-:Y:S02]  /*7cf60*/  LOP3.LUT P1, RZ, R57, 0x200, RZ, 0xc0, !PT ;  /* 0x0000020039ff7812 */ /* 0x000fe4000782c0ff */
[----:B------:R-:W-:Y:S02]  /*7cf70*/  PRMT R9, R37, 0x7772, RZ ;  /* 0x0000777225097816 */ /* 0x000fe400000000ff */
[----:B------:R-:W-:-:S03]  /*7cf80*/  LOP3.LUT P4, RZ, R55, 0x1000, RZ, 0xc0, !PT ;  /* 0x0000100037ff7812 */ /* 0x000fc6000788c0ff */
[----:B--2---:R0:W-:Y:S04]  /*7cf90*/  @P0 STG.E.U8 desc[UR32][R50.64], R7 ;  /* 0x0000000732000986 */ /* 0x0041e8000c101120 */
[----:B0-----:R-:W2:Y:S04]  /*7cfa0*/  LDL.LU.64 R50, [R1+0xfa0] ;  /* 0x000fa00001327983 */ /* 0x001ea80000300a00 */
[----:B------:R-:W2:Y:S01]  /*7cfb0*/  LDL.LU.64 R18, [R1+0xfc0] ;  /* 0x000fc00001127983 */ /* 0x000ea20000300a00 */
[----:B------:R-:W-:-:S05]  /*7cfc0*/  PRMT R7, R37, 0x7771, RZ ;  /* 0x0000777125077816 */ /* 0x000fca00000000ff */
[----:B------:R0:W-:Y:S04]  /*7cfd0*/  @P3 STG.E.U8 desc[UR32][R10.64], R7 ;  /* 0x000000070a003986 */ /* 0x0001e8000c101120 */
[----:B0-----:R-:W2:Y:S01]  /*7cfe0*/  LDL.LU.64 R10, [R1+0xfd8] ;  /* 0x000fd800010a7983 */ /* 0x001ea20000300a00 */
[----:B------:R-:W-:Y:S02]  /*7cff0*/  LOP3.LUT P5, RZ, R57, 0x40, RZ, 0xc0, !PT ;  /* 0x0000004039ff7812 */ /* 0x000fe400078ac0ff */
[----:B------:R-:W-:Y:S02]  /*7d000*/  PRMT R37, R37, 0x7773, RZ ;  /* 0x0000777325257816 */ /* 0x000fe400000000ff */
[----:B------:R-:W-:Y:S02]  /*7d010*/  P2R R3, PR, RZ, 0x20 ;  /* 0x00000020ff037803 */ /* 0x000fe40000000000 */
[----:B------:R-:W-:-:S04]  /*7d020*/  LOP3.LUT P5, RZ, R57, 0x80, RZ, 0xc0, !PT ;  /* 0x0000008039ff7812 */ /* 0x000fc800078ac0ff */
[----:B------:R-:W-:Y:S02]  /*7d030*/  P2R R4, PR, RZ, 0x20 ;  /* 0x00000020ff047803 */ /* 0x000fe40000000000 */
[----:B------:R-:W-:Y:S01]  /*7d040*/  LOP3.LUT P5, RZ, R57, 0x100, RZ, 0xc0, !PT ;  /* 0x0000010039ff7812 */ /* 0x000fe200078ac0ff */
[----:B---3--:R0:W-:Y:S04]  /*7d050*/  @P1 STG.E.U8 desc[UR32][R48.64], R9 ;  /* 0x0000000930001986 */ /* 0x0081e8000c101120 */
[----:B0-----:R-:W3:Y:S04]  /*7d060*/  LDL.LU.64 R48, [R1+0xfd0] ;  /* 0x000fd00001307983 */ /* 0x001ee80000300a00 */
[----:B------:R0:W-:Y:S04]  /*7d070*/  @P4 STG.E.U8 desc[UR32][R16.64], R37 ;  /* 0x0000002510004986 */ /* 0x0001e8000c101120 */
[----:B------:R-:W3:Y:S04]  /*7d080*/  LDL.LU.64 R20, [R1+0xfc8] ;  /* 0x000fc80001147983 */ /* 0x000ee80000300a00 */
[----:B0-----:R-:W3:Y:S01]  /*7d090*/  LDL.LU.64 R16, [R1+0xfe0] ;  /* 0x000fe00001107983 */ /* 0x001ee20000300a00 */
[----:B------:R-:W-:-:S05]  /*7d0a0*/  PRMT R9, R34, 0x7770, RZ ;  /* 0x0000777022097816 */ /* 0x000fca00000000ff */
[----:B----4-:R0:W-:Y:S04]  /*7d0b0*/  @P5 STG.E.U8 desc[UR32][R60.64], R9 ;  /* 0x000000093c005986 */ /* 0x0101e8000c101120 */
[----:B0-----:R-:W4:Y:S01]  /*7d0c0*/  LDL.LU.64 R60, [R1+0xff8] ;  /* 0x000ff800013c7983 */ /* 0x001f220000300a00 */
[----:B------:R-:W-:Y:S02]  /*7d0d0*/  ISETP.NE.AND P5, PT, R4, RZ, PT ;  /* 0x000000ff0400720c */ /* 0x000fe40003fa5270 */
[----:B------:R-:W-:Y:S02]  /*7d0e0*/  PRMT R4, R34, 0x7771, RZ ;  /* 0x0000777122047816 */ /* 0x000fe400000000ff */
[----:B------:R-:W-:-:S04]  /*7d0f0*/  LOP3.LUT P6, RZ, R57, 0x8, RZ, 0xc0, !PT ;  /* 0x0000000839ff7812 */ /* 0x000fc800078cc0ff */
[----:B------:R-:W-:Y:S02]  /*7d100*/  P2R R5, PR, RZ, 0x40 ;  /* 0x00000040ff057803 */ /* 0x000fe40000000000 */
[----:B------:R-:W-:-:S03]  /*7d110*/  LOP3.LUT P6, RZ, R57, 0x10, RZ, 0xc0, !PT ;  /* 0x0000001039ff7812 */ /* 0x000fc600078cc0ff */
[----:B------:R0:W-:Y:S01]  /*7d120*/  @P5 STG.E.U8 desc[UR32][R12.64], R4 ;  /* 0x000000040c005986 */ /* 0x0001e2000c101120 */
[----:B------:R-:W-:Y:S02]  /*7d130*/  ISETP.NE.AND P5, PT, R3, RZ, PT ;  /* 0x000000ff0300720c */ /* 0x000fe40003fa5270 */
[----:B------:R-:W-:Y:S02]  /*7d140*/  LOP3.LUT P2, RZ, R55, 0x800, RZ, 0xc0, !PT ;  /* 0x0000080037ff7812 */ /* 0x000fe4000784c0ff */
[----:B------:R-:W-:Y:S02]  /*7d150*/  P2R R6, PR, RZ, 0x40 ;  /* 0x00000040ff067803 */ /* 0x000fe40000000000 */
[----:B------:R-:W-:Y:S02]  /*7d160*/  LOP3.LUT P6, RZ, R57, 0x20, RZ, 0xc0, !PT ;  /* 0x0000002039ff7812 */ /* 0x000fe400078cc0ff */
[C---:B------:R-:W-:Y:S02]  /*7d170*/  PRMT R3, R34.reuse, 0x7772, RZ ;  /* 0x0000777222037816 */ /* 0x040fe400000000ff */
[----:B------:R-:W-:Y:S01]  /*7d180*/  PRMT R34, R34, 0x7773, RZ ;  /* 0x0000777322227816 */ /* 0x000fe200000000ff */
[----:B0-----:R-:W4:Y:S04]  /*7d190*/  LDL.LU.64 R12, [R1+0xff0] ;  /* 0x000ff000010c7983 */ /* 0x001f280000300a00 */
[----:B------:R0:W-:Y:S02]  /*7d1a0*/  @P5 STG.E.U8 desc[UR32][R14.64], R3 ;  /* 0x000000030e005986 */ /* 0x0001e4000c101120 */
[----:B0-----:R-:W-:-:S02]  /*7d1b0*/  PRMT R3, R38, 0x7770, RZ ;  /* 0x0000777026037816 */ /* 0x001fc400000000ff */
[----:B------:R-:W4:Y:S04]  /*7d1c0*/  LDL.LU.64 R14, [R1+0xfe8] ;  /* 0x000fe800010e7983 */ /* 0x000f280000300a00 */
[----:B--2---:R0:W-:Y:S04]  /*7d1d0*/  @P2 STG.E.U8 desc[UR32][R50.64], R34 ;  /* 0x0000002232002986 */ /* 0x0041e8000c101120 */
[----:B------:R1:W-:Y:S01]  /*7d1e0*/  @P6 STG.E.U8 desc[UR32][R18.64], R3 ;  /* 0x0000000312006986 */ /* 0x0003e2000c101120 */
[----:B------:R-:W-:-:S03]  /*7d1f0*/  ISETP.NE.AND P6, PT, R6, RZ, PT ;  /* 0x000000ff0600720c */ /* 0x000fc60003fc5270 */
[----:B0-----:R-:W2:Y:S01]  /*7d200*/  LDL.LU.64 R50, [R1+0x1000] ;  /* 0x0010000001327983 */ /* 0x001ea20000300a00 */
[----:B-1----:R-:W-:-:S09]  /*7d210*/  PRMT R3, R38, 0x7771, RZ ;  /* 0x0000777126037816 */ /* 0x002fd200000000ff */
[----:B------:R0:W-:Y:S01]  /*7d220*/  @P6 STG.E.U8 desc[UR32][R10.64], R3 ;  /* 0x000000030a006986 */ /* 0x0001e2000c101120 */
[----:B------:R-:W-:Y:S02]  /*7d230*/  ISETP.NE.AND P6, PT, R5, RZ, PT ;  /* 0x000000ff0500720c */ /* 0x000fe40003fc5270 */
[C---:B------:R-:W-:Y:S01]  /*7d240*/  LOP3.LUT P3, RZ, R57.reuse, 0x1, RZ, 0xc0, !PT ;  /* 0x0000000139ff7812 */ /* 0x040fe2000786c0ff */
[----:B0-----:R-:W2:Y:S01]  /*7d250*/  LDL.LU.64 R10, [R1+0x1010] ;  /* 0x00101000010a7983 */ /* 0x001ea20000300a00 */
[----:B------:R-:W-:Y:S02]  /*7d260*/  PRMT R3, R38, 0x7772, RZ ;  /* 0x0000777226037816 */ /* 0x000fe400000000ff */
[----:B------:R-:W-:Y:S02]  /*7d270*/  P2R R7, PR, RZ, 0x8 ;  /* 0x00000008ff077803 */ /* 0x000fe40000000000 */
[----:B------:R-:W-:Y:S02]  /*7d280*/  LOP3.LUT P3, RZ, R57, 0x2, RZ, 0xc0, !PT ;  /* 0x0000000239ff7812 */ /* 0x000fe4000786c0ff */
[----:B------:R-:W-:-:S02]  /*7d290*/  LOP3.LUT P0, RZ, R55, 0x400, RZ, 0xc0, !PT ;  /* 0x0000040037ff7812 */ /* 0x000fc4000780c0ff */
[----:B------:R-:W-:Y:S02]  /*7d2a0*/  P2R R8, PR, RZ, 0x8 ;  /* 0x00000008ff087803 */ /* 0x000fe40000000000 */
[----:B------:R-:W-:Y:S02]  /*7d2b0*/  LOP3.LUT P3, RZ, R57, 0x4, RZ, 0xc0, !PT ;  /* 0x0000000439ff7812 */ /* 0x000fe4000786c0ff */
[----:B------:R-:W-:Y:S01]  /*7d2c0*/  PRMT R38, R38, 0x7773, RZ ;  /* 0x0000777326267816 */ /* 0x000fe200000000ff */
[----:B---3--:R0:W-:Y:S04]  /*7d2d0*/  @P6 STG.E.U8 desc[UR32][R48.64], R3 ;  /* 0x0000000330006986 */ /* 0x0081e8000c101120 */
[----:B0-----:R-:W3:Y:S01]  /*7d2e0*/  LDL.LU.64 R48, [R1+0x1008] ;  /* 0x0010080001307983 */ /* 0x001ee20000300a00 */
[----:B------:R-:W-:-:S03]  /*7d2f0*/  PRMT R3, R35, 0x7770, RZ ;  /* 0x0000777023037816 */ /* 0x000fc600000000ff */
[----:B------:R-:W-:Y:S04]  /*7d300*/  @P0 STG.E.U8 desc[UR32][R20.64], R38 ;  /* 0x0000002614000986 */ /* 0x000fe8000c101120 */
[----:B------:R0:W-:Y:S01]  /*7d310*/  @P3 STG.E.U8 desc[UR32][R16.64], R3 ;  /* 0x0000000310003986 */ /* 0x0001e2000c101120 */
[----:B------:R-:W-:Y:S02]  /*7d320*/  ISETP.NE.AND P3, PT, R8, RZ, PT ;  /* 0x000000ff0800720c */ /* 0x000fe40003f65270 */
[----:B0-----:R-:W-:-:S11]  /*7d330*/  PRMT R3, R35, 0x7771, RZ ;  /* 0x0000777123037816 */ /* 0x001fd600000000ff */
[----:B----4-:R0:W-:Y:S04]  /*7d340*/  @P3 STG.E.U8 desc[UR32][R60.64], R3 ;  /* 0x000000033c003986 */ /* 0x0101e8000c101120 */
[----:B0-----:R-:W4:Y:S01]  /*7d350*/  LDL.LU.64 R60, [R1+0x1018] ;  /* 0x00101800013c7983 */ /* 0x001f220000300a00 */
[----:B------:R-:W-:Y:S02]  /*7d360*/  ISETP.NE.AND P3, PT, R7, RZ, PT ;  /* 0x000000ff0700720c */ /* 0x000fe40003f65270 */
[----:B------:R-:W-:Y:S02]  /*7d370*/  PRMT R3, R35, 0x7772, RZ ;  /* 0x0000777223037816 */ /* 0x000fe400000000ff */
[----:B------:R-:W-:Y:S02]  /*7d380*/  LOP3.LUT P1, RZ, R55, 0x200, RZ, 0xc0, !PT ;  /* 0x0000020037ff7812 */ /* 0x000fe4000782c0ff */
[----:B------:R-:W-:-:S07]  /*7d390*/  LOP3.LUT P4, RZ, R58, 0x80000000, RZ, 0xc0, !PT ;  /* 0x800000003aff7812 */ /* 0x000fce000788c0ff */
[----:B------:R0:W-:Y:S01]  /*7d3a0*/  @P3 STG.E.U8 desc[UR32][R12.64], R3 ;  /* 0x000000030c003986 */ /* 0x0001e2000c101120 */
[----:B------:R-:W-:-:S03]  /*7d3b0*/  PRMT R35, R35, 0x7773, RZ ;  /* 0x0000777323237816 */ /* 0x000fc600000000ff */
[----:B0-----:R-:W4:Y:S01]  /*7d3c0*/  LDL.LU.64 R12, [R1+0x1020] ;  /* 0x00102000010c7983 */ /* 0x001f220000300a00 */
[----:B------:R-:W-:-:S03]  /*7d3d0*/  PRMT R3, R39, 0x7770, RZ ;  /* 0x0000777027037816 */ /* 0x000fc600000000ff */
[----:B------:R-:W-:Y:S01]  /*7d3e0*/  @P1 STG.E.U8 desc[UR32][R14.64], R35 ;  /* 0x000000230e001986 */ /* 0x000fe2000c101120 */
[C---:B------:R-:W-:Y:S02]  /*7d3f0*/  LOP3.LUT P5, RZ, R58.reuse, 0x40000000, RZ, 0xc0, !PT ;  /* 0x400000003aff7812 */ /* 0x040fe400078ac0ff */
[----:B------:R-:W-:Y:S02]  /*7d400*/  LOP3.LUT P2, RZ, R58, 0x20000000, RZ, 0xc0, !PT ;  /* 0x200000003aff7812 */ /* 0x000fe4000784c0ff */
[C---:B------:R-:W-:Y:S01]  /*7d410*/  PRMT R4, R39.reuse, 0x7771, RZ ;  /* 0x0000777127047816 */ /* 0x040fe200000000ff */
[----:B--2---:R0:W-:Y:S04]  /*7d420*/  @P4 STG.E.U8 desc[UR32][R50.64], R3 ;  /* 0x0000000332004986 */ /* 0x0041e8000c101120 */
[----:B0-----:R-:W2:Y:S04]  /*7d430*/  LDL.LU.64 R50, [R1+0x1040] ;  /* 0x0010400001327983 */ /* 0x001ea80000300a00 */
[----:B------:R-:W2:Y:S04]  /*7d440*/  LDL.LU.64 R16, [R1+0x1038] ;  /* 0x0010380001107983 */ /* 0x000ea80000300a00 */
[----:B------:R0:W-:Y:S02]  /*7d450*/  @P5 STG.E.U8 desc[UR32][R10.64], R4 ;  /* 0x000000040a005986 */ /* 0x0001e4000c101120 */
[----:B0-----:R-:W-:-:S02]  /*7d460*/  PRMT R4, R39, 0x7772, RZ ;  /* 0x0000777227047816 */ /* 0x001fc400000000ff */
        /* <DEDUP_REMOVED lines=8> */
[----:B------:R-:W-:-:S03]  /*7d4f0*/  LOP3.LUT P0, RZ, R58, 0x10000000, RZ, 0xc0, !PT ;  /* 0x100000003aff7812 */ /* 0x000fc6000780c0ff */
[----:B------:R-:W4:Y:S01]  /*7d500*/  LDL.LU.64 R18, [R1+0x1050] ;  /* 0x0010500001127983 */ /* 0x000f220000300a00 */
[----:B------:R-:W-:Y:S02]  /*7d510*/  PRMT R7, R40, 0x7770, RZ ;  /* 0x0000777028077816 */ /* 0x000fe400000000ff */
[----:B------:R-:W-:-:S07]  /*7d520*/  LOP3.LUT P3, RZ, R58, 0x8000000, RZ, 0xc0, !PT ;  /* 0x080000003aff7812 */ /* 0x000fce000786c0ff */
[----:B------:R0:W-:Y:S01]  /*7d530*/  @P0 STG.E.U8 desc[UR32][R12.64], R7 ;  /* 0x000000070c000986 */ /* 0x0001e2000c101120 */
[----:B------:R-:W-:Y:S02]  /*7d540*/  LOP3.LUT P1, RZ, R58, 0x4000000, RZ, 0xc0, !PT ;  /* 0x040000003aff7812 */ /* 0x000fe4000782c0ff */
[----:B------:R-:W-:Y:S01]  /*7d550*/  PRMT R9, R40, 0x7771, RZ ;  /* 0x0000777128097816 */ /* 0x000fe200000000ff */
[----:B0-----:R-:W4:Y:S01]  /*7d560*/  LDL.LU.64 R12, [R1+0x1068] ;  /* 0x00106800010c7983 */ /* 0x001f220000300a00 */
[----:B------:R-:W-:-:S04]  /*7d570*/  LOP3.LUT P4, RZ, R58, 0x1000000, RZ, 0xc0, !PT ;  /* 0x010000003aff7812 */ /* 0x000fc8000788c0ff */
[----:B------:R-:W-:Y:S02]  /*7d580*/  P2R R3, PR, RZ, 0x10 ;  /* 0x00000010ff037803 */ /* 0x000fe40000000000 */
[----:B------:R-:W-:-:S04]  /*7d590*/  LOP3.LUT P4, RZ, R58, 0x2000000, RZ, 0xc0, !PT ;  /* 0x020000003aff7812 */ /* 0x000fc8000788c0ff */
[----:B------:R-:W-:Y:S02]  /*7d5a0*/  P2R R6, PR, RZ, 0x10 ;  /* 0x00000010ff067803 */ /* 0x000fe40000000000 */
[----:B------:R-:W-:Y:S01]  /*7d5b0*/  LOP3.LUT P4, RZ, R55, 0x80, RZ, 0xc0, !PT ;  /* 0x0000008037ff7812 */ /* 0x000fe2000788c0ff */
[----:B--2---:R0:W-:Y:S04]  /*7d5c0*/  @P3 STG.E.U8 desc[UR32][R50.64], R9 ;  /* 0x0000000932003986 */ /* 0x0041e8000c101120 */
[----:B0-----:R-:W2:Y:S01]  /*7d5d0*/  LDL.LU.64 R50, [R1+0x1088] ;  /* 0x0010880001327983 */ /* 0x001ea20000300a00 */
[----:B------:R-:W-:-:S03]  /*7d5e0*/  PRMT R9, R40, 0x7772, RZ ;  /* 0x0000777228097816 */ /* 0x000fc600000000ff */
[----:B------:R-:W2:Y:S04]  /*7d5f0*/  LDL.LU.64 R20, [R1+0x1080] ;  /* 0x0010800001147983 */ /* 0x000ea80000300a00 */
[----:B------:R0:W-:Y:S01]  /*7d600*/  @P1 STG.E.U8 desc[UR32][R16.64], R9 ;  /* 0x0000000910001986 */ /* 0x0001e2000c101120 */
[----:B------:R-:W-:-:S03]  /*7d610*/  PRMT R40, R40, 0x7773, RZ ;  /* 0x0000777328287816 */ /* 0x000fc600000000ff */
[----:B0-----:R-:W2:Y:S01]  /*7d620*/  LDL.LU.64 R16, [R1+0x1078] ;  /* 0x0010780001107983 */ /* 0x001ea20000300a00 */
[----:B------:R-:W-:-:S03]  /*7d630*/  LOP3.LUT P5, RZ, R59, 0x800000, RZ, 0xc0, !PT ;  /* 0x008000003bff7812 */ /* 0x000fc600078ac0ff */
[----:B---3--:R0:W-:Y:S01]  /*7d640*/  @P4 STG.E.U8 desc[UR32][R48.64], R40 ;  /* 0x0000002830004986 */ /* 0x0081e2000c101120 */
[----:B------:R-:W-:Y:S02]  /*7d650*/  ISETP.NE.AND P4, PT, R6, RZ, PT ;  /* 0x000000ff0600720c */ /* 0x000fe40003f85270 */
[----:B------:R-:W-:Y:S01]  /*7d660*/  PRMT R6, R44, 0x7770, RZ ;  /* 0x000077702c067816 */ /* 0x000fe200000000ff */
[----:B0-----:R-:W3:Y:S10]  /*7d670*/  LDL.LU.64 R48, [R1+0x1090] ;  /* 0x0010900001307983 */ /* 0x001ef40000300a00 */
[----:B------:R0:W-:Y:S01]  /*7d680*/  @P4 STG.E.U8 desc[UR32][R14.64], R6 ;  /* 0x000000060e004986 */ /* 0x0001e2000c101120 */
[----:B------:R-:W-:-:S02]  /*7d690*/  ISETP.NE.AND P4, PT, R3, RZ, PT ;  /* 0x000000ff0300720c */ /* 0x000fc40003f85270 */
[C---:B------:R-:W-:Y:S01]  /*7d6a0*/  PRMT R3, R44.reuse, 0x7771, RZ ;  /* 0x000077712c037816 */ /* 0x040fe200000000ff */
[----:B0-----:R-:W3:Y:S10]  /*7d6b0*/  LDL.LU.64 R14, [R1+0x10a0] ;  /* 0x0010a000010e7983 */ /* 0x001ef40000300a00 */
[----:B------:R0:W-:Y:S02]  /*7d6c0*/  @P4 STG.E.U8 desc[UR32][R10.64], R3 ;  /* 0x000000030a004986 */ /* 0x0001e4000c101120 */
[----:B0-----:R-:W-:-:S02]  /*7d6d0*/  PRMT R3, R44, 0x7772, RZ ;  /* 0x000077722c037816 */ /* 0x001fc400000000ff */
[----:B------:R-:W3:Y:S04]  /*7d6e0*/  LDL.LU.64 R10, [R1+0x1098] ;  /* 0x00109800010a7983 */ /* 0x000ee80000300a00 */
[----:B----4-:R0:W-:Y:S04]  /*7d6f0*/  @P5 STG.E.U8 desc[UR32][R60.64], R3 ;  /* 0x000000033c005986 */ /* 0x0101e8000c101120 */
[----:B0-----:R-:W4:Y:S01]  /*7d700*/  LDL.LU.64 R60, [R1+0x1070] ;  /* 0x00107000013c7983 */ /* 0x001f220000300a00 */
[----:B------:R-:W-:-:S04]  /*7d710*/  LOP3.LUT P2, RZ, R59, 0x200000, RZ, 0xc0, !PT ;  /* 0x002000003bff7812 */ /* 0x000fc8000784c0ff */
[----:B------:R-:W-:Y:S02]  /*7d720*/  P2R R4, PR, RZ, 0x4 ;  /* 0x00000004ff047803 */ /* 0x000fe40000000000 */
[----:B------:R-:W-:-:S04]  /*7d730*/  LOP3.LUT P2, RZ, R59, 0x400000, RZ, 0xc0, !PT ;  /* 0x004000003bff7812 */ /* 0x000fc8000784c0ff */
[----:B------:R-:W-:Y:S02]  /*7d740*/  P2R R5, PR, RZ, 0x4 ;  /* 0x00000004ff057803 */ /* 0x000fe40000000000 */
[----:B------:R-:W-:Y:S02]  /*7d750*/  LOP3.LUT P2, RZ, R55, 0x40, RZ, 0xc0, !PT ;  /* 0x0000004037ff7812 */ /* 0x000fe4000784c0ff */
[----:B------:R-:W-:Y:S02]  /*7d760*/  PRMT R44, R44, 0x7773, RZ ;  /* 0x000077732c2c7816 */ /* 0x000fe400000000ff */
[----:B------:R-:W-:-:S09]  /*7d770*/  PRMT R3, R41, 0x7770, RZ ;  /* 0x0000777029037816 */ /* 0x000fd200000000ff */
[----:B------:R-:W-:Y:S01]  /*7d780*/  @P2 STG.E.U8 desc[UR32][R18.64], R44 ;  /* 0x0000002c12002986 */ /* 0x000fe2000c101120 */
[----:B------:R-:W-:Y:S02]  /*7d790*/  ISETP.NE.AND P2, PT, R5, RZ, PT ;  /* 0x000000ff0500720c */ /* 0x000fe40003f45270 */
[----:B------:R-:W-:-:S04]  /*7d7a0*/  LOP3.LUT P0, RZ, R59, 0x40000, RZ, 0xc0, !PT ;  /* 0x000400003bff7812 */ /* 0x000fc8000780c0ff */
[----:B------:R-:W-:Y:S02]  /*7d7b0*/  P2R R7, PR, RZ, 0x1 ;  /* 0x00000001ff077803 */ /* 0x000fe40000000000 */
[----:B------:R-:W-:-:S05]  /*7d7c0*/  LOP3.LUT P0, RZ, R59, 0x80000, RZ, 0xc0, !PT ;  /* 0x000800003bff7812 */ /* 0x000fca000780c0ff */
[----:B------:R0:W-:Y:S01]  /*7d7d0*/  @P2 STG.E.U8 desc[UR32][R12.64], R3 ;  /* 0x000000030c002986 */ /* 0x0001e2000c101120 */
[----:B------:R-:W-:Y:S02]  /*7d7e0*/  ISETP.NE.AND P2, PT, R4, RZ, PT ;  /* 0x000000ff0400720c */ /* 0x000fe40003f45270 */
[----:B------:R-:W-:Y:S02]  /*7d7f0*/  LOP3.LUT P6, RZ, R59, 0x100000, RZ, 0xc0, !PT ;  /* 0x001000003bff7812 */ /* 0x000fe400078cc0ff */
[----:B------:R-:W-:Y:S02]  /*7d800*/  P2R R8, PR, RZ, 0x1 ;  /* 0x00000001ff087803 */ /* 0x000fe40000000000 */
[----:B------:R-:W-:Y:S02]  /*7d810*/  LOP3.LUT P0, RZ, R55, 0x20, RZ, 0xc0, !PT ;  /* 0x0000002037ff7812 */ /* 0x000fe4000780c0ff */
[C---:B0-----:R-:W-:Y:S01]  /*7d820*/  PRMT R3, R41.reuse, 0x7771, RZ ;  /* 0x0000777129037816 */ /* 0x041fe200000000ff */
[----:B------:R-:W4:Y:S04]  /*7d830*/  LDL.LU.64 R12, [R1+0x10a8] ;  /* 0x0010a800010c7983 */ /* 0x000f280000300a00 */
[----:B--2---:R0:W-:Y:S02]  /*7d840*/  @P2 STG.E.U8 desc[UR32][R50.64], R3 ;  /* 0x0000000332002986 */ /* 0x0041e4000c101120 */
[----:B0-----:R-:W-:-:S02]  /*7d850*/  PRMT R3, R41, 0x7772, RZ ;  /* 0x0000777229037816 */ /* 0x001fc400000000ff */
[----:B------:R-:W2:Y:S01]  /*7d860*/  LDL.LU.64 R50, [R1+0x10b8] ;  /* 0x0010b80001327983 */ /* 0x000ea20000300a00 */
[----:B------:R-:W-:-:S03]  /*7d870*/  PRMT R41, R41, 0x7773, RZ ;  /* 0x0000777329297816 */ /* 0x000fc600000000ff */
[----:B------:R0:W-:Y:S04]  /*7d880*/  @P6 STG.E.U8 desc[UR32][R20.64], R3 ;  /* 0x0000000314006986 */ /* 0x0001e8000c101120 */
[----:B------:R-:W-:Y:S01]  /*7d890*/  @P0 STG.E.U8 desc[UR32][R16.64], R41 ;  /* 0x0000002910000986 */ /* 0x000fe2000c101120 */
[----:B------:R-:W-:Y:S02]  /*7d8a0*/  ISETP.NE.AND P0, PT, R8, RZ, PT ;  /* 0x000000ff0800720c */ /* 0x000fe40003f05270 */
[----:B0-----:R-:W-:Y:S02]  /*7d8b0*/  PRMT R3, R45, 0x7770, RZ ;  /* 0x000077702d037816 */ /* 0x001fe400000000ff */
[----:B------:R-:W-:Y:S02]  /*7d8c0*/  LOP3.LUT P3, RZ, R59, 0x20000, RZ, 0xc0, !PT ;  /* 0x000200003bff7812 */ /* 0x000fe4000786c0ff */
[----:B------:R-:W-:-:S07]  /*7d8d0*/  LOP3.LUT P1, RZ, R55, 0x10, RZ, 0xc0, !PT ;  /* 0x0000001037ff7812 */ /* 0x000fce000782c0ff */
[----:B---3--:R0:W-:Y:S01]  /*7d8e0*/  @P0 STG.E.U8 desc[UR32][R48.64], R3 ;  /* 0x0000000330000986 */ /* 0x0081e2000c101120 */
[----:B------:R-:W-:-:S03]  /*7d8f0*/  ISETP.NE.AND P0, PT, R7, RZ, PT ;  /* 0x000000ff0700720c */ /* 0x000fc60003f05270 */
[----:B0-----:R-:W3:Y:S01]  /*7d900*/  LDL.LU.64 R48, [R1+0x10c0] ;  /* 0x0010c00001307983 */ /* 0x001ee20000300a00 */
[----:B------:R-:W-:-:S09]  /*7d910*/  PRMT R3, R45, 0x7771, RZ ;  /* 0x000077712d037816 */ /* 0x000fd200000000ff */
[----:B------:R0:W-:Y:S04]  /*7d920*/  @P0 STG.E.U8 desc[UR32][R14.64], R3 ;  /* 0x000000030e000986 */ /* 0x0001e8000c101120 */
[----:B0-----:R-:W3:Y:S01]  /*7d930*/  LDL.LU.64 R14, [R1+0x10d0] ;  /* 0x0010d000010e7983 */ /* 0x001ee20000300a00 */
[C---:B------:R-:W-:Y:S02]  /*7d940*/  PRMT R3, R45.reuse, 0x7772, RZ ;  /* 0x000077722d037816 */ /* 0x040fe400000000ff */
[----:B------:R-:W-:-:S03]  /*7d950*/  PRMT R45, R45, 0x7773, RZ ;  /* 0x000077732d2d7816 */ /* 0x000fc600000000ff */
[----:B------:R-:W-:Y:S04]  /*7d960*/  @P3 STG.E.U8 desc[UR32][R10.64], R3 ;  /* 0x000000030a003986 */ /* 0x000fe8000c101120 */
[----:B----4-:R0:W-:Y:S04]  /*7d970*/  @P1 STG.E.U8 desc[UR32][R60.64], R45 ;  /* 0x0000002d3c001986 */ /* 0x0101e8000c101120 */
[----:B0-----:R-:W4:Y:S04]  /*7d980*/  LDL.LU.64 R60, [R1+0x10d8] ;  /* 0x0010d800013c7983 */ /* 0x001f280000300a00 */
[----:B------:R-:W4:Y:S01]  /*7d990*/  LDL.LU.64 R10, [R1+0x10e0] ;  /* 0x0010e000010a7983 */ /* 0x000f220000300a00 */
[----:B------:R-:W-:-:S03]  /*7d9a0*/  LOP3.LUT P4, RZ, R59, 0x10000, RZ, 0xc0, !PT ;  /* 0x000100003bff7812 */ /* 0x000fc6000788c0ff */
[----:B------:R-:W4:Y:S01]  /*7d9b0*/  LDL.LU.64 R20, [R1+0x10f0] ;  /* 0x0010f00001147983 */ /* 0x000f220000300a00 */
[C---:B------:R-:W-:Y:S02]  /*7d9c0*/  PRMT R3, R42.reuse, 0x7770, RZ ;  /* 0x000077702a037816 */ /* 0x040fe400000000ff */
[C---:B------:R-:W-:Y:S02]  /*7d9d0*/  LOP3.LUT P5, RZ, R59.reuse, 0x8000, RZ, 0xc0, !PT ;  /* 0x000080003bff7812 */ /* 0x040fe400078ac0ff */
[----:B------:R-:W-:Y:S02]  /*7d9e0*/  LOP3.LUT P2, RZ, R59, 0x4000, RZ, 0xc0, !PT ;  /* 0x000040003bff7812 */ /* 0x000fe4000784c0ff */
[----:B------:R-:W-:-:S03]  /*7d9f0*/  PRMT R7, R42, 0x7772, RZ ;  /* 0x000077722a077816 */ /* 0x000fc600000000ff */
[----:B------:R0:W-:Y:S04]  /*7da00*/  @P4 STG.E.U8 desc[UR32][R12.64], R3 ;  /* 0x000000030c004986 */ /* 0x0001e8000c101120 */
[----:B0-----:R-:W4:Y:S01]  /*7da10*/  LDL.LU.64 R12, [R1+0x1108] ;  /* 0x00110800010c7983 */ /* 0x001f220000300a00 */
[----:B------:R-:W-:-:S05]  /*7da20*/  PRMT R3, R42, 0x7771, RZ ;  /* 0x000077712a037816 */ /* 0x000fca00000000ff */
[----:B--2---:R0:W-:Y:S04]  /*7da30*/  @P5 STG.E.U8 desc[UR32][R50.64], R3 ;  /* 0x0000000332005986 */ /* 0x0041e8000c101120 */
[----:B0-----:R-:W2:Y:S01]  /*7da40*/  LDL.LU.64 R50, [R1+0x10e8] ;  /* 0x0010e80001327983 */ /* 0x001ea20000300a00 */
[----:B------:R-:W-:Y:S02]  /*7da50*/  LOP3.LUT P6, RZ, R55, 0x8, RZ, 0xc0, !PT ;  /* 0x0000000837ff7812 */ /* 0x000fe400078cc0ff */
[----:B------:R-:W-:Y:S02]  /*7da60*/  PRMT R42, R42, 0x7773, RZ ;  /* 0x000077732a2a7816 */ /* 0x000fe400000000ff */
[C---:B------:R-:W-:Y:S02]  /*7da70*/  LOP3.LUT P0, RZ, R59.reuse, 0x2000, RZ, 0xc0, !PT ;  /* 0x000020003bff7812 */ /* 0x040fe4000780c0ff */
[----:B------:R-:W-:Y:S01]  /*7da80*/  PRMT R9, R46, 0x7770, RZ ;  /* 0x000077702e097816 */ /* 0x000fe200000000ff */
[----:B---3--:R0:W-:Y:S04]  /*7da90*/  @P2 STG.E.U8 desc[UR32][R48.64], R7 ;  /* 0x0000000730002986 */ /* 0x0081e8000c101120 */
[----:B0-----:R-:W3:Y:S04]  /*7daa0*/  LDL.LU.64 R48, [R1+0x1100] ;  /* 0x0011000001307983 */ /* 0x001ee80000300a00 */
[----:B------:R-:W3:Y:S04]  /*7dab0*/  LDL.LU.64 R16, [R1+0x1120] ;  /* 0x0011200001107983 */ /* 0x000ee80000300a00 */
[----:B------:R0:W-:Y:S04]  /*7dac0*/  @P6 STG.E.U8 desc[UR32][R14.64], R42 ;  /* 0x0000002a0e006986 */ /* 0x0001e8000c101120 */
[----:B0-----:R-:W3:Y:S04]  /*7dad0*/  LDL.LU.64 R14, [R1+0x1130] ;  /* 0x00113000010e7983 */ /* 0x001ee80000300a00 */
[----:B----4-:R0:W-:Y:S04]  /*7dae0*/  @P0 STG.E.U8 desc[UR32][R60.64], R9 ;  /* 0x000000093c000986 */ /* 0x0101e8000c101120 */
[----:B0-----:R-:W4:Y:S01]  /*7daf0*/  LDL.LU.64 R60, [R1+0x1118] ;  /* 0x00111800013c7983 */ /* 0x001f220000300a00 */
[----:B------:R-:W-:-:S02]  /*7db00*/  LOP3.LUT P1, RZ, R59, 0x400, RZ, 0xc0, !PT ;  /* 0x000004003bff7812 */ /* 0x000fc4000782c0ff */
[----:B------:R-:W-:Y:S02]  /*7db10*/  LOP3.LUT P3, RZ, R59, 0x1000, RZ, 0xc0, !PT ;  /* 0x000010003bff7812 */ /* 0x000fe4000786c0ff */
[----:B------:R-:W-:Y:S02]  /*7db20*/  P2R R5, PR, RZ, 0x2 ;  /* 0x00000002ff057803 */ /* 0x000fe40000000000 */
[----:B------:R-:W-:-:S04]  /*7db30*/  LOP3.LUT P1, RZ, R55, 0x4, RZ, 0xc0, !PT ;  /* 0x0000000437ff7812 */ /* 0x000fc8000782c0ff */
[----:B------:R-:W-:Y:S02]  /*7db40*/  P2R R6, PR, RZ, 0x2 ;  /* 0x00000002ff067803 */ /* 0x000fe40000000000 */
[----:B------:R-:W-:Y:S02]  /*7db50*/  LOP3.LUT P1, RZ, R59, 0x800, RZ, 0xc0, !PT ;  /* 0x000008003bff7812 */ /* 0x000fe4000782c0ff */
[----:B------:R-:W-:-:S05]  /*7db60*/  PRMT R9, R46, 0x7771, RZ ;  /* 0x000077712e097816 */ /* 0x000fca00000000ff */
[----:B------:R0:W-:Y:S02]  /*7db70*/  @P3 STG.E.U8 desc[UR32][R10.64], R9 ;  /* 0x000000090a003986 */ /* 0x0001e4000c101120 */
[----:B0-----:R-:W-:Y:S02]  /*7db80*/  PRMT R9, R46, 0x7772, RZ ;  /* 0x000077722e097816 */ /* 0x001fe400000000ff */
[----:B------:R-:W4:Y:S04]  /*7db90*/  LDL.LU.64 R10, [R1+0x1128] ;  /* 0x00112800010a7983 */ /* 0x000f280000300a00 */
[----:B------:R-:W-:Y:S01]  /*7dba0*/  @P1 STG.E.U8 desc[UR32][R20.64], R9 ;  /* 0x0000000914001986 */ /* 0x000fe2000c101120 */
[----:B------:R-:W-:Y:S02]  /*7dbb0*/  ISETP.NE.AND P1, PT, R6, RZ, PT ;  /* 0x000000ff0600720c */ /* 0x000fe40003f25270 */
[----:B------:R-:W-:Y:S01]  /*7dbc0*/  PRMT R46, R46, 0x7773, RZ ;  /* 0x000077732e2e7816 */ /* 0x000fe200000000ff */
[----:B------:R-:W4:Y:S01]  /*7dbd0*/  LDL.LU.64 R18, [R1+0x1148] ;  /* 0x0011480001127983 */ /* 0x000f220000300a00 */
[----:B------:R-:W-:-:S02]  /*7dbe0*/  LOP3.LUT P5, RZ, R59, 0x80, RZ, 0xc0, !PT ;  /* 0x000000803bff7812 */ /* 0x000fc400078ac0ff */
[----:B------:R-:W-:-:S07]  /*7dbf0*/  LOP3.LUT P4, RZ, R59, 0x200, RZ, 0xc0, !PT ;  /* 0x000002003bff7812 */ /* 0x000fce000788c0ff */
[----:B------:R0:W-:Y:S01]  /*7dc00*/  @P1 STG.E.U8 desc[UR32][R12.64], R46 ;  /* 0x0000002e0c001986 */ /* 0x0001e2000c101120 */
[----:B------:R-:W-:Y:S02]  /*7dc10*/  ISETP.NE.AND P1, PT, R5, RZ, PT ;  /* 0x000000ff0500720c */ /* 0x000fe40003f25270 */
[----:B------:R-:W-:Y:S02]  /*7dc20*/  P2R R3, PR, RZ, 0x20 ;  /* 0x00000020ff037803 */ /* 0x000fe40000000000 */
[----:B------:R-:W-:Y:S02]  /*7dc30*/  LOP3.LUT P5, RZ, R55, 0x2, RZ, 0xc0, !PT ;  /* 0x0000000237ff7812 */ /* 0x000fe400078ac0ff */
[----:B------:R-:W-:Y:S01]  /*7dc40*/  PRMT R5, R43, 0x7770, RZ ;  /* 0x000077702b057816 */ /* 0x000fe200000000ff */
[----:B0-----:R-:W4:Y:S01]  /*7dc50*/  LDL.LU.64 R12, [R1+0x1140] ;  /* 0x00114000010c7983 */ /* 0x001f220000300a00 */
[----:B------:R-:W-:Y:S02]  /*7dc60*/  P2R R4, PR, RZ, 0x20 ;  /* 0x00000020ff047803 */ /* 0x000fe40000000000 */
[----:B------:R-:W-:-:S03]  /*7dc70*/  LOP3.LUT P5, RZ, R59, 0x100, RZ, 0xc0, !PT ;  /* 0x000001003bff7812 */ /* 0x000fc600078ac0ff */
[----:B--2---:R0:W-:Y:S04]  /*7dc80*/  @P1 STG.E.U8 desc[UR32][R50.64], R5 ;  /* 0x0000000532001986 */ /* 0x0041e8000c101120 */
[----:B------:R-:W2:Y:S01]  /*7dc90*/  LDL.LU R54, [R1+0x140] ;  /* 0x0001400001367983 */ /* 0x000ea20000300800 */
[----:B0-----:R-:W-:-:S03]  /*7dca0*/  PRMT R5, R43, 0x7771, RZ ;  /* 0x000077712b057816 */ /* 0x001fc600000000ff */
[----:B------:R-:W2:Y:S04]  /*7dcb0*/  LDL.LU.64 R50, [R1+0x1138] ;  /* 0x0011380001327983 */ /* 0x000ea80000300a00 */
[----:B---3--:R0:W-:Y:S02]  /*7dcc0*/  @P4 STG.E.U8 desc[UR32][R48.64], R5 ;  /* 0x0000000530004986 */ /* 0x0081e4000c101120 */
[----:B0-----:R-:W-:Y:S02]  /*7dcd0*/  PRMT R5, R43, 0x7772, RZ ;  /* 0x000077722b057816 */ /* 0x001fe400000000ff */
[----:B------:R-:W3:Y:S04]  /*7dce0*/  LDL.LU.64 R48, [R1+0x1150] ;  /* 0x0011500001307983 */ /* 0x000ee80000300a00 */
[----:B------:R0:W-:Y:S01]  /*7dcf0*/  @P5 STG.E.U8 desc[UR32][R16.64], R5 ;  /* 0x0000000510005986 */ /* 0x0001e2000c101120 */
[----:B------:R-:W-:-:S02]  /*7dd00*/  ISETP.NE.AND P5, PT, R4, RZ, PT ;  /* 0x000000ff0400720c */ /* 0x000fc40003fa5270 */
[----:B------:R-:W-:Y:S01]  /*7dd10*/  PRMT R43, R43, 0x7773, RZ ;  /* 0x000077732b2b7816 */ /* 0x000fe200000000ff */
[----:B------:R-:W3:Y:S04]  /*7dd20*/  LDL.LU.64 R20, [R1+0x1158] ;  /* 0x0011580001147983 */ /* 0x000ee80000300a00 */
[----:B0-----:R-:W3:Y:S06]  /*7dd30*/  LDL.LU.64 R16, [R1+0x1110] ;  /* 0x0011100001107983 */ /* 0x001eec0000300a00 */
[----:B------:R-:W-:Y:S01]  /*7dd40*/  @P5 STG.E.U8 desc[UR32][R14.64], R43 ;  /* 0x0000002b0e005986 */ /* 0x000fe2000c101120 */
[----:B------:R-:W-:-:S02]  /*7dd50*/  ISETP.NE.AND P5, PT, R3, RZ, PT ;  /* 0x000000ff0300720c */ /* 0x000fc40003fa5270 */
[----:B------:R-:W-:-:S11]  /*7dd60*/  PRMT R3, R47, 0x7770, RZ ;  /* 0x000077702f037816 */ /* 0x000fd600000000ff */
[----:B----4-:R0:W-:Y:S04]  /*7dd70*/  @P5 STG.E.U8 desc[UR32][R60.64], R3 ;  /* 0x000000033c005986 */ /* 0x0101e8000c101120 */
[----:B0-----:R-:W4:Y:S01]  /*7dd80*/  LDL.LU.64 R60, [R1+0x1160] ;  /* 0x00116000013c7983 */ /* 0x001f220000300a00 */
[C---:B------:R-:W-:Y:S02]  /*7dd90*/  LOP3.LUT P6, RZ, R59.reuse, 0x10, RZ, 0xc0, !PT ;  /* 0x000000103bff7812 */ /* 0x040fe400078cc0ff */
[----:B------:R-:W-:Y:S01]  /*7dda0*/  LOP3.LUT P2, RZ, R59, 0x40, RZ, 0xc0, !PT ;  /* 0x000000403bff7812 */ /* 0x000fe2000784c0ff */
[----:B------:R-:W4:Y:S01]  /*7ddb0*/  LDL.LU.64 R14, [R1+0x1168] ;  /* 0x00116800010e7983 */ /* 0x000f220000300a00 */
[----:B------:R-:W-:Y:S02]  /*7ddc0*/  P2R R7, PR, RZ, 0x40 ;  /* 0x00000040ff077803 */ /* 0x000fe40000000000 */
[----:B------:R-:W-:-:S04]  /*7ddd0*/  LOP3.LUT P6, RZ, R55, 0x1, RZ, 0xc0, !PT ;  /* 0x0000000137ff7812 */ /* 0x000fc800078cc0ff */
[----:B------:R-:W-:Y:S02]  /*7dde0*/  P2R R8, PR, RZ, 0x40 ;  /* 0x00000040ff087803 */ /* 0x000fe40000000000 */
[----:B------:R-:W-:Y:S02]  /*7ddf0*/  LOP3.LUT P6, RZ, R59, 0x20, RZ, 0xc0, !PT ;  /* 0x000000203bff7812 */ /* 0x000fe400078cc0ff */
[----:B------:R-:W-:-:S05]  /*7de00*/  PRMT R3, R47, 0x7771, RZ ;  /* 0x000077712f037816 */ /* 0x000fca00000000ff */
[----:B------:R0:W-:Y:S02]  /*7de10*/  @P2 STG.E.U8 desc[UR32][R10.64], R3 ;  /* 0x000000030a002986 */ /* 0x0001e4000c101120 */
[C---:B0-----:R-:W-:Y:S02]  /*7de20*/  PRMT R3, R47.reuse, 0x7772, RZ ;  /* 0x000077722f037816 */ /* 0x041fe400000000ff */
[----:B------:R-:W4:Y:S04]  /*7de30*/  LDL.LU.64 R10, [R1+0x1170] ;  /* 0x00117000010a7983 */ /* 0x000f280000300a00 */
[----:B------:R2:W-:Y:S01]  /*7de40*/  @P6 STG.E.U8 desc[UR32][R18.64], R3 ;  /* 0x0000000312006986 */ /* 0x0005e2000c101120 */
[----:B------:R-:W-:Y:S02]  /*7de50*/  ISETP.NE.AND P6, PT, R8, RZ, PT ;  /* 0x000000ff0800720c */ /* 0x000fe40003fc5270 */
[----:B------:R-:W-:-:S11]  /*7de60*/  PRMT R47, R47, 0x7773, RZ ;  /* 0x000077732f2f7816 */ /* 0x000fd600000000ff */
[----:B------:R0:W-:Y:S01]  /*7de70*/  @P6 STG.E.U8 desc[UR32][R12.64], R47 ;  /* 0x0000002f0c006986 */ /* 0x0001e2000c101120 */
[----:B------:R-:W-:-:S03]  /*7de80*/  ISETP.NE.AND P6, PT, R7, RZ, PT ;  /* 0x000000ff0700720c */ /* 0x000fc60003fc5270 */
[----:B------:R-:W1:Y:S01]  /*7de90*/  LDS.128 R4, [R0] ;  /* 0x0000000000047984 */ /* 0x000e620000000c00 */
[C---:B------:R-:W-:Y:S02]  /*7dea0*/  LOP3.LUT P0, RZ, R59.reuse, 0x8, RZ, 0xc0, !PT ;  /* 0x000000083bff7812 */ /* 0x040fe4000780c0ff */
[----:B--2---:R-:W-:Y:S01]  /*7deb0*/  PRMT R3, R54, 0x7770, RZ ;  /* 0x0000777036037816 */ /* 0x004fe200000000ff */
[----:B0-----:R-:W2:Y:S06]  /*7dec0*/  LDL.LU.64 R12, [R1+0x10f8] ;  /* 0x0010f800010c7983 */ /* 0x001eac0000300a00 */
[----:B------:R0:W-:Y:S04]  /*7ded0*/  @P6 STG.E.U8 desc[UR32][R50.64], R3 ;  /* 0x0000000332006986 */ /* 0x0001e8000c101120 */
[----:B------:R-:W2:Y:S01]  /*7dee0*/  LDL.LU R52, [R1+0x144] ;  /* 0x0001440001347983 */ /* 0x000ea20000300800 */
[----:B------:R-:W-:-:S02]  /*7def0*/  LOP3.LUT P3, RZ, R59, 0x4, RZ, 0xc0, !PT ;  /* 0x000000043bff7812 */ /* 0x000fc4000786c0ff */
[----:B0-----:R-:W-:Y:S01]  /*7df00*/  PRMT R3, R54, 0x7771, RZ ;  /* 0x0000777136037816 */ /* 0x001fe200000000ff */
[----:B------:R-:W2:Y:S01]  /*7df10*/  LDL.LU.64 R50, [R1+0x10b0] ;  /* 0x0010b00001327983 */ /* 0x000ea20000300a00 */
[----:B------:R-:W-:Y:S02]  /*7df20*/  LOP3.LUT P1, RZ, R59, 0x2, RZ, 0xc0, !PT ;  /* 0x000000023bff7812 */ /* 0x000fe4000782c0ff */
[----:B-1----:R-:W-:Y:S01]  /*7df30*/  PRMT R0, R4, 0x7770, RZ ;  /* 0x0000777004007816 */ /* 0x002fe200000000ff */
[----:B---3--:R0:W-:Y:S01]  /*7df40*/  @P0 STG.E.U8 desc[UR32][R48.64], R3 ;  /* 0x0000000330000986 */ /* 0x0081e2000c101120 */
[----:B------:R-:W-:-:S03]  /*7df50*/  LOP3.LUT P0, RZ, R2, 0x80000000, RZ, 0xc0, !PT ;  /* 0x8000000002ff7812 */ /* 0x000fc6000780c0ff */
[----:B0-----:R-:W3:Y:S01]  /*7df60*/  LDL.LU.64 R48, [R1+0x1028] ;  /* 0x0010280001307983 */ /* 0x001ee20000300a00 */
[----:B------:R-:W-:-:S05]  /*7df70*/  PRMT R3, R54, 0x7772, RZ ;  /* 0x0000777236037816 */ /* 0x000fca00000000ff */
[----:B------:R0:W-:Y:S02]  /*7df80*/  @P3 STG.E.U8 desc[UR32][R20.64], R3 ;  /* 0x0000000314003986 */ /* 0x0001e4000c101120 */
[----:B0-----:R-:W-:-:S05]  /*7df90*/  PRMT R3, R54, 0x7773, RZ ;  /* 0x0000777336037816 */ /* 0x001fca00000000ff */
[----:B------:R-:W-:Y:S04]  /*7dfa0*/  @P0 STG.E.U8 desc[UR32][R16.64], R3 ;  /* 0x0000000310000986 */ /* 0x000fe8000c101120 */
[----:B----4-:R0:W-:Y:S04]  /*7dfb0*/  @P1 STG.E.U8 desc[UR32][R60.64], R0 ;  /* 0x000000003c001986 */ /* 0x0101e8000c101120 */
[----:B0-----:R-:W4:Y:S01]  /*7dfc0*/  LDL.LU.64 R60, [R1+0xfb8] ;  /* 0x000fb800013c7983 */ /* 0x001f220000300a00 */
[----:B------:R-:W-:Y:S02]  /*7dfd0*/  LOP3.LUT P0, RZ, R59, 0x1, RZ, 0xc0, !PT ;  /* 0x000000013bff7812 */ /* 0x000fe4000780c0ff */
[----:B------:R-:W-:Y:S01]  /*7dfe0*/  LOP3.LUT P4, RZ, R53, 0x80000000, RZ, 0xc0, !PT ;  /* 0x8000000035ff7812 */ /* 0x000fe2000788c0ff */
[----:B------:R-:W4:Y:S01]  /*7dff0*/  LDL.LU.64 R22, [R1+0xd18] ;  /* 0x000d180001167983 */ /* 0x000f220000300a00 */
[----:B------:R-:W-:-:S02]  /*7e000*/  LOP3.LUT P1, RZ, R2, 0x40000000, RZ, 0xc0, !PT ;  /* 0x4000000002ff7812 */ /* 0x000fc4000782c0ff */
[C---:B------:R-:W-:Y:S01]  /*7e010*/  LOP3.LUT P2, RZ, R53.reuse, 0x40000000, RZ, 0xc0, !PT ;  /* 0x4000000035ff7812 */ /* 0x040fe2000784c0ff */
[----:B------:R-:W4:Y:S01]  /*7e020*/  LDL.LU.64 R18, [R1+0xa88] ;  /* 0x000a880001127983 */ /* 0x000f220000300a00 */
[C---:B------:R-:W-:Y:S02]  /*7e030*/  PRMT R0, R4.reuse, 0x7771, RZ ;  /* 0x0000777104007816 */ /* 0x040fe400000000ff */
[----:B------:R-:W-:Y:S01]  /*7e040*/  LOP3.LUT P5, RZ, R53, 0x20000000, RZ, 0xc0, !PT ;  /* 0x2000000035ff7812 */ /* 0x000fe200078ac0ff */
[----:B------:R-:W4:Y:S04]  /*7e050*/  LDL.LU.64 R20, [R1+0x908] ;  /* 0x0009080001147983 */ /* 0x000f280000300a00 */
[----:B------:R0:W-:Y:S04]  /*7e060*/  @P0 STG.E.U8 desc[UR32][R14.64], R0 ;  /* 0x000000000e000986 */ /* 0x0001e8000c101120 */
[----:B------:R-:W4:Y:S01]  /*7e070*/  LDL.LU.64 R16, [R1+0x7c0] ;  /* 0x0007c00001107983 */ /* 0x000f220000300a00 */
[----:B0-----:R-:W-:-:S03]  /*7e080*/  PRMT R0, R4, 0x7772, RZ ;  /* 0x0000777204007816 */ /* 0x001fc600000000ff */
[----:B------:R-:W4:Y:S01]  /*7e090*/  LDL.LU.64 R14, [R1+0x518] ;  /* 0x00051800010e7983 */ /* 0x000f220000300a00 */
[----:B------:R-:W-:-:S03]  /*7e0a0*/  PRMT R4, R4, 0x7773, RZ ;  /* 0x0000777304047816 */ /* 0x000fc600000000ff */
[----:B------:R-:W-:Y:S01]  /*7e0b0*/  @P4 STG.E.U8 desc[UR32][R10.64], R0 ;  /* 0x000000000a004986 */ /* 0x000fe2000c101120 */
[----:B------:R-:W-:-:S03]  /*7e0c0*/  LOP3.LUT P6, RZ, R53, 0x10000000, RZ, 0xc0, !PT ;  /* 0x1000000035ff7812 */ /* 0x000fc600078cc0ff */
[----:B--2---:R-:W-:Y:S01]  /*7e0d0*/  @P1 STG.E.U8 desc[UR32][R12.64], R4 ;  /* 0x000000040c001986 */ /* 0x004fe2000c101120 */
[C---:B------:R-:W-:Y:S02]  /*7e0e0*/  PRMT R8, R52.reuse, 0x7770, RZ ;  /* 0x0000777034087816 */ /* 0x040fe400000000ff */
[----:B------:R-:W-:-:S03]  /*7e0f0*/  PRMT R3, R52, 0x7771, RZ ;  /* 0x0000777134037816 */ /* 0x000fc600000000ff */
[----:B------:R0:W-:Y:S04]  /*7e100*/  @P2 STG.E.U8 desc[UR32][R50.64], R8 ;  /* 0x0000000832002986 */ /* 0x0001e8000c101120 */
[----:B0-----:R-:W2:Y:S01]  /*7e110*/  LDL.LU.64 R50, [R1+0x480] ;  /* 0x0004800001327983 */ /* 0x001ea20000300a00 */
[----:B------:R-:W-:-:S03]  /*7e120*/  PRMT R9, R52, 0x7772, RZ ;  /* 0x0000777234097816 */ /* 0x000fc600000000ff */
[----:B---3--:R0:W-:Y:S04]  /*7e130*/  @P5 STG.E.U8 desc[UR32][R48.64], R3 ;  /* 0x0000000330005986 */ /* 0x0081e8000c101120 */
[----:B0-----:R-:W3:Y:S04]  /*7e140*/  LDL.LU.64 R48, [R1+0x378] ;  /* 0x0003780001307983 */ /* 0x001ee80000300a00 */
[----:B------:R-:W2:Y:S04]  /*7e150*/  LDL.LU R13, [R1+0x148] ;  /* 0x00014800010d7983 */ /* 0x000ea80000300800 */
[----:B----4-:R0:W-:Y:S04]  /*7e160*/  @P6 STG.E.U8 desc[UR32][R60.64], R9 ;  /* 0x000000093c006986 */ /* 0x0101e8000c101120 */
[----:B0-----:R-:W4:Y:S04]  /*7e170*/  LDL.LU.64 R60, [R1+0x230] ;  /* 0x00023000013c7983 */ /* 0x001f280000300a00 */
[----:B------:R-:W4:Y:S04]  /*7e180*/  LDL.LU.64 R30, [R1+0x1a8] ;  /* 0x0001a800011e7983 */ /* 0x000f280000300a00 */
[----:B------:R-:W4:Y:S01]  /*7e190*/  LDL.LU.64 R26, [R1+0x198] ;  /* 0x00019800011a7983 */ /* 0x000f220000300a00 */
[----:B------:R-:W-:-:S03]  /*7e1a0*/  LOP3.LUT P2, RZ, R2, 0x20000000, RZ, 0xc0, !PT ;  /* 0x2000000002ff7812 */ /* 0x000fc6000784c0ff */
[----:B------:R-:W4:Y:S01]  /*7e1b0*/  LDL.LU.64 R28, [R1+0x190] ;  /* 0x00019000011c7983 */ /* 0x000f220000300a00 */
[----:B------:R-:W-:Y:S02]  /*7e1c0*/  LOP3.LUT P3, RZ, R53, 0x8000000, RZ, 0xc0, !PT ;  /* 0x0800000035ff7812 */ /* 0x000fe4000786c0ff */
[----:B------:R-:W-:Y:S01]  /*7e1d0*/  PRMT R10, R52, 0x7773, RZ ;  /* 0x00007773340a7816 */ /* 0x000fe200000000ff */
[----:B------:R-:W4:Y:S01]  /*7e1e0*/  LDL.LU.64 R24, [R1+0x188] ;  /* 0x0001880001187983 */ /* 0x000f220000300a00 */
[----:B------:R-:W-:Y:S02]  /*7e1f0*/  PRMT R11, R5, 0x7770, RZ ;  /* 0x00007770050b7816 */ /* 0x000fe400000000ff */
[----:B------:R-:W-:-:S03]  /*7e200*/  LOP3.LUT P4, RZ, R53, 0x400000, RZ, 0xc0, !PT ;  /* 0x0040000035ff7812 */ /* 0x000fc6000788c0ff */
[----:B------:R0:W-:Y:S01]  /*7e210*/  @P2 STG.E.U8 desc[UR32][R22.64], R10 ;  /* 0x0000000a16002986 */ /* 0x0001e2000c101120 */
[C---:B------:R-:W-:Y:S02]  /*7e220*/  LOP3.LUT P2, RZ, R53.reuse, 0x4000000, RZ, 0xc0, !PT ;  /* 0x0400000035ff7812 */ /* 0x040fe4000784c0ff */
[C---:B------:R-:W-:Y:S01]  /*7e230*/  LOP3.LUT P1, RZ, R53.reuse, 0x2000000, RZ, 0xc0, !PT ;  /* 0x0200000035ff7812 */ /* 0x040fe2000782c0ff */
[----:B------:R1:W-:Y:S01]  /*7e240*/  @P3 STG.E.U8 desc[UR32][R18.64], R11 ;  /* 0x0000000b12003986 */ /* 0x0003e2000c101120 */
[----:B------:R-:W-:Y:S02]  /*7e250*/  LOP3.LUT P3, RZ, R2, 0x10000000, RZ, 0xc0, !PT ;  /* 0x1000000002ff7812 */ /* 0x000fe4000786c0ff */
[C---:B------:R-:W-:Y:S02]  /*7e260*/  LOP3.LUT P0, RZ, R53.reuse, 0x1000000, RZ, 0xc0, !PT ;  /* 0x0100000035ff7812 */ /* 0x040fe4000780c0ff */
[----:B------:R-:W-:Y:S02]  /*7e270*/  P2R R0, PR, RZ, 0x10 ;  /* 0x00000010ff007803 */ /* 0x000fe40000000000 */
[----:B------:R-:W-:Y:S01]  /*7e280*/  LOP3.LUT P4, RZ, R53, 0x800000, RZ, 0xc0, !PT ;  /* 0x0080000035ff7812 */ /* 0x000fe2000788c0ff */
[----:B0-----:R-:W4:Y:S01]  /*7e290*/  LDL.LU.64 R22, [R1+0x180] ;  /* 0x0001800001167983 */ /* 0x001f220000300a00 */
[----:B------:R-:W-:-:S02]  /*7e2a0*/  PRMT R4, R5, 0x7771, RZ ;  /* 0x0000777105047816 */ /* 0x000fc400000000ff */
[C---:B------:R-:W-:Y:S01]  /*7e2b0*/  PRMT R8, R5.reuse, 0x7772, RZ ;  /* 0x0000777205087816 */ /* 0x040fe200000000ff */
[----:B-1----:R-:W4:Y:S01]  /*7e2c0*/  LDL.LU.64 R18, [R1+0x178] ;  /* 0x0001780001127983 */ /* 0x002f220000300a00 */
[----:B------:R-:W-:-:S03]  /*7e2d0*/  PRMT R5, R5, 0x7773, RZ ;  /* 0x0000777305057816 */ /* 0x000fc600000000ff */
[----:B------:R-:W4:Y:S04]  /*7e2e0*/  LDL.LU R52, [R1+0x14c] ;  /* 0x00014c0001347983 */ /* 0x000f280000300800 */
[----:B------:R0:W-:Y:S04]  /*7e2f0*/  @P2 STG.E.U8 desc[UR32][R20.64], R4 ;  /* 0x0000000414002986 */ /* 0x0001e8000c101120 */
[----:B------:R1:W-:Y:S04]  /*7e300*/  @P1 STG.E.U8 desc[UR32][R16.64], R8 ;  /* 0x0000000810001986 */ /* 0x0003e8000c101120 */
[----:B------:R1:W-:Y:S04]  /*7e310*/  @P3 STG.E.U8 desc[UR32][R14.64], R5 ;  /* 0x000000050e003986 */ /* 0x0003e8000c101120 */
[----:B0-----:R-:W4:Y:S04]  /*7e320*/  LDL.LU.64 R20, [R1+0x170] ;  /* 0x0001700001147983 */ /* 0x001f280000300a00 */
[----:B-1----:R-:W4:Y:S04]  /*7e330*/  LDL.LU.64 R16, [R1+0x168] ;  /* 0x0001680001107983 */ /* 0x002f280000300a00 */
[----:B------:R-:W4:Y:S01]  /*7e340*/  LDL.LU.64 R14, [R1+0x160] ;  /* 0x00016000010e7983 */ /* 0x000f220000300a00 */
[----:B--2---:R-:W-:-:S02]  /*7e350*/  PRMT R9, R13, 0x7770, RZ ;  /* 0x000077700d097816 */ /* 0x004fc400000000ff */
[----:B------:R-:W-:-:S03]  /*7e360*/  PRMT R10, R13, 0x7771, RZ ;  /* 0x000077710d0a7816 */ /* 0x000fc600000000ff */
[----:B------:R0:W-:Y:S04]  /*7e370*/  @P0 STG.E.U8 desc[UR32][R50.64], R9 ;  /* 0x0000000932000986 */ /* 0x0001e8000c101120 */
[----:B---3--:R1:W-:Y:S01]  /*7e380*/  @P4 STG.E.U8 desc[UR32][R48.64], R10 ;  /* 0x0000000a30004986 */ /* 0x0083e2000c101120 */
[----:B------:R-:W-:Y:S02]  /*7e390*/  ISETP.NE.AND P4, PT, R0, RZ, PT ;  /* 0x000000ff0000720c */ /* 0x000fe40003f85270 */
[----:B------:R-:W-:Y:S01]  /*7e3a0*/  PRMT R0, R13, 0x7772, RZ ;  /* 0x000077720d007816 */ /* 0x000fe200000000ff */
[----:B0-----:R-:W2:Y:S04]  /*7e3b0*/  LDL.LU.64 R50, [R1+0x10c8] ;  /* 0x0010c80001327983 */ /* 0x001ea80000300a00 */
[----:B-1----:R-:W3:Y:S06]  /*7e3c0*/  LDL.LU.64 R48, [R1+0xef0] ;  /* 0x000ef00001307983 */ /* 0x002eec0000300a00 */
[----:B----4-:R0:W-:Y:S04]  /*7e3d0*/  @P4 STG.E.U8 desc[UR32][R60.64], R0 ;  /* 0x000000003c004986 */ /* 0x0101e8000c101120 */
[----:B0-----:R-:W4:Y:S01]  /*7e3e0*/  LDL.LU.64 R60, [R1+0xe28] ;  /* 0x000e2800013c7983 */ /* 0x001f220000300a00 */
[----:B------:R-:W-:-:S04]  /*7e3f0*/  LOP3.LUT P5, RZ, R53, 0x80000, RZ, 0xc0, !PT ;  /* 0x0008000035ff7812 */ /* 0x000fc800078ac0ff */
[----:B------:R-:W-:Y:S02]  /*7e400*/  P2R R3, PR, RZ, 0x20 ;  /* 0x00000020ff037803 */ /* 0x000fe40000000000 */
[C---:B------:R-:W-:Y:S02]  /*7e410*/  LOP3.LUT P5, RZ, R53.reuse, 0x100000, RZ, 0xc0, !PT ;  /* 0x0010000035ff7812 */ /* 0x040fe400078ac0ff */
[----:B------:R-:W-:Y:S02]  /*7e420*/  LOP3.LUT P4, RZ, R2, 0x8000000, RZ, 0xc0, !PT ;  /* 0x0800000002ff7812 */ /* 0x000fe4000788c0ff */
[----:B------:R-:W-:Y:S02]  /*7e430*/  P2R R12, PR, RZ, 0x20 ;  /* 0x00000020ff0c7803 */ /* 0x000fe40000000000 */
[----:B------:R-:W-:Y:S02]  /*7e440*/  LOP3.LUT P5, RZ, R53, 0x200000, RZ, 0xc0, !PT ;  /* 0x0020000035ff7812 */ /* 0x000fe400078ac0ff */
[----:B------:R-:W-:-:S02]  /*7e450*/  PRMT R4, R13, 0x7773, RZ ;  /* 0x000077730d047816 */ /* 0x000fc400000000ff */
[----:B------:R-:W-:-:S05]  /*7e460*/  PRMT R8, R6, 0x7770, RZ ;  /* 0x0000777006087816 */ /* 0x000fca00000000ff */
[----:B------:R0:W-:Y:S04]  /*7e470*/  @P4 STG.E.U8 desc[UR32][R30.64], R4 ;  /* 0x000000041e004986 */ /* 0x0001e8000c101120 */
[----:B------:R1:W-:Y:S01]  /*7e480*/  @P5 STG.E.U8 desc[UR32][R26.64], R8 ;  /* 0x000000081a005986 */ /* 0x0003e2000c101120 */
[----:B------:R-:W-:Y:S02]  /*7e490*/  ISETP.NE.AND P5, PT, R12, RZ, PT ;  /* 0x000000ff0c00720c */ /* 0x000fe40003fa5270 */
[----:B------:R-:W-:-:S11]  /*7e4a0*/  PRMT R5, R6, 0x7771, RZ ;  /* 0x0000777106057816 */ /* 0x000fd600000000ff */
[----:B------:R1:W-:Y:S01]  /*7e4b0*/  @P5 STG.E.U8 desc[UR32][R28.64], R5 ;  /* 0x000000051c005986 */ /* 0x0003e2000c101120 */
[----:B------:R-:W-:Y:S02]  /*7e4c0*/  ISETP.NE.AND P5, PT, R3, RZ, PT ;  /* 0x000000ff0300720c */ /* 0x000fe40003fa5270 */
[----:B------:R-:W-:Y:S02]  /*7e4d0*/  PRMT R3, R6, 0x7772, RZ ;  /* 0x0000777206037816 */ /* 0x000fe400000000ff */
[----:B------:R-:W-:-:S09]  /*7e4e0*/  LOP3.LUT P6, RZ, R53, 0x40000, RZ, 0xc0, !PT ;  /* 0x0004000035ff7812 */ /* 0x000fd200078cc0ff */
[----:B------:R0:W-:Y:S01]  /*7e4f0*/  @P5 STG.E.U8 desc[UR32][R24.64], R3 ;  /* 0x0000000318005986 */ /* 0x0001e2000c101120 */
[----:B------:R-:W-:Y:S02]  /*7e500*/  LOP3.LUT P5, RZ, R2, 0x4000000, RZ, 0xc0, !PT ;  /* 0x0400000002ff7812 */ /* 0x000fe400078ac0ff */
[----:B------:R-:W-:Y:S02]  /*7e510*/  PRMT R6, R6, 0x7773, RZ ;  /* 0x0000777306067816 */ /* 0x000fe400000000ff */
[----:B------:R-:W-:Y:S02]  /*7e520*/  PRMT R0, R52, 0x7770, RZ ;  /* 0x0000777034007816 */ /* 0x000fe400000000ff */
[----:B------:R-:W-:Y:S02]  /*7e530*/  LOP3.LUT P4, RZ, R53, 0x10000, RZ, 0xc0, !PT ;  /* 0x0001000035ff7812 */ /* 0x000fe4000788c0ff */
[----:B------:R-:W-:-:S05]  /*7e540*/  LOP3.LUT P3, RZ, R2, 0x400000, RZ, 0xc0, !PT ;  /* 0x0040000002ff7812 */ /* 0x000fca000786c0ff */
[----:B------:R0:W-:Y:S01]  /*7e550*/  @P5 STG.E.U8 desc[UR32][R22.64], R6 ;  /* 0x0000000616005986 */ /* 0x0001e2000c101120 */
[----:B------:R-:W-:-:S03]  /*7e560*/  LOP3.LUT P5, RZ, R53, 0x20000, RZ, 0xc0, !PT ;  /* 0x0002000035ff7812 */ /* 0x000fc600078ac0ff */
[----:B------:R1:W-:Y:S01]  /*7e570*/  @P6 STG.E.U8 desc[UR32][R18.64], R0 ;  /* 0x0000000012006986 */ /* 0x0003e2000c101120 */
[C---:B------:R-:W-:Y:S02]  /*7e580*/  LOP3.LUT P6, RZ, R2.reuse, 0x2000000, RZ, 0xc0, !PT ;  /* 0x0200000002ff7812 */ /* 0x040fe400078cc0ff */
[C---:B------:R-:W-:Y:S02]  /*7e590*/  LOP3.LUT P2, RZ, R2.reuse, 0x200000, RZ, 0xc0, !PT ;  /* 0x0020000002ff7812 */ /* 0x040fe4000784c0ff */
[C---:B------:R-:W-:Y:S02]  /*7e5a0*/  LOP3.LUT P1, RZ, R2.reuse, 0x100000, RZ, 0xc0, !PT ;  /* 0x0010000002ff7812 */ /* 0x040fe4000782c0ff */
[----:B------:R-:W-:Y:S02]  /*7e5b0*/  LOP3.LUT P0, RZ, R2, 0x10000, RZ, 0xc0, !PT ;  /* 0x0001000002ff7812 */ /* 0x000fe4000780c0ff */
[C---:B------:R-:W-:Y:S02]  /*7e5c0*/  PRMT R2, R52.reuse, 0x7771, RZ ;  /* 0x0000777134027816 */ /* 0x040fe400000000ff */
[----:B0-----:R-:W-:-:S02]  /*7e5d0*/  PRMT R4, R52, 0x7772, RZ ;  /* 0x0000777234047816 */ /* 0x001fc400000000ff */
[----:B-1----:R-:W-:Y:S02]  /*7e5e0*/  PRMT R8, R52, 0x7773, RZ ;  /* 0x0000777334087816 */ /* 0x002fe400000000ff */
[C---:B------:R-:W-:Y:S01]  /*7e5f0*/  PRMT R9, R7.reuse, 0x7770, RZ ;  /* 0x0000777007097816 */ /* 0x040fe200000000ff */
[----:B------:R0:W-:Y:S01]  /*7e600*/  @P5 STG.E.U8 desc[UR32][R20.64], R2 ;  /* 0x0000000214005986 */ /* 0x0001e2000c101120 */
[C---:B------:R-:W-:Y:S02]  /*7e610*/  PRMT R5, R7.reuse, 0x7771, RZ ;  /* 0x0000777107057816 */ /* 0x040fe400000000ff */
[C---:B------:R-:W-:Y:S01]  /*7e620*/  PRMT R10, R7.reuse, 0x7772, RZ ;  /* 0x00007772070a7816 */ /* 0x040fe200000000ff */
[----:B------:R0:W-:Y:S04]  /*7e630*/  @P4 STG.E.U8 desc[UR32][R16.64], R4 ;  /* 0x0000000410004986 */ /* 0x0001e8000c101120 */
[----:B------:R0:W-:Y:S01]  /*7e640*/  @P6 STG.E.U8 desc[UR32][R14.64], R8 ;  /* 0x000000080e006986 */ /* 0x0001e2000c101120 */
[----:B------:R-:W-:-:S03]  /*7e650*/  PRMT R7, R7, 0x7773, RZ ;  /* 0x0000777307077816 */ /* 0x000fc600000000ff */
[----:B--2---:R0:W-:Y:S04]  /*7e660*/  @P3 STG.E.U8 desc[UR32][R50.64], R9 ;  /* 0x0000000932003986 */ /* 0x0041e8000c101120 */
[----:B---3--:R0:W-:Y:S04]  /*7e670*/  @P2 STG.E.U8 desc[UR32][R48.64], R5 ;  /* 0x0000000530002986 */ /* 0x0081e8000c101120 */
[----:B----4-:R0:W-:Y:S01]  /*7e680*/  @P1 STG.E.U8 desc[UR32][R60.64], R10 ;  /* 0x0000000a3c001986 */ /* 0x0101e2000c101120 */
[----:B------:R-:W-:Y:S05]  /*7e690*/  @!P0 EXIT ;  /* 0x000000000000894d */ /* 0x000fea0003800000 */
[----:B0-----:R-:W2:Y:S04]  /*7e6a0*/  LDL.LU.64 R60, [R1+0xc18] ;  /* 0x000c1800013c7983 */ /* 0x001ea80000300a00 */
[----:B--2---:R-:W-:Y:S01]  /*7e6b0*/  STG.E.U8 desc[UR32][R60.64], R7 ;  /* 0x000000073c007986 */ /* 0x004fe2000c101120 */
[----:B------:R-:W-:Y:S05]  /*7e6c0*/  EXIT ;  /* 0x000000000000794d */ /* 0x000fea0003800000 */
.L_x_2:
[----:B------:R-:W-:-:S00]  /*7e6d0*/  BRA `(.L_x_2) ;  /* 0xfffffffc00fc7947 */ /* 0x000fc0000383ffff */
[----:B------:R-:W-:-:S00]  /*7e6e0*/  NOP ;  /* 0x0000000000007918 */ /* 0x000fc00000000000 */
        /* <DEDUP_REMOVED lines=9> */
.L_x_3:


//--------------------- .nv.shared.matmul_kernel  --------------------------
	.section	.nv.shared.matmul_kernel,"aw",@nobits
	.sectionflags	@""
	.align	16
	.zero		1024


//--------------------- .nv.shared.reserved.0     --------------------------
	.section	.nv.shared.reserved.0,"aw",@nobits
	.weak		__nv_reservedSMEM_offset_0_alias
	.size		__nv_reservedSMEM_offset_0_alias, 0, 0
	.other		__nv_reservedSMEM_offset_0_alias,@"STO_CUDA_RESERVED_SHARED STV_DEFAULT"
__nv_reservedSMEM_offset_0_alias:
	.zero		0


//--------------------- .nv.constant0.matmul_kernel --------------------------
	.section	.nv.constant0.matmul_kernel,"a",@progbits
	.sectionflags	@""
	.align	4
.nv.constant0.matmul_kernel:
	.zero		608


//--------------------- SYMBOLS --------------------------

	.type		.nv.reservedSmem.offset0,@object
	.size		.nv.reservedSmem.offset0,0x4
